//
// Generated by NVIDIA NVVM Compiler
//
// Compiler Build ID: CL-36424714
// Cuda compilation tools, release 13.0, V13.0.88
// Based on NVVM 20.0.0
//

.version 9.0
.target sm_100
.address_size 64


.entry _ZN36_GLOBAL__N__8b672081_4_k_cu_a34fbeb220slice_scatter_kernelI6float46__halfLl3ELl4ELl256EEEvPT0_NS_13SliceMetaDataIS3_XT1_EXT2_EEENS_15ScatterMetaDataIXT1_EXT2_EEE(
	.param .u64 .ptr .align 1 _ZN36_GLOBAL__N__8b672081_4_k_cu_a34fbeb220slice_scatter_kernelI6float46__halfLl3ELl4ELl256EEEvPT0_NS_13SliceMetaDataIS3_XT1_EXT2_EEENS_15ScatterMetaDataIXT1_EXT2_EEE_param_0,
	.param .align 8 .b8 _ZN36_GLOBAL__N__8b672081_4_k_cu_a34fbeb220slice_scatter_kernelI6float46__halfLl3ELl4ELl256EEEvPT0_NS_13SliceMetaDataIS3_XT1_EXT2_EEENS_15ScatterMetaDataIXT1_EXT2_EEE_param_1[424],
	.param .align 8 .b8 _ZN36_GLOBAL__N__8b672081_4_k_cu_a34fbeb220slice_scatter_kernelI6float46__halfLl3ELl4ELl256EEEvPT0_NS_13SliceMetaDataIS3_XT1_EXT2_EEENS_15ScatterMetaDataIXT1_EXT2_EEE_param_2[48]
)
{
	.reg .pred 	%p<163>;
	.reg .b32 	%r<522>;
	.reg .b32 	%f<129>;
	.reg .b64 	%rd<2278>;

	ld.param.u64 	%rd886, [_ZN36_GLOBAL__N__8b672081_4_k_cu_a34fbeb220slice_scatter_kernelI6float46__halfLl3ELl4ELl256EEEvPT0_NS_13SliceMetaDataIS3_XT1_EXT2_EEENS_15ScatterMetaDataIXT1_EXT2_EEE_param_2+40];
	ld.param.u64 	%rd885, [_ZN36_GLOBAL__N__8b672081_4_k_cu_a34fbeb220slice_scatter_kernelI6float46__halfLl3ELl4ELl256EEEvPT0_NS_13SliceMetaDataIS3_XT1_EXT2_EEENS_15ScatterMetaDataIXT1_EXT2_EEE_param_2+32];
	ld.param.u64 	%rd884, [_ZN36_GLOBAL__N__8b672081_4_k_cu_a34fbeb220slice_scatter_kernelI6float46__halfLl3ELl4ELl256EEEvPT0_NS_13SliceMetaDataIS3_XT1_EXT2_EEENS_15ScatterMetaDataIXT1_EXT2_EEE_param_2+24];
	ld.param.u64 	%rd883, [_ZN36_GLOBAL__N__8b672081_4_k_cu_a34fbeb220slice_scatter_kernelI6float46__halfLl3ELl4ELl256EEEvPT0_NS_13SliceMetaDataIS3_XT1_EXT2_EEENS_15ScatterMetaDataIXT1_EXT2_EEE_param_2+16];
	ld.param.u64 	%rd882, [_ZN36_GLOBAL__N__8b672081_4_k_cu_a34fbeb220slice_scatter_kernelI6float46__halfLl3ELl4ELl256EEEvPT0_NS_13SliceMetaDataIS3_XT1_EXT2_EEENS_15ScatterMetaDataIXT1_EXT2_EEE_param_2+8];
	ld.param.u64 	%rd887, [_ZN36_GLOBAL__N__8b672081_4_k_cu_a34fbeb220slice_scatter_kernelI6float46__halfLl3ELl4ELl256EEEvPT0_NS_13SliceMetaDataIS3_XT1_EXT2_EEENS_15ScatterMetaDataIXT1_EXT2_EEE_param_0];
	mov.b64 	%rd880, _ZN36_GLOBAL__N__8b672081_4_k_cu_a34fbeb220slice_scatter_kernelI6float46__halfLl3ELl4ELl256EEEvPT0_NS_13SliceMetaDataIS3_XT1_EXT2_EEENS_15ScatterMetaDataIXT1_EXT2_EEE_param_1;
	mov.u64 	%rd888, %rd880;
	cvta.to.global.u64 	%rd1, %rd887;
	mov.u32 	%r2, %ctaid.x;
	mov.u32 	%r1, %ntid.x;
	mov.u32 	%r3, %tid.x;
	mad.lo.s32 	%r4, %r2, %r1, %r3;
	cvt.u64.u32 	%rd4, %r4;
	mov.u32 	%r5, %ctaid.y;
	shl.b32 	%r6, %r5, 3;
	cvt.u64.u32 	%rd889, %r6;
	and.b64  	%rd890, %rd889, 24;
	add.s64 	%rd7, %rd888, %rd890;
	ld.param.u64 	%rd891, [%rd7];
	cvta.to.global.u64 	%rd5, %rd891;
	ld.param.u64 	%rd892, [%rd7+328];
	shl.b32 	%r7, %r5, 4;
	cvt.u64.u32 	%rd893, %r7;
	and.b64  	%rd894, %rd893, 48;
	add.s64 	%rd6, %rd7, %rd894;
	ld.param.u64 	%rd8, [%rd7+360];
	shr.s64 	%rd895, %rd892, 63;
	shr.u64 	%rd896, %rd895, 61;
	add.s64 	%rd897, %rd892, %rd896;
	shr.s64 	%rd9, %rd897, 3;
	setp.le.s64 	%p1, %rd9, %rd4;
	@%p1 bra 	$L__BB0_417;
	ld.param.u64 	%rd10, [%rd7+392];
	ld.param.u64 	%rd898, [%rd6+32];
	ld.param.u64 	%rd11, [%rd6+232];
	mul.lo.s64 	%rd12, %rd11, %rd898;
	mov.u32 	%r8, %nctaid.x;
	mul.lo.s32 	%r9, %r1, %r8;
	cvt.u64.u32 	%rd13, %r9;
	shl.b64 	%rd14, %rd4, 3;
	ld.param.u64 	%rd899, [%rd6+144];
	ld.param.u64 	%rd15, [%rd6+48];
	sub.s64 	%rd16, %rd899, %rd15;
	or.b64  	%rd900, %rd14, %rd16;
	and.b64  	%rd901, %rd900, -4294967296;
	setp.ne.s64 	%p2, %rd901, 0;
	@%p2 bra 	$L__BB0_3;
	cvt.u32.u64 	%r10, %rd16;
	cvt.u32.u64 	%r11, %rd14;
	div.u32 	%r12, %r11, %r10;
	mul.lo.s32 	%r13, %r12, %r10;
	sub.s32 	%r14, %r11, %r13;
	cvt.u64.u32 	%rd2086, %r12;
	cvt.u64.u32 	%rd2087, %r14;
	bra.uni 	$L__BB0_4;
$L__BB0_3:
	div.s64 	%rd2086, %rd14, %rd16;
	mul.lo.s64 	%rd902, %rd2086, %rd16;
	sub.s64 	%rd2087, %rd14, %rd902;
$L__BB0_4:
	add.s64 	%rd903, %rd2087, %rd15;
	ld.param.u64 	%rd904, [%rd6+248];
	mul.lo.s64 	%rd23, %rd903, %rd904;
	ld.param.u64 	%rd905, [%rd6+136];
	ld.param.u64 	%rd24, [%rd6+40];
	sub.s64 	%rd25, %rd905, %rd24;
	or.b64  	%rd906, %rd2086, %rd25;
	and.b64  	%rd907, %rd906, -4294967296;
	setp.ne.s64 	%p3, %rd907, 0;
	@%p3 bra 	$L__BB0_6;
	cvt.u32.u64 	%r15, %rd25;
	cvt.u32.u64 	%r16, %rd2086;
	div.u32 	%r17, %r16, %r15;
	mul.lo.s32 	%r18, %r17, %r15;
	sub.s32 	%r19, %r16, %r18;
	cvt.u64.u32 	%rd2088, %r17;
	cvt.u64.u32 	%rd2089, %r19;
	bra.uni 	$L__BB0_7;
$L__BB0_6:
	div.s64 	%rd2088, %rd2086, %rd25;
	mul.lo.s64 	%rd908, %rd2088, %rd25;
	sub.s64 	%rd2089, %rd2086, %rd908;
$L__BB0_7:
	add.s64 	%rd909, %rd2089, %rd24;
	ld.param.u64 	%rd910, [%rd6+240];
	add.s64 	%rd911, %rd23, %rd12;
	mad.lo.s64 	%rd912, %rd909, %rd910, %rd911;
	mad.lo.s64 	%rd32, %rd11, %rd2088, %rd912;
	mov.u64 	%rd913, %rd880;
	ld.param.u64 	%rd914, [%rd913+224];
	setp.eq.s64 	%p4, %rd914, 2;
	selp.b64 	%rd33, %rd10, %rd883, %p4;
	or.b64  	%rd915, %rd14, %rd33;
	and.b64  	%rd916, %rd915, -4294967296;
	setp.ne.s64 	%p5, %rd916, 0;
	@%p5 bra 	$L__BB0_9;
	cvt.u32.u64 	%r20, %rd33;
	cvt.u32.u64 	%r21, %rd14;
	div.u32 	%r22, %r21, %r20;
	cvt.u64.u32 	%rd2090, %r22;
	bra.uni 	$L__BB0_10;
$L__BB0_9:
	div.s64 	%rd2090, %rd14, %rd33;
$L__BB0_10:
	mul.lo.s64 	%rd917, %rd2090, %rd33;
	sub.s64 	%rd37, %rd14, %rd917;
	mov.u64 	%rd918, %rd880;
	ld.param.u64 	%rd919, [%rd918+224];
	setp.eq.s64 	%p6, %rd919, 1;
	selp.b64 	%rd38, %rd10, %rd882, %p6;
	or.b64  	%rd920, %rd2090, %rd38;
	and.b64  	%rd921, %rd920, -4294967296;
	setp.ne.s64 	%p7, %rd921, 0;
	@%p7 bra 	$L__BB0_12;
	cvt.u32.u64 	%r23, %rd38;
	cvt.u32.u64 	%r24, %rd2090;
	div.u32 	%r25, %r24, %r23;
	cvt.u64.u32 	%rd2091, %r25;
	bra.uni 	$L__BB0_13;
$L__BB0_12:
	div.s64 	%rd2091, %rd2090, %rd38;
$L__BB0_13:
	mul.lo.s64 	%rd922, %rd2091, %rd38;
	sub.s64 	%rd923, %rd2090, %rd922;
	mul.lo.s64 	%rd924, %rd37, %rd886;
	mad.lo.s64 	%rd925, %rd923, %rd885, %rd924;
	shr.s64 	%rd926, %rd32, 63;
	shr.u64 	%rd927, %rd926, 61;
	add.s64 	%rd928, %rd32, %rd927;
	shl.b64 	%rd929, %rd928, 1;
	and.b64  	%rd930, %rd929, -16;
	add.s64 	%rd931, %rd5, %rd930;
	ld.global.v4.f32 	{%f1, %f2, %f3, %f4}, [%rd931];
	add.s64 	%rd932, %rd925, %rd8;
	mad.lo.s64 	%rd933, %rd884, %rd2091, %rd932;
	shr.s64 	%rd934, %rd933, 63;
	shr.u64 	%rd935, %rd934, 61;
	add.s64 	%rd936, %rd933, %rd935;
	shl.b64 	%rd937, %rd936, 1;
	and.b64  	%rd938, %rd937, -16;
	add.s64 	%rd939, %rd1, %rd938;
	st.global.v4.f32 	[%rd939], {%f1, %f2, %f3, %f4};
	add.s64 	%rd42, %rd4, %rd13;
	setp.ge.u64 	%p8, %rd42, %rd9;
	@%p8 bra 	$L__BB0_417;
	shl.b64 	%rd43, %rd42, 3;
	ld.param.u64 	%rd940, [%rd6+144];
	ld.param.u64 	%rd44, [%rd6+48];
	sub.s64 	%rd45, %rd940, %rd44;
	or.b64  	%rd941, %rd43, %rd45;
	and.b64  	%rd942, %rd941, -4294967296;
	setp.ne.s64 	%p9, %rd942, 0;
	@%p9 bra 	$L__BB0_16;
	cvt.u32.u64 	%r26, %rd45;
	cvt.u32.u64 	%r27, %rd43;
	div.u32 	%r28, %r27, %r26;
	mul.lo.s32 	%r29, %r28, %r26;
	sub.s32 	%r30, %r27, %r29;
	cvt.u64.u32 	%rd2092, %r28;
	cvt.u64.u32 	%rd2093, %r30;
	bra.uni 	$L__BB0_17;
$L__BB0_16:
	div.s64 	%rd2092, %rd43, %rd45;
	mul.lo.s64 	%rd943, %rd2092, %rd45;
	sub.s64 	%rd2093, %rd43, %rd943;
$L__BB0_17:
	add.s64 	%rd944, %rd2093, %rd44;
	ld.param.u64 	%rd945, [%rd6+248];
	mul.lo.s64 	%rd52, %rd944, %rd945;
	ld.param.u64 	%rd946, [%rd6+136];
	ld.param.u64 	%rd53, [%rd6+40];
	sub.s64 	%rd54, %rd946, %rd53;
	or.b64  	%rd947, %rd2092, %rd54;
	and.b64  	%rd948, %rd947, -4294967296;
	setp.ne.s64 	%p10, %rd948, 0;
	@%p10 bra 	$L__BB0_19;
	cvt.u32.u64 	%r31, %rd54;
	cvt.u32.u64 	%r32, %rd2092;
	div.u32 	%r33, %r32, %r31;
	mul.lo.s32 	%r34, %r33, %r31;
	sub.s32 	%r35, %r32, %r34;
	cvt.u64.u32 	%rd2094, %r33;
	cvt.u64.u32 	%rd2095, %r35;
	bra.uni 	$L__BB0_20;
$L__BB0_19:
	div.s64 	%rd2094, %rd2092, %rd54;
	mul.lo.s64 	%rd949, %rd2094, %rd54;
	sub.s64 	%rd2095, %rd2092, %rd949;
$L__BB0_20:
	add.s64 	%rd950, %rd2095, %rd53;
	ld.param.u64 	%rd951, [%rd6+240];
	add.s64 	%rd952, %rd52, %rd12;
	mad.lo.s64 	%rd953, %rd950, %rd951, %rd952;
	mad.lo.s64 	%rd61, %rd11, %rd2094, %rd953;
	or.b64  	%rd954, %rd43, %rd33;
	and.b64  	%rd955, %rd954, -4294967296;
	setp.ne.s64 	%p11, %rd955, 0;
	@%p11 bra 	$L__BB0_22;
	cvt.u32.u64 	%r36, %rd33;
	cvt.u32.u64 	%r37, %rd43;
	div.u32 	%r38, %r37, %r36;
	cvt.u64.u32 	%rd2096, %r38;
	bra.uni 	$L__BB0_23;
$L__BB0_22:
	div.s64 	%rd2096, %rd43, %rd33;
$L__BB0_23:
	mul.lo.s64 	%rd956, %rd2096, %rd33;
	sub.s64 	%rd65, %rd43, %rd956;
	or.b64  	%rd957, %rd2096, %rd38;
	and.b64  	%rd958, %rd957, -4294967296;
	setp.ne.s64 	%p12, %rd958, 0;
	@%p12 bra 	$L__BB0_25;
	cvt.u32.u64 	%r39, %rd38;
	cvt.u32.u64 	%r40, %rd2096;
	div.u32 	%r41, %r40, %r39;
	cvt.u64.u32 	%rd2097, %r41;
	bra.uni 	$L__BB0_26;
$L__BB0_25:
	div.s64 	%rd2097, %rd2096, %rd38;
$L__BB0_26:
	mul.lo.s64 	%rd959, %rd2097, %rd38;
	sub.s64 	%rd960, %rd2096, %rd959;
	mul.lo.s64 	%rd961, %rd65, %rd886;
	mad.lo.s64 	%rd962, %rd960, %rd885, %rd961;
	shr.s64 	%rd963, %rd61, 63;
	shr.u64 	%rd964, %rd963, 61;
	add.s64 	%rd965, %rd61, %rd964;
	shl.b64 	%rd966, %rd965, 1;
	and.b64  	%rd967, %rd966, -16;
	add.s64 	%rd968, %rd5, %rd967;
	ld.global.v4.f32 	{%f5, %f6, %f7, %f8}, [%rd968];
	add.s64 	%rd969, %rd962, %rd8;
	mad.lo.s64 	%rd970, %rd884, %rd2097, %rd969;
	shr.s64 	%rd971, %rd970, 63;
	shr.u64 	%rd972, %rd971, 61;
	add.s64 	%rd973, %rd970, %rd972;
	shl.b64 	%rd974, %rd973, 1;
	and.b64  	%rd975, %rd974, -16;
	add.s64 	%rd976, %rd1, %rd975;
	st.global.v4.f32 	[%rd976], {%f5, %f6, %f7, %f8};
	add.s64 	%rd69, %rd42, %rd13;
	setp.ge.u64 	%p13, %rd69, %rd9;
	@%p13 bra 	$L__BB0_417;
	shl.b64 	%rd70, %rd69, 3;
	ld.param.u64 	%rd977, [%rd6+144];
	ld.param.u64 	%rd71, [%rd6+48];
	sub.s64 	%rd72, %rd977, %rd71;
	or.b64  	%rd978, %rd70, %rd72;
	and.b64  	%rd979, %rd978, -4294967296;
	setp.ne.s64 	%p14, %rd979, 0;
	@%p14 bra 	$L__BB0_29;
	cvt.u32.u64 	%r42, %rd72;
	cvt.u32.u64 	%r43, %rd70;
	div.u32 	%r44, %r43, %r42;
	mul.lo.s32 	%r45, %r44, %r42;
	sub.s32 	%r46, %r43, %r45;
	cvt.u64.u32 	%rd2098, %r44;
	cvt.u64.u32 	%rd2099, %r46;
	bra.uni 	$L__BB0_30;
$L__BB0_29:
	div.s64 	%rd2098, %rd70, %rd72;
	mul.lo.s64 	%rd980, %rd2098, %rd72;
	sub.s64 	%rd2099, %rd70, %rd980;
$L__BB0_30:
	add.s64 	%rd981, %rd2099, %rd71;
	ld.param.u64 	%rd982, [%rd6+248];
	mul.lo.s64 	%rd79, %rd981, %rd982;
	ld.param.u64 	%rd983, [%rd6+136];
	ld.param.u64 	%rd80, [%rd6+40];
	sub.s64 	%rd81, %rd983, %rd80;
	or.b64  	%rd984, %rd2098, %rd81;
	and.b64  	%rd985, %rd984, -4294967296;
	setp.ne.s64 	%p15, %rd985, 0;
	@%p15 bra 	$L__BB0_32;
	cvt.u32.u64 	%r47, %rd81;
	cvt.u32.u64 	%r48, %rd2098;
	div.u32 	%r49, %r48, %r47;
	mul.lo.s32 	%r50, %r49, %r47;
	sub.s32 	%r51, %r48, %r50;
	cvt.u64.u32 	%rd2100, %r49;
	cvt.u64.u32 	%rd2101, %r51;
	bra.uni 	$L__BB0_33;
$L__BB0_32:
	div.s64 	%rd2100, %rd2098, %rd81;
	mul.lo.s64 	%rd986, %rd2100, %rd81;
	sub.s64 	%rd2101, %rd2098, %rd986;
$L__BB0_33:
	add.s64 	%rd987, %rd2101, %rd80;
	ld.param.u64 	%rd988, [%rd6+240];
	add.s64 	%rd989, %rd79, %rd12;
	mad.lo.s64 	%rd990, %rd987, %rd988, %rd989;
	mad.lo.s64 	%rd88, %rd11, %rd2100, %rd990;
	or.b64  	%rd991, %rd70, %rd33;
	and.b64  	%rd992, %rd991, -4294967296;
	setp.ne.s64 	%p16, %rd992, 0;
	@%p16 bra 	$L__BB0_35;
	cvt.u32.u64 	%r52, %rd33;
	cvt.u32.u64 	%r53, %rd70;
	div.u32 	%r54, %r53, %r52;
	cvt.u64.u32 	%rd2102, %r54;
	bra.uni 	$L__BB0_36;
$L__BB0_35:
	div.s64 	%rd2102, %rd70, %rd33;
$L__BB0_36:
	mul.lo.s64 	%rd993, %rd2102, %rd33;
	sub.s64 	%rd92, %rd70, %rd993;
	or.b64  	%rd994, %rd2102, %rd38;
	and.b64  	%rd995, %rd994, -4294967296;
	setp.ne.s64 	%p17, %rd995, 0;
	@%p17 bra 	$L__BB0_38;
	cvt.u32.u64 	%r55, %rd38;
	cvt.u32.u64 	%r56, %rd2102;
	div.u32 	%r57, %r56, %r55;
	cvt.u64.u32 	%rd2103, %r57;
	bra.uni 	$L__BB0_39;
$L__BB0_38:
	div.s64 	%rd2103, %rd2102, %rd38;
$L__BB0_39:
	mul.lo.s64 	%rd996, %rd2103, %rd38;
	sub.s64 	%rd997, %rd2102, %rd996;
	mul.lo.s64 	%rd998, %rd92, %rd886;
	mad.lo.s64 	%rd999, %rd997, %rd885, %rd998;
	shr.s64 	%rd1000, %rd88, 63;
	shr.u64 	%rd1001, %rd1000, 61;
	add.s64 	%rd1002, %rd88, %rd1001;
	shl.b64 	%rd1003, %rd1002, 1;
	and.b64  	%rd1004, %rd1003, -16;
	add.s64 	%rd1005, %rd5, %rd1004;
	ld.global.v4.f32 	{%f9, %f10, %f11, %f12}, [%rd1005];
	add.s64 	%rd1006, %rd999, %rd8;
	mad.lo.s64 	%rd1007, %rd884, %rd2103, %rd1006;
	shr.s64 	%rd1008, %rd1007, 63;
	shr.u64 	%rd1009, %rd1008, 61;
	add.s64 	%rd1010, %rd1007, %rd1009;
	shl.b64 	%rd1011, %rd1010, 1;
	and.b64  	%rd1012, %rd1011, -16;
	add.s64 	%rd1013, %rd1, %rd1012;
	st.global.v4.f32 	[%rd1013], {%f9, %f10, %f11, %f12};
	add.s64 	%rd96, %rd69, %rd13;
	setp.ge.u64 	%p18, %rd96, %rd9;
	@%p18 bra 	$L__BB0_417;
	shl.b64 	%rd97, %rd96, 3;
	ld.param.u64 	%rd1014, [%rd6+144];
	ld.param.u64 	%rd98, [%rd6+48];
	sub.s64 	%rd99, %rd1014, %rd98;
	or.b64  	%rd1015, %rd97, %rd99;
	and.b64  	%rd1016, %rd1015, -4294967296;
	setp.ne.s64 	%p19, %rd1016, 0;
	@%p19 bra 	$L__BB0_42;
	cvt.u32.u64 	%r58, %rd99;
	cvt.u32.u64 	%r59, %rd97;
	div.u32 	%r60, %r59, %r58;
	mul.lo.s32 	%r61, %r60, %r58;
	sub.s32 	%r62, %r59, %r61;
	cvt.u64.u32 	%rd2104, %r60;
	cvt.u64.u32 	%rd2105, %r62;
	bra.uni 	$L__BB0_43;
$L__BB0_42:
	div.s64 	%rd2104, %rd97, %rd99;
	mul.lo.s64 	%rd1017, %rd2104, %rd99;
	sub.s64 	%rd2105, %rd97, %rd1017;
$L__BB0_43:
	add.s64 	%rd1018, %rd2105, %rd98;
	ld.param.u64 	%rd1019, [%rd6+248];
	mul.lo.s64 	%rd106, %rd1018, %rd1019;
	ld.param.u64 	%rd1020, [%rd6+136];
	ld.param.u64 	%rd107, [%rd6+40];
	sub.s64 	%rd108, %rd1020, %rd107;
	or.b64  	%rd1021, %rd2104, %rd108;
	and.b64  	%rd1022, %rd1021, -4294967296;
	setp.ne.s64 	%p20, %rd1022, 0;
	@%p20 bra 	$L__BB0_45;
	cvt.u32.u64 	%r63, %rd108;
	cvt.u32.u64 	%r64, %rd2104;
	div.u32 	%r65, %r64, %r63;
	mul.lo.s32 	%r66, %r65, %r63;
	sub.s32 	%r67, %r64, %r66;
	cvt.u64.u32 	%rd2106, %r65;
	cvt.u64.u32 	%rd2107, %r67;
	bra.uni 	$L__BB0_46;
$L__BB0_45:
	div.s64 	%rd2106, %rd2104, %rd108;
	mul.lo.s64 	%rd1023, %rd2106, %rd108;
	sub.s64 	%rd2107, %rd2104, %rd1023;
$L__BB0_46:
	add.s64 	%rd1024, %rd2107, %rd107;
	ld.param.u64 	%rd1025, [%rd6+240];
	add.s64 	%rd1026, %rd106, %rd12;
	mad.lo.s64 	%rd1027, %rd1024, %rd1025, %rd1026;
	mad.lo.s64 	%rd115, %rd11, %rd2106, %rd1027;
	or.b64  	%rd1028, %rd97, %rd33;
	and.b64  	%rd1029, %rd1028, -4294967296;
	setp.ne.s64 	%p21, %rd1029, 0;
	@%p21 bra 	$L__BB0_48;
	cvt.u32.u64 	%r68, %rd33;
	cvt.u32.u64 	%r69, %rd97;
	div.u32 	%r70, %r69, %r68;
	cvt.u64.u32 	%rd2108, %r70;
	bra.uni 	$L__BB0_49;
$L__BB0_48:
	div.s64 	%rd2108, %rd97, %rd33;
$L__BB0_49:
	mul.lo.s64 	%rd1030, %rd2108, %rd33;
	sub.s64 	%rd119, %rd97, %rd1030;
	or.b64  	%rd1031, %rd2108, %rd38;
	and.b64  	%rd1032, %rd1031, -4294967296;
	setp.ne.s64 	%p22, %rd1032, 0;
	@%p22 bra 	$L__BB0_51;
	cvt.u32.u64 	%r71, %rd38;
	cvt.u32.u64 	%r72, %rd2108;
	div.u32 	%r73, %r72, %r71;
	cvt.u64.u32 	%rd2109, %r73;
	bra.uni 	$L__BB0_52;
$L__BB0_51:
	div.s64 	%rd2109, %rd2108, %rd38;
$L__BB0_52:
	mul.lo.s64 	%rd1033, %rd2109, %rd38;
	sub.s64 	%rd1034, %rd2108, %rd1033;
	mul.lo.s64 	%rd1035, %rd119, %rd886;
	mad.lo.s64 	%rd1036, %rd1034, %rd885, %rd1035;
	shr.s64 	%rd1037, %rd115, 63;
	shr.u64 	%rd1038, %rd1037, 61;
	add.s64 	%rd1039, %rd115, %rd1038;
	shl.b64 	%rd1040, %rd1039, 1;
	and.b64  	%rd1041, %rd1040, -16;
	add.s64 	%rd1042, %rd5, %rd1041;
	ld.global.v4.f32 	{%f13, %f14, %f15, %f16}, [%rd1042];
	add.s64 	%rd1043, %rd1036, %rd8;
	mad.lo.s64 	%rd1044, %rd884, %rd2109, %rd1043;
	shr.s64 	%rd1045, %rd1044, 63;
	shr.u64 	%rd1046, %rd1045, 61;
	add.s64 	%rd1047, %rd1044, %rd1046;
	shl.b64 	%rd1048, %rd1047, 1;
	and.b64  	%rd1049, %rd1048, -16;
	add.s64 	%rd1050, %rd1, %rd1049;
	st.global.v4.f32 	[%rd1050], {%f13, %f14, %f15, %f16};
	add.s64 	%rd123, %rd96, %rd13;
	setp.ge.u64 	%p23, %rd123, %rd9;
	@%p23 bra 	$L__BB0_417;
	shl.b64 	%rd124, %rd123, 3;
	ld.param.u64 	%rd1051, [%rd6+144];
	ld.param.u64 	%rd125, [%rd6+48];
	sub.s64 	%rd126, %rd1051, %rd125;
	or.b64  	%rd1052, %rd124, %rd126;
	and.b64  	%rd1053, %rd1052, -4294967296;
	setp.ne.s64 	%p24, %rd1053, 0;
	@%p24 bra 	$L__BB0_55;
	cvt.u32.u64 	%r74, %rd126;
	cvt.u32.u64 	%r75, %rd124;
	div.u32 	%r76, %r75, %r74;
	mul.lo.s32 	%r77, %r76, %r74;
	sub.s32 	%r78, %r75, %r77;
	cvt.u64.u32 	%rd2110, %r76;
	cvt.u64.u32 	%rd2111, %r78;
	bra.uni 	$L__BB0_56;
$L__BB0_55:
	div.s64 	%rd2110, %rd124, %rd126;
	mul.lo.s64 	%rd1054, %rd2110, %rd126;
	sub.s64 	%rd2111, %rd124, %rd1054;
$L__BB0_56:
	add.s64 	%rd1055, %rd2111, %rd125;
	ld.param.u64 	%rd1056, [%rd6+248];
	mul.lo.s64 	%rd133, %rd1055, %rd1056;
	ld.param.u64 	%rd1057, [%rd6+136];
	ld.param.u64 	%rd134, [%rd6+40];
	sub.s64 	%rd135, %rd1057, %rd134;
	or.b64  	%rd1058, %rd2110, %rd135;
	and.b64  	%rd1059, %rd1058, -4294967296;
	setp.ne.s64 	%p25, %rd1059, 0;
	@%p25 bra 	$L__BB0_58;
	cvt.u32.u64 	%r79, %rd135;
	cvt.u32.u64 	%r80, %rd2110;
	div.u32 	%r81, %r80, %r79;
	mul.lo.s32 	%r82, %r81, %r79;
	sub.s32 	%r83, %r80, %r82;
	cvt.u64.u32 	%rd2112, %r81;
	cvt.u64.u32 	%rd2113, %r83;
	bra.uni 	$L__BB0_59;
$L__BB0_58:
	div.s64 	%rd2112, %rd2110, %rd135;
	mul.lo.s64 	%rd1060, %rd2112, %rd135;
	sub.s64 	%rd2113, %rd2110, %rd1060;
$L__BB0_59:
	add.s64 	%rd1061, %rd2113, %rd134;
	ld.param.u64 	%rd1062, [%rd6+240];
	add.s64 	%rd1063, %rd133, %rd12;
	mad.lo.s64 	%rd1064, %rd1061, %rd1062, %rd1063;
	mad.lo.s64 	%rd142, %rd11, %rd2112, %rd1064;
	or.b64  	%rd1065, %rd124, %rd33;
	and.b64  	%rd1066, %rd1065, -4294967296;
	setp.ne.s64 	%p26, %rd1066, 0;
	@%p26 bra 	$L__BB0_61;
	cvt.u32.u64 	%r84, %rd33;
	cvt.u32.u64 	%r85, %rd124;
	div.u32 	%r86, %r85, %r84;
	cvt.u64.u32 	%rd2114, %r86;
	bra.uni 	$L__BB0_62;
$L__BB0_61:
	div.s64 	%rd2114, %rd124, %rd33;
$L__BB0_62:
	mul.lo.s64 	%rd1067, %rd2114, %rd33;
	sub.s64 	%rd146, %rd124, %rd1067;
	or.b64  	%rd1068, %rd2114, %rd38;
	and.b64  	%rd1069, %rd1068, -4294967296;
	setp.ne.s64 	%p27, %rd1069, 0;
	@%p27 bra 	$L__BB0_64;
	cvt.u32.u64 	%r87, %rd38;
	cvt.u32.u64 	%r88, %rd2114;
	div.u32 	%r89, %r88, %r87;
	cvt.u64.u32 	%rd2115, %r89;
	bra.uni 	$L__BB0_65;
$L__BB0_64:
	div.s64 	%rd2115, %rd2114, %rd38;
$L__BB0_65:
	mul.lo.s64 	%rd1070, %rd2115, %rd38;
	sub.s64 	%rd1071, %rd2114, %rd1070;
	mul.lo.s64 	%rd1072, %rd146, %rd886;
	mad.lo.s64 	%rd1073, %rd1071, %rd885, %rd1072;
	shr.s64 	%rd1074, %rd142, 63;
	shr.u64 	%rd1075, %rd1074, 61;
	add.s64 	%rd1076, %rd142, %rd1075;
	shl.b64 	%rd1077, %rd1076, 1;
	and.b64  	%rd1078, %rd1077, -16;
	add.s64 	%rd1079, %rd5, %rd1078;
	ld.global.v4.f32 	{%f17, %f18, %f19, %f20}, [%rd1079];
	add.s64 	%rd1080, %rd1073, %rd8;
	mad.lo.s64 	%rd1081, %rd884, %rd2115, %rd1080;
	shr.s64 	%rd1082, %rd1081, 63;
	shr.u64 	%rd1083, %rd1082, 61;
	add.s64 	%rd1084, %rd1081, %rd1083;
	shl.b64 	%rd1085, %rd1084, 1;
	and.b64  	%rd1086, %rd1085, -16;
	add.s64 	%rd1087, %rd1, %rd1086;
	st.global.v4.f32 	[%rd1087], {%f17, %f18, %f19, %f20};
	add.s64 	%rd150, %rd123, %rd13;
	setp.ge.u64 	%p28, %rd150, %rd9;
	@%p28 bra 	$L__BB0_417;
	shl.b64 	%rd151, %rd150, 3;
	ld.param.u64 	%rd1088, [%rd6+144];
	ld.param.u64 	%rd152, [%rd6+48];
	sub.s64 	%rd153, %rd1088, %rd152;
	or.b64  	%rd1089, %rd151, %rd153;
	and.b64  	%rd1090, %rd1089, -4294967296;
	setp.ne.s64 	%p29, %rd1090, 0;
	@%p29 bra 	$L__BB0_68;
	cvt.u32.u64 	%r90, %rd153;
	cvt.u32.u64 	%r91, %rd151;
	div.u32 	%r92, %r91, %r90;
	mul.lo.s32 	%r93, %r92, %r90;
	sub.s32 	%r94, %r91, %r93;
	cvt.u64.u32 	%rd2116, %r92;
	cvt.u64.u32 	%rd2117, %r94;
	bra.uni 	$L__BB0_69;
$L__BB0_68:
	div.s64 	%rd2116, %rd151, %rd153;
	mul.lo.s64 	%rd1091, %rd2116, %rd153;
	sub.s64 	%rd2117, %rd151, %rd1091;
$L__BB0_69:
	add.s64 	%rd1092, %rd2117, %rd152;
	ld.param.u64 	%rd1093, [%rd6+248];
	mul.lo.s64 	%rd160, %rd1092, %rd1093;
	ld.param.u64 	%rd1094, [%rd6+136];
	ld.param.u64 	%rd161, [%rd6+40];
	sub.s64 	%rd162, %rd1094, %rd161;
	or.b64  	%rd1095, %rd2116, %rd162;
	and.b64  	%rd1096, %rd1095, -4294967296;
	setp.ne.s64 	%p30, %rd1096, 0;
	@%p30 bra 	$L__BB0_71;
	cvt.u32.u64 	%r95, %rd162;
	cvt.u32.u64 	%r96, %rd2116;
	div.u32 	%r97, %r96, %r95;
	mul.lo.s32 	%r98, %r97, %r95;
	sub.s32 	%r99, %r96, %r98;
	cvt.u64.u32 	%rd2118, %r97;
	cvt.u64.u32 	%rd2119, %r99;
	bra.uni 	$L__BB0_72;
$L__BB0_71:
	div.s64 	%rd2118, %rd2116, %rd162;
	mul.lo.s64 	%rd1097, %rd2118, %rd162;
	sub.s64 	%rd2119, %rd2116, %rd1097;
$L__BB0_72:
	add.s64 	%rd1098, %rd2119, %rd161;
	ld.param.u64 	%rd1099, [%rd6+240];
	add.s64 	%rd1100, %rd160, %rd12;
	mad.lo.s64 	%rd1101, %rd1098, %rd1099, %rd1100;
	mad.lo.s64 	%rd169, %rd11, %rd2118, %rd1101;
	or.b64  	%rd1102, %rd151, %rd33;
	and.b64  	%rd1103, %rd1102, -4294967296;
	setp.ne.s64 	%p31, %rd1103, 0;
	@%p31 bra 	$L__BB0_74;
	cvt.u32.u64 	%r100, %rd33;
	cvt.u32.u64 	%r101, %rd151;
	div.u32 	%r102, %r101, %r100;
	cvt.u64.u32 	%rd2120, %r102;
	bra.uni 	$L__BB0_75;
$L__BB0_74:
	div.s64 	%rd2120, %rd151, %rd33;
$L__BB0_75:
	mul.lo.s64 	%rd1104, %rd2120, %rd33;
	sub.s64 	%rd173, %rd151, %rd1104;
	or.b64  	%rd1105, %rd2120, %rd38;
	and.b64  	%rd1106, %rd1105, -4294967296;
	setp.ne.s64 	%p32, %rd1106, 0;
	@%p32 bra 	$L__BB0_77;
	cvt.u32.u64 	%r103, %rd38;
	cvt.u32.u64 	%r104, %rd2120;
	div.u32 	%r105, %r104, %r103;
	cvt.u64.u32 	%rd2121, %r105;
	bra.uni 	$L__BB0_78;
$L__BB0_77:
	div.s64 	%rd2121, %rd2120, %rd38;
$L__BB0_78:
	mul.lo.s64 	%rd1107, %rd2121, %rd38;
	sub.s64 	%rd1108, %rd2120, %rd1107;
	mul.lo.s64 	%rd1109, %rd173, %rd886;
	mad.lo.s64 	%rd1110, %rd1108, %rd885, %rd1109;
	shr.s64 	%rd1111, %rd169, 63;
	shr.u64 	%rd1112, %rd1111, 61;
	add.s64 	%rd1113, %rd169, %rd1112;
	shl.b64 	%rd1114, %rd1113, 1;
	and.b64  	%rd1115, %rd1114, -16;
	add.s64 	%rd1116, %rd5, %rd1115;
	ld.global.v4.f32 	{%f21, %f22, %f23, %f24}, [%rd1116];
	add.s64 	%rd1117, %rd1110, %rd8;
	mad.lo.s64 	%rd1118, %rd884, %rd2121, %rd1117;
	shr.s64 	%rd1119, %rd1118, 63;
	shr.u64 	%rd1120, %rd1119, 61;
	add.s64 	%rd1121, %rd1118, %rd1120;
	shl.b64 	%rd1122, %rd1121, 1;
	and.b64  	%rd1123, %rd1122, -16;
	add.s64 	%rd1124, %rd1, %rd1123;
	st.global.v4.f32 	[%rd1124], {%f21, %f22, %f23, %f24};
	add.s64 	%rd177, %rd150, %rd13;
	setp.ge.u64 	%p33, %rd177, %rd9;
	@%p33 bra 	$L__BB0_417;
	shl.b64 	%rd178, %rd177, 3;
	ld.param.u64 	%rd1125, [%rd6+144];
	ld.param.u64 	%rd179, [%rd6+48];
	sub.s64 	%rd180, %rd1125, %rd179;
	or.b64  	%rd1126, %rd178, %rd180;
	and.b64  	%rd1127, %rd1126, -4294967296;
	setp.ne.s64 	%p34, %rd1127, 0;
	@%p34 bra 	$L__BB0_81;
	cvt.u32.u64 	%r106, %rd180;
	cvt.u32.u64 	%r107, %rd178;
	div.u32 	%r108, %r107, %r106;
	mul.lo.s32 	%r109, %r108, %r106;
	sub.s32 	%r110, %r107, %r109;
	cvt.u64.u32 	%rd2122, %r108;
	cvt.u64.u32 	%rd2123, %r110;
	bra.uni 	$L__BB0_82;
$L__BB0_81:
	div.s64 	%rd2122, %rd178, %rd180;
	mul.lo.s64 	%rd1128, %rd2122, %rd180;
	sub.s64 	%rd2123, %rd178, %rd1128;
$L__BB0_82:
	add.s64 	%rd1129, %rd2123, %rd179;
	ld.param.u64 	%rd1130, [%rd6+248];
	mul.lo.s64 	%rd187, %rd1129, %rd1130;
	ld.param.u64 	%rd1131, [%rd6+136];
	ld.param.u64 	%rd188, [%rd6+40];
	sub.s64 	%rd189, %rd1131, %rd188;
	or.b64  	%rd1132, %rd2122, %rd189;
	and.b64  	%rd1133, %rd1132, -4294967296;
	setp.ne.s64 	%p35, %rd1133, 0;
	@%p35 bra 	$L__BB0_84;
	cvt.u32.u64 	%r111, %rd189;
	cvt.u32.u64 	%r112, %rd2122;
	div.u32 	%r113, %r112, %r111;
	mul.lo.s32 	%r114, %r113, %r111;
	sub.s32 	%r115, %r112, %r114;
	cvt.u64.u32 	%rd2124, %r113;
	cvt.u64.u32 	%rd2125, %r115;
	bra.uni 	$L__BB0_85;
$L__BB0_84:
	div.s64 	%rd2124, %rd2122, %rd189;
	mul.lo.s64 	%rd1134, %rd2124, %rd189;
	sub.s64 	%rd2125, %rd2122, %rd1134;
$L__BB0_85:
	add.s64 	%rd1135, %rd2125, %rd188;
	ld.param.u64 	%rd1136, [%rd6+240];
	add.s64 	%rd1137, %rd187, %rd12;
	mad.lo.s64 	%rd1138, %rd1135, %rd1136, %rd1137;
	mad.lo.s64 	%rd196, %rd11, %rd2124, %rd1138;
	or.b64  	%rd1139, %rd178, %rd33;
	and.b64  	%rd1140, %rd1139, -4294967296;
	setp.ne.s64 	%p36, %rd1140, 0;
	@%p36 bra 	$L__BB0_87;
	cvt.u32.u64 	%r116, %rd33;
	cvt.u32.u64 	%r117, %rd178;
	div.u32 	%r118, %r117, %r116;
	cvt.u64.u32 	%rd2126, %r118;
	bra.uni 	$L__BB0_88;
$L__BB0_87:
	div.s64 	%rd2126, %rd178, %rd33;
$L__BB0_88:
	mul.lo.s64 	%rd1141, %rd2126, %rd33;
	sub.s64 	%rd200, %rd178, %rd1141;
	or.b64  	%rd1142, %rd2126, %rd38;
	and.b64  	%rd1143, %rd1142, -4294967296;
	setp.ne.s64 	%p37, %rd1143, 0;
	@%p37 bra 	$L__BB0_90;
	cvt.u32.u64 	%r119, %rd38;
	cvt.u32.u64 	%r120, %rd2126;
	div.u32 	%r121, %r120, %r119;
	cvt.u64.u32 	%rd2127, %r121;
	bra.uni 	$L__BB0_91;
$L__BB0_90:
	div.s64 	%rd2127, %rd2126, %rd38;
$L__BB0_91:
	mul.lo.s64 	%rd1144, %rd2127, %rd38;
	sub.s64 	%rd1145, %rd2126, %rd1144;
	mul.lo.s64 	%rd1146, %rd200, %rd886;
	mad.lo.s64 	%rd1147, %rd1145, %rd885, %rd1146;
	shr.s64 	%rd1148, %rd196, 63;
	shr.u64 	%rd1149, %rd1148, 61;
	add.s64 	%rd1150, %rd196, %rd1149;
	shl.b64 	%rd1151, %rd1150, 1;
	and.b64  	%rd1152, %rd1151, -16;
	add.s64 	%rd1153, %rd5, %rd1152;
	ld.global.v4.f32 	{%f25, %f26, %f27, %f28}, [%rd1153];
	add.s64 	%rd1154, %rd1147, %rd8;
	mad.lo.s64 	%rd1155, %rd884, %rd2127, %rd1154;
	shr.s64 	%rd1156, %rd1155, 63;
	shr.u64 	%rd1157, %rd1156, 61;
	add.s64 	%rd1158, %rd1155, %rd1157;
	shl.b64 	%rd1159, %rd1158, 1;
	and.b64  	%rd1160, %rd1159, -16;
	add.s64 	%rd1161, %rd1, %rd1160;
	st.global.v4.f32 	[%rd1161], {%f25, %f26, %f27, %f28};
	add.s64 	%rd204, %rd177, %rd13;
	setp.ge.u64 	%p38, %rd204, %rd9;
	@%p38 bra 	$L__BB0_417;
	shl.b64 	%rd205, %rd204, 3;
	ld.param.u64 	%rd1162, [%rd6+144];
	ld.param.u64 	%rd206, [%rd6+48];
	sub.s64 	%rd207, %rd1162, %rd206;
	or.b64  	%rd1163, %rd205, %rd207;
	and.b64  	%rd1164, %rd1163, -4294967296;
	setp.ne.s64 	%p39, %rd1164, 0;
	@%p39 bra 	$L__BB0_94;
	cvt.u32.u64 	%r122, %rd207;
	cvt.u32.u64 	%r123, %rd205;
	div.u32 	%r124, %r123, %r122;
	mul.lo.s32 	%r125, %r124, %r122;
	sub.s32 	%r126, %r123, %r125;
	cvt.u64.u32 	%rd2128, %r124;
	cvt.u64.u32 	%rd2129, %r126;
	bra.uni 	$L__BB0_95;
$L__BB0_94:
	div.s64 	%rd2128, %rd205, %rd207;
	mul.lo.s64 	%rd1165, %rd2128, %rd207;
	sub.s64 	%rd2129, %rd205, %rd1165;
$L__BB0_95:
	add.s64 	%rd1166, %rd2129, %rd206;
	ld.param.u64 	%rd1167, [%rd6+248];
	mul.lo.s64 	%rd214, %rd1166, %rd1167;
	ld.param.u64 	%rd1168, [%rd6+136];
	ld.param.u64 	%rd215, [%rd6+40];
	sub.s64 	%rd216, %rd1168, %rd215;
	or.b64  	%rd1169, %rd2128, %rd216;
	and.b64  	%rd1170, %rd1169, -4294967296;
	setp.ne.s64 	%p40, %rd1170, 0;
	@%p40 bra 	$L__BB0_97;
	cvt.u32.u64 	%r127, %rd216;
	cvt.u32.u64 	%r128, %rd2128;
	div.u32 	%r129, %r128, %r127;
	mul.lo.s32 	%r130, %r129, %r127;
	sub.s32 	%r131, %r128, %r130;
	cvt.u64.u32 	%rd2130, %r129;
	cvt.u64.u32 	%rd2131, %r131;
	bra.uni 	$L__BB0_98;
$L__BB0_97:
	div.s64 	%rd2130, %rd2128, %rd216;
	mul.lo.s64 	%rd1171, %rd2130, %rd216;
	sub.s64 	%rd2131, %rd2128, %rd1171;
$L__BB0_98:
	add.s64 	%rd1172, %rd2131, %rd215;
	ld.param.u64 	%rd1173, [%rd6+240];
	add.s64 	%rd1174, %rd214, %rd12;
	mad.lo.s64 	%rd1175, %rd1172, %rd1173, %rd1174;
	mad.lo.s64 	%rd223, %rd11, %rd2130, %rd1175;
	or.b64  	%rd1176, %rd205, %rd33;
	and.b64  	%rd1177, %rd1176, -4294967296;
	setp.ne.s64 	%p41, %rd1177, 0;
	@%p41 bra 	$L__BB0_100;
	cvt.u32.u64 	%r132, %rd33;
	cvt.u32.u64 	%r133, %rd205;
	div.u32 	%r134, %r133, %r132;
	cvt.u64.u32 	%rd2132, %r134;
	bra.uni 	$L__BB0_101;
$L__BB0_100:
	div.s64 	%rd2132, %rd205, %rd33;
$L__BB0_101:
	mul.lo.s64 	%rd1178, %rd2132, %rd33;
	sub.s64 	%rd227, %rd205, %rd1178;
	or.b64  	%rd1179, %rd2132, %rd38;
	and.b64  	%rd1180, %rd1179, -4294967296;
	setp.ne.s64 	%p42, %rd1180, 0;
	@%p42 bra 	$L__BB0_103;
	cvt.u32.u64 	%r135, %rd38;
	cvt.u32.u64 	%r136, %rd2132;
	div.u32 	%r137, %r136, %r135;
	cvt.u64.u32 	%rd2133, %r137;
	bra.uni 	$L__BB0_104;
$L__BB0_103:
	div.s64 	%rd2133, %rd2132, %rd38;
$L__BB0_104:
	mul.lo.s64 	%rd1181, %rd2133, %rd38;
	sub.s64 	%rd1182, %rd2132, %rd1181;
	mul.lo.s64 	%rd1183, %rd227, %rd886;
	mad.lo.s64 	%rd1184, %rd1182, %rd885, %rd1183;
	shr.s64 	%rd1185, %rd223, 63;
	shr.u64 	%rd1186, %rd1185, 61;
	add.s64 	%rd1187, %rd223, %rd1186;
	shl.b64 	%rd1188, %rd1187, 1;
	and.b64  	%rd1189, %rd1188, -16;
	add.s64 	%rd1190, %rd5, %rd1189;
	ld.global.v4.f32 	{%f29, %f30, %f31, %f32}, [%rd1190];
	add.s64 	%rd1191, %rd1184, %rd8;
	mad.lo.s64 	%rd1192, %rd884, %rd2133, %rd1191;
	shr.s64 	%rd1193, %rd1192, 63;
	shr.u64 	%rd1194, %rd1193, 61;
	add.s64 	%rd1195, %rd1192, %rd1194;
	shl.b64 	%rd1196, %rd1195, 1;
	and.b64  	%rd1197, %rd1196, -16;
	add.s64 	%rd1198, %rd1, %rd1197;
	st.global.v4.f32 	[%rd1198], {%f29, %f30, %f31, %f32};
	add.s64 	%rd231, %rd204, %rd13;
	setp.ge.u64 	%p43, %rd231, %rd9;
	@%p43 bra 	$L__BB0_417;
	shl.b64 	%rd232, %rd231, 3;
	ld.param.u64 	%rd1199, [%rd6+144];
	ld.param.u64 	%rd233, [%rd6+48];
	sub.s64 	%rd234, %rd1199, %rd233;
	or.b64  	%rd1200, %rd232, %rd234;
	and.b64  	%rd1201, %rd1200, -4294967296;
	setp.ne.s64 	%p44, %rd1201, 0;
	@%p44 bra 	$L__BB0_107;
	cvt.u32.u64 	%r138, %rd234;
	cvt.u32.u64 	%r139, %rd232;
	div.u32 	%r140, %r139, %r138;
	mul.lo.s32 	%r141, %r140, %r138;
	sub.s32 	%r142, %r139, %r141;
	cvt.u64.u32 	%rd2134, %r140;
	cvt.u64.u32 	%rd2135, %r142;
	bra.uni 	$L__BB0_108;
$L__BB0_107:
	div.s64 	%rd2134, %rd232, %rd234;
	mul.lo.s64 	%rd1202, %rd2134, %rd234;
	sub.s64 	%rd2135, %rd232, %rd1202;
$L__BB0_108:
	add.s64 	%rd1203, %rd2135, %rd233;
	ld.param.u64 	%rd1204, [%rd6+248];
	mul.lo.s64 	%rd241, %rd1203, %rd1204;
	ld.param.u64 	%rd1205, [%rd6+136];
	ld.param.u64 	%rd242, [%rd6+40];
	sub.s64 	%rd243, %rd1205, %rd242;
	or.b64  	%rd1206, %rd2134, %rd243;
	and.b64  	%rd1207, %rd1206, -4294967296;
	setp.ne.s64 	%p45, %rd1207, 0;
	@%p45 bra 	$L__BB0_110;
	cvt.u32.u64 	%r143, %rd243;
	cvt.u32.u64 	%r144, %rd2134;
	div.u32 	%r145, %r144, %r143;
	mul.lo.s32 	%r146, %r145, %r143;
	sub.s32 	%r147, %r144, %r146;
	cvt.u64.u32 	%rd2136, %r145;
	cvt.u64.u32 	%rd2137, %r147;
	bra.uni 	$L__BB0_111;
$L__BB0_110:
	div.s64 	%rd2136, %rd2134, %rd243;
	mul.lo.s64 	%rd1208, %rd2136, %rd243;
	sub.s64 	%rd2137, %rd2134, %rd1208;
$L__BB0_111:
	add.s64 	%rd1209, %rd2137, %rd242;
	ld.param.u64 	%rd1210, [%rd6+240];
	add.s64 	%rd1211, %rd241, %rd12;
	mad.lo.s64 	%rd1212, %rd1209, %rd1210, %rd1211;
	mad.lo.s64 	%rd250, %rd11, %rd2136, %rd1212;
	or.b64  	%rd1213, %rd232, %rd33;
	and.b64  	%rd1214, %rd1213, -4294967296;
	setp.ne.s64 	%p46, %rd1214, 0;
	@%p46 bra 	$L__BB0_113;
	cvt.u32.u64 	%r148, %rd33;
	cvt.u32.u64 	%r149, %rd232;
	div.u32 	%r150, %r149, %r148;
	cvt.u64.u32 	%rd2138, %r150;
	bra.uni 	$L__BB0_114;
$L__BB0_113:
	div.s64 	%rd2138, %rd232, %rd33;
$L__BB0_114:
	mul.lo.s64 	%rd1215, %rd2138, %rd33;
	sub.s64 	%rd254, %rd232, %rd1215;
	or.b64  	%rd1216, %rd2138, %rd38;
	and.b64  	%rd1217, %rd1216, -4294967296;
	setp.ne.s64 	%p47, %rd1217, 0;
	@%p47 bra 	$L__BB0_116;
	cvt.u32.u64 	%r151, %rd38;
	cvt.u32.u64 	%r152, %rd2138;
	div.u32 	%r153, %r152, %r151;
	cvt.u64.u32 	%rd2139, %r153;
	bra.uni 	$L__BB0_117;
$L__BB0_116:
	div.s64 	%rd2139, %rd2138, %rd38;
$L__BB0_117:
	mul.lo.s64 	%rd1218, %rd2139, %rd38;
	sub.s64 	%rd1219, %rd2138, %rd1218;
	mul.lo.s64 	%rd1220, %rd254, %rd886;
	mad.lo.s64 	%rd1221, %rd1219, %rd885, %rd1220;
	shr.s64 	%rd1222, %rd250, 63;
	shr.u64 	%rd1223, %rd1222, 61;
	add.s64 	%rd1224, %rd250, %rd1223;
	shl.b64 	%rd1225, %rd1224, 1;
	and.b64  	%rd1226, %rd1225, -16;
	add.s64 	%rd1227, %rd5, %rd1226;
	ld.global.v4.f32 	{%f33, %f34, %f35, %f36}, [%rd1227];
	add.s64 	%rd1228, %rd1221, %rd8;
	mad.lo.s64 	%rd1229, %rd884, %rd2139, %rd1228;
	shr.s64 	%rd1230, %rd1229, 63;
	shr.u64 	%rd1231, %rd1230, 61;
	add.s64 	%rd1232, %rd1229, %rd1231;
	shl.b64 	%rd1233, %rd1232, 1;
	and.b64  	%rd1234, %rd1233, -16;
	add.s64 	%rd1235, %rd1, %rd1234;
	st.global.v4.f32 	[%rd1235], {%f33, %f34, %f35, %f36};
	add.s64 	%rd258, %rd231, %rd13;
	setp.ge.u64 	%p48, %rd258, %rd9;
	@%p48 bra 	$L__BB0_417;
	shl.b64 	%rd259, %rd258, 3;
	ld.param.u64 	%rd1236, [%rd6+144];
	ld.param.u64 	%rd260, [%rd6+48];
	sub.s64 	%rd261, %rd1236, %rd260;
	or.b64  	%rd1237, %rd259, %rd261;
	and.b64  	%rd1238, %rd1237, -4294967296;
	setp.ne.s64 	%p49, %rd1238, 0;
	@%p49 bra 	$L__BB0_120;
	cvt.u32.u64 	%r154, %rd261;
	cvt.u32.u64 	%r155, %rd259;
	div.u32 	%r156, %r155, %r154;
	mul.lo.s32 	%r157, %r156, %r154;
	sub.s32 	%r158, %r155, %r157;
	cvt.u64.u32 	%rd2140, %r156;
	cvt.u64.u32 	%rd2141, %r158;
	bra.uni 	$L__BB0_121;
$L__BB0_120:
	div.s64 	%rd2140, %rd259, %rd261;
	mul.lo.s64 	%rd1239, %rd2140, %rd261;
	sub.s64 	%rd2141, %rd259, %rd1239;
$L__BB0_121:
	add.s64 	%rd1240, %rd2141, %rd260;
	ld.param.u64 	%rd1241, [%rd6+248];
	mul.lo.s64 	%rd268, %rd1240, %rd1241;
	ld.param.u64 	%rd1242, [%rd6+136];
	ld.param.u64 	%rd269, [%rd6+40];
	sub.s64 	%rd270, %rd1242, %rd269;
	or.b64  	%rd1243, %rd2140, %rd270;
	and.b64  	%rd1244, %rd1243, -4294967296;
	setp.ne.s64 	%p50, %rd1244, 0;
	@%p50 bra 	$L__BB0_123;
	cvt.u32.u64 	%r159, %rd270;
	cvt.u32.u64 	%r160, %rd2140;
	div.u32 	%r161, %r160, %r159;
	mul.lo.s32 	%r162, %r161, %r159;
	sub.s32 	%r163, %r160, %r162;
	cvt.u64.u32 	%rd2142, %r161;
	cvt.u64.u32 	%rd2143, %r163;
	bra.uni 	$L__BB0_124;
$L__BB0_123:
	div.s64 	%rd2142, %rd2140, %rd270;
	mul.lo.s64 	%rd1245, %rd2142, %rd270;
	sub.s64 	%rd2143, %rd2140, %rd1245;
$L__BB0_124:
	add.s64 	%rd1246, %rd2143, %rd269;
	ld.param.u64 	%rd1247, [%rd6+240];
	add.s64 	%rd1248, %rd268, %rd12;
	mad.lo.s64 	%rd1249, %rd1246, %rd1247, %rd1248;
	mad.lo.s64 	%rd277, %rd11, %rd2142, %rd1249;
	or.b64  	%rd1250, %rd259, %rd33;
	and.b64  	%rd1251, %rd1250, -4294967296;
	setp.ne.s64 	%p51, %rd1251, 0;
	@%p51 bra 	$L__BB0_126;
	cvt.u32.u64 	%r164, %rd33;
	cvt.u32.u64 	%r165, %rd259;
	div.u32 	%r166, %r165, %r164;
	cvt.u64.u32 	%rd2144, %r166;
	bra.uni 	$L__BB0_127;
$L__BB0_126:
	div.s64 	%rd2144, %rd259, %rd33;
$L__BB0_127:
	mul.lo.s64 	%rd1252, %rd2144, %rd33;
	sub.s64 	%rd281, %rd259, %rd1252;
	or.b64  	%rd1253, %rd2144, %rd38;
	and.b64  	%rd1254, %rd1253, -4294967296;
	setp.ne.s64 	%p52, %rd1254, 0;
	@%p52 bra 	$L__BB0_129;
	cvt.u32.u64 	%r167, %rd38;
	cvt.u32.u64 	%r168, %rd2144;
	div.u32 	%r169, %r168, %r167;
	cvt.u64.u32 	%rd2145, %r169;
	bra.uni 	$L__BB0_130;
$L__BB0_129:
	div.s64 	%rd2145, %rd2144, %rd38;
$L__BB0_130:
	mul.lo.s64 	%rd1255, %rd2145, %rd38;
	sub.s64 	%rd1256, %rd2144, %rd1255;
	mul.lo.s64 	%rd1257, %rd281, %rd886;
	mad.lo.s64 	%rd1258, %rd1256, %rd885, %rd1257;
	shr.s64 	%rd1259, %rd277, 63;
	shr.u64 	%rd1260, %rd1259, 61;
	add.s64 	%rd1261, %rd277, %rd1260;
	shl.b64 	%rd1262, %rd1261, 1;
	and.b64  	%rd1263, %rd1262, -16;
	add.s64 	%rd1264, %rd5, %rd1263;
	ld.global.v4.f32 	{%f37, %f38, %f39, %f40}, [%rd1264];
	add.s64 	%rd1265, %rd1258, %rd8;
	mad.lo.s64 	%rd1266, %rd884, %rd2145, %rd1265;
	shr.s64 	%rd1267, %rd1266, 63;
	shr.u64 	%rd1268, %rd1267, 61;
	add.s64 	%rd1269, %rd1266, %rd1268;
	shl.b64 	%rd1270, %rd1269, 1;
	and.b64  	%rd1271, %rd1270, -16;
	add.s64 	%rd1272, %rd1, %rd1271;
	st.global.v4.f32 	[%rd1272], {%f37, %f38, %f39, %f40};
	add.s64 	%rd285, %rd258, %rd13;
	setp.ge.u64 	%p53, %rd285, %rd9;
	@%p53 bra 	$L__BB0_417;
	shl.b64 	%rd286, %rd285, 3;
	ld.param.u64 	%rd1273, [%rd6+144];
	ld.param.u64 	%rd287, [%rd6+48];
	sub.s64 	%rd288, %rd1273, %rd287;
	or.b64  	%rd1274, %rd286, %rd288;
	and.b64  	%rd1275, %rd1274, -4294967296;
	setp.ne.s64 	%p54, %rd1275, 0;
	@%p54 bra 	$L__BB0_133;
	cvt.u32.u64 	%r170, %rd288;
	cvt.u32.u64 	%r171, %rd286;
	div.u32 	%r172, %r171, %r170;
	mul.lo.s32 	%r173, %r172, %r170;
	sub.s32 	%r174, %r171, %r173;
	cvt.u64.u32 	%rd2146, %r172;
	cvt.u64.u32 	%rd2147, %r174;
	bra.uni 	$L__BB0_134;
$L__BB0_133:
	div.s64 	%rd2146, %rd286, %rd288;
	mul.lo.s64 	%rd1276, %rd2146, %rd288;
	sub.s64 	%rd2147, %rd286, %rd1276;
$L__BB0_134:
	add.s64 	%rd1277, %rd2147, %rd287;
	ld.param.u64 	%rd1278, [%rd6+248];
	mul.lo.s64 	%rd295, %rd1277, %rd1278;
	ld.param.u64 	%rd1279, [%rd6+136];
	ld.param.u64 	%rd296, [%rd6+40];
	sub.s64 	%rd297, %rd1279, %rd296;
	or.b64  	%rd1280, %rd2146, %rd297;
	and.b64  	%rd1281, %rd1280, -4294967296;
	setp.ne.s64 	%p55, %rd1281, 0;
	@%p55 bra 	$L__BB0_136;
	cvt.u32.u64 	%r175, %rd297;
	cvt.u32.u64 	%r176, %rd2146;
	div.u32 	%r177, %r176, %r175;
	mul.lo.s32 	%r178, %r177, %r175;
	sub.s32 	%r179, %r176, %r178;
	cvt.u64.u32 	%rd2148, %r177;
	cvt.u64.u32 	%rd2149, %r179;
	bra.uni 	$L__BB0_137;
$L__BB0_136:
	div.s64 	%rd2148, %rd2146, %rd297;
	mul.lo.s64 	%rd1282, %rd2148, %rd297;
	sub.s64 	%rd2149, %rd2146, %rd1282;
$L__BB0_137:
	add.s64 	%rd1283, %rd2149, %rd296;
	ld.param.u64 	%rd1284, [%rd6+240];
	add.s64 	%rd1285, %rd295, %rd12;
	mad.lo.s64 	%rd1286, %rd1283, %rd1284, %rd1285;
	mad.lo.s64 	%rd304, %rd11, %rd2148, %rd1286;
	or.b64  	%rd1287, %rd286, %rd33;
	and.b64  	%rd1288, %rd1287, -4294967296;
	setp.ne.s64 	%p56, %rd1288, 0;
	@%p56 bra 	$L__BB0_139;
	cvt.u32.u64 	%r180, %rd33;
	cvt.u32.u64 	%r181, %rd286;
	div.u32 	%r182, %r181, %r180;
	cvt.u64.u32 	%rd2150, %r182;
	bra.uni 	$L__BB0_140;
$L__BB0_139:
	div.s64 	%rd2150, %rd286, %rd33;
$L__BB0_140:
	mul.lo.s64 	%rd1289, %rd2150, %rd33;
	sub.s64 	%rd308, %rd286, %rd1289;
	or.b64  	%rd1290, %rd2150, %rd38;
	and.b64  	%rd1291, %rd1290, -4294967296;
	setp.ne.s64 	%p57, %rd1291, 0;
	@%p57 bra 	$L__BB0_142;
	cvt.u32.u64 	%r183, %rd38;
	cvt.u32.u64 	%r184, %rd2150;
	div.u32 	%r185, %r184, %r183;
	cvt.u64.u32 	%rd2151, %r185;
	bra.uni 	$L__BB0_143;
$L__BB0_142:
	div.s64 	%rd2151, %rd2150, %rd38;
$L__BB0_143:
	mul.lo.s64 	%rd1292, %rd2151, %rd38;
	sub.s64 	%rd1293, %rd2150, %rd1292;
	mul.lo.s64 	%rd1294, %rd308, %rd886;
	mad.lo.s64 	%rd1295, %rd1293, %rd885, %rd1294;
	shr.s64 	%rd1296, %rd304, 63;
	shr.u64 	%rd1297, %rd1296, 61;
	add.s64 	%rd1298, %rd304, %rd1297;
	shl.b64 	%rd1299, %rd1298, 1;
	and.b64  	%rd1300, %rd1299, -16;
	add.s64 	%rd1301, %rd5, %rd1300;
	ld.global.v4.f32 	{%f41, %f42, %f43, %f44}, [%rd1301];
	add.s64 	%rd1302, %rd1295, %rd8;
	mad.lo.s64 	%rd1303, %rd884, %rd2151, %rd1302;
	shr.s64 	%rd1304, %rd1303, 63;
	shr.u64 	%rd1305, %rd1304, 61;
	add.s64 	%rd1306, %rd1303, %rd1305;
	shl.b64 	%rd1307, %rd1306, 1;
	and.b64  	%rd1308, %rd1307, -16;
	add.s64 	%rd1309, %rd1, %rd1308;
	st.global.v4.f32 	[%rd1309], {%f41, %f42, %f43, %f44};
	add.s64 	%rd312, %rd285, %rd13;
	setp.ge.u64 	%p58, %rd312, %rd9;
	@%p58 bra 	$L__BB0_417;
	shl.b64 	%rd313, %rd312, 3;
	ld.param.u64 	%rd1310, [%rd6+144];
	ld.param.u64 	%rd314, [%rd6+48];
	sub.s64 	%rd315, %rd1310, %rd314;
	or.b64  	%rd1311, %rd313, %rd315;
	and.b64  	%rd1312, %rd1311, -4294967296;
	setp.ne.s64 	%p59, %rd1312, 0;
	@%p59 bra 	$L__BB0_146;
	cvt.u32.u64 	%r186, %rd315;
	cvt.u32.u64 	%r187, %rd313;
	div.u32 	%r188, %r187, %r186;
	mul.lo.s32 	%r189, %r188, %r186;
	sub.s32 	%r190, %r187, %r189;
	cvt.u64.u32 	%rd2152, %r188;
	cvt.u64.u32 	%rd2153, %r190;
	bra.uni 	$L__BB0_147;
$L__BB0_146:
	div.s64 	%rd2152, %rd313, %rd315;
	mul.lo.s64 	%rd1313, %rd2152, %rd315;
	sub.s64 	%rd2153, %rd313, %rd1313;
$L__BB0_147:
	add.s64 	%rd1314, %rd2153, %rd314;
	ld.param.u64 	%rd1315, [%rd6+248];
	mul.lo.s64 	%rd322, %rd1314, %rd1315;
	ld.param.u64 	%rd1316, [%rd6+136];
	ld.param.u64 	%rd323, [%rd6+40];
	sub.s64 	%rd324, %rd1316, %rd323;
	or.b64  	%rd1317, %rd2152, %rd324;
	and.b64  	%rd1318, %rd1317, -4294967296;
	setp.ne.s64 	%p60, %rd1318, 0;
	@%p60 bra 	$L__BB0_149;
	cvt.u32.u64 	%r191, %rd324;
	cvt.u32.u64 	%r192, %rd2152;
	div.u32 	%r193, %r192, %r191;
	mul.lo.s32 	%r194, %r193, %r191;
	sub.s32 	%r195, %r192, %r194;
	cvt.u64.u32 	%rd2154, %r193;
	cvt.u64.u32 	%rd2155, %r195;
	bra.uni 	$L__BB0_150;
$L__BB0_149:
	div.s64 	%rd2154, %rd2152, %rd324;
	mul.lo.s64 	%rd1319, %rd2154, %rd324;
	sub.s64 	%rd2155, %rd2152, %rd1319;
$L__BB0_150:
	add.s64 	%rd1320, %rd2155, %rd323;
	ld.param.u64 	%rd1321, [%rd6+240];
	add.s64 	%rd1322, %rd322, %rd12;
	mad.lo.s64 	%rd1323, %rd1320, %rd1321, %rd1322;
	mad.lo.s64 	%rd331, %rd11, %rd2154, %rd1323;
	or.b64  	%rd1324, %rd313, %rd33;
	and.b64  	%rd1325, %rd1324, -4294967296;
	setp.ne.s64 	%p61, %rd1325, 0;
	@%p61 bra 	$L__BB0_152;
	cvt.u32.u64 	%r196, %rd33;
	cvt.u32.u64 	%r197, %rd313;
	div.u32 	%r198, %r197, %r196;
	cvt.u64.u32 	%rd2156, %r198;
	bra.uni 	$L__BB0_153;
$L__BB0_152:
	div.s64 	%rd2156, %rd313, %rd33;
$L__BB0_153:
	mul.lo.s64 	%rd1326, %rd2156, %rd33;
	sub.s64 	%rd335, %rd313, %rd1326;
	or.b64  	%rd1327, %rd2156, %rd38;
	and.b64  	%rd1328, %rd1327, -4294967296;
	setp.ne.s64 	%p62, %rd1328, 0;
	@%p62 bra 	$L__BB0_155;
	cvt.u32.u64 	%r199, %rd38;
	cvt.u32.u64 	%r200, %rd2156;
	div.u32 	%r201, %r200, %r199;
	cvt.u64.u32 	%rd2157, %r201;
	bra.uni 	$L__BB0_156;
$L__BB0_155:
	div.s64 	%rd2157, %rd2156, %rd38;
$L__BB0_156:
	mul.lo.s64 	%rd1329, %rd2157, %rd38;
	sub.s64 	%rd1330, %rd2156, %rd1329;
	mul.lo.s64 	%rd1331, %rd335, %rd886;
	mad.lo.s64 	%rd1332, %rd1330, %rd885, %rd1331;
	shr.s64 	%rd1333, %rd331, 63;
	shr.u64 	%rd1334, %rd1333, 61;
	add.s64 	%rd1335, %rd331, %rd1334;
	shl.b64 	%rd1336, %rd1335, 1;
	and.b64  	%rd1337, %rd1336, -16;
	add.s64 	%rd1338, %rd5, %rd1337;
	ld.global.v4.f32 	{%f45, %f46, %f47, %f48}, [%rd1338];
	add.s64 	%rd1339, %rd1332, %rd8;
	mad.lo.s64 	%rd1340, %rd884, %rd2157, %rd1339;
	shr.s64 	%rd1341, %rd1340, 63;
	shr.u64 	%rd1342, %rd1341, 61;
	add.s64 	%rd1343, %rd1340, %rd1342;
	shl.b64 	%rd1344, %rd1343, 1;
	and.b64  	%rd1345, %rd1344, -16;
	add.s64 	%rd1346, %rd1, %rd1345;
	st.global.v4.f32 	[%rd1346], {%f45, %f46, %f47, %f48};
	add.s64 	%rd339, %rd312, %rd13;
	setp.ge.u64 	%p63, %rd339, %rd9;
	@%p63 bra 	$L__BB0_417;
	shl.b64 	%rd340, %rd339, 3;
	ld.param.u64 	%rd1347, [%rd6+144];
	ld.param.u64 	%rd341, [%rd6+48];
	sub.s64 	%rd342, %rd1347, %rd341;
	or.b64  	%rd1348, %rd340, %rd342;
	and.b64  	%rd1349, %rd1348, -4294967296;
	setp.ne.s64 	%p64, %rd1349, 0;
	@%p64 bra 	$L__BB0_159;
	cvt.u32.u64 	%r202, %rd342;
	cvt.u32.u64 	%r203, %rd340;
	div.u32 	%r204, %r203, %r202;
	mul.lo.s32 	%r205, %r204, %r202;
	sub.s32 	%r206, %r203, %r205;
	cvt.u64.u32 	%rd2158, %r204;
	cvt.u64.u32 	%rd2159, %r206;
	bra.uni 	$L__BB0_160;
$L__BB0_159:
	div.s64 	%rd2158, %rd340, %rd342;
	mul.lo.s64 	%rd1350, %rd2158, %rd342;
	sub.s64 	%rd2159, %rd340, %rd1350;
$L__BB0_160:
	add.s64 	%rd1351, %rd2159, %rd341;
	ld.param.u64 	%rd1352, [%rd6+248];
	mul.lo.s64 	%rd349, %rd1351, %rd1352;
	ld.param.u64 	%rd1353, [%rd6+136];
	ld.param.u64 	%rd350, [%rd6+40];
	sub.s64 	%rd351, %rd1353, %rd350;
	or.b64  	%rd1354, %rd2158, %rd351;
	and.b64  	%rd1355, %rd1354, -4294967296;
	setp.ne.s64 	%p65, %rd1355, 0;
	@%p65 bra 	$L__BB0_162;
	cvt.u32.u64 	%r207, %rd351;
	cvt.u32.u64 	%r208, %rd2158;
	div.u32 	%r209, %r208, %r207;
	mul.lo.s32 	%r210, %r209, %r207;
	sub.s32 	%r211, %r208, %r210;
	cvt.u64.u32 	%rd2160, %r209;
	cvt.u64.u32 	%rd2161, %r211;
	bra.uni 	$L__BB0_163;
$L__BB0_162:
	div.s64 	%rd2160, %rd2158, %rd351;
	mul.lo.s64 	%rd1356, %rd2160, %rd351;
	sub.s64 	%rd2161, %rd2158, %rd1356;
$L__BB0_163:
	add.s64 	%rd1357, %rd2161, %rd350;
	ld.param.u64 	%rd1358, [%rd6+240];
	add.s64 	%rd1359, %rd349, %rd12;
	mad.lo.s64 	%rd1360, %rd1357, %rd1358, %rd1359;
	mad.lo.s64 	%rd358, %rd11, %rd2160, %rd1360;
	or.b64  	%rd1361, %rd340, %rd33;
	and.b64  	%rd1362, %rd1361, -4294967296;
	setp.ne.s64 	%p66, %rd1362, 0;
	@%p66 bra 	$L__BB0_165;
	cvt.u32.u64 	%r212, %rd33;
	cvt.u32.u64 	%r213, %rd340;
	div.u32 	%r214, %r213, %r212;
	cvt.u64.u32 	%rd2162, %r214;
	bra.uni 	$L__BB0_166;
$L__BB0_165:
	div.s64 	%rd2162, %rd340, %rd33;
$L__BB0_166:
	mul.lo.s64 	%rd1363, %rd2162, %rd33;
	sub.s64 	%rd362, %rd340, %rd1363;
	or.b64  	%rd1364, %rd2162, %rd38;
	and.b64  	%rd1365, %rd1364, -4294967296;
	setp.ne.s64 	%p67, %rd1365, 0;
	@%p67 bra 	$L__BB0_168;
	cvt.u32.u64 	%r215, %rd38;
	cvt.u32.u64 	%r216, %rd2162;
	div.u32 	%r217, %r216, %r215;
	cvt.u64.u32 	%rd2163, %r217;
	bra.uni 	$L__BB0_169;
$L__BB0_168:
	div.s64 	%rd2163, %rd2162, %rd38;
$L__BB0_169:
	mul.lo.s64 	%rd1366, %rd2163, %rd38;
	sub.s64 	%rd1367, %rd2162, %rd1366;
	mul.lo.s64 	%rd1368, %rd362, %rd886;
	mad.lo.s64 	%rd1369, %rd1367, %rd885, %rd1368;
	shr.s64 	%rd1370, %rd358, 63;
	shr.u64 	%rd1371, %rd1370, 61;
	add.s64 	%rd1372, %rd358, %rd1371;
	shl.b64 	%rd1373, %rd1372, 1;
	and.b64  	%rd1374, %rd1373, -16;
	add.s64 	%rd1375, %rd5, %rd1374;
	ld.global.v4.f32 	{%f49, %f50, %f51, %f52}, [%rd1375];
	add.s64 	%rd1376, %rd1369, %rd8;
	mad.lo.s64 	%rd1377, %rd884, %rd2163, %rd1376;
	shr.s64 	%rd1378, %rd1377, 63;
	shr.u64 	%rd1379, %rd1378, 61;
	add.s64 	%rd1380, %rd1377, %rd1379;
	shl.b64 	%rd1381, %rd1380, 1;
	and.b64  	%rd1382, %rd1381, -16;
	add.s64 	%rd1383, %rd1, %rd1382;
	st.global.v4.f32 	[%rd1383], {%f49, %f50, %f51, %f52};
	add.s64 	%rd366, %rd339, %rd13;
	setp.ge.u64 	%p68, %rd366, %rd9;
	@%p68 bra 	$L__BB0_417;
	shl.b64 	%rd367, %rd366, 3;
	ld.param.u64 	%rd1384, [%rd6+144];
	ld.param.u64 	%rd368, [%rd6+48];
	sub.s64 	%rd369, %rd1384, %rd368;
	or.b64  	%rd1385, %rd367, %rd369;
	and.b64  	%rd1386, %rd1385, -4294967296;
	setp.ne.s64 	%p69, %rd1386, 0;
	@%p69 bra 	$L__BB0_172;
	cvt.u32.u64 	%r218, %rd369;
	cvt.u32.u64 	%r219, %rd367;
	div.u32 	%r220, %r219, %r218;
	mul.lo.s32 	%r221, %r220, %r218;
	sub.s32 	%r222, %r219, %r221;
	cvt.u64.u32 	%rd2164, %r220;
	cvt.u64.u32 	%rd2165, %r222;
	bra.uni 	$L__BB0_173;
$L__BB0_172:
	div.s64 	%rd2164, %rd367, %rd369;
	mul.lo.s64 	%rd1387, %rd2164, %rd369;
	sub.s64 	%rd2165, %rd367, %rd1387;
$L__BB0_173:
	add.s64 	%rd1388, %rd2165, %rd368;
	ld.param.u64 	%rd1389, [%rd6+248];
	mul.lo.s64 	%rd376, %rd1388, %rd1389;
	ld.param.u64 	%rd1390, [%rd6+136];
	ld.param.u64 	%rd377, [%rd6+40];
	sub.s64 	%rd378, %rd1390, %rd377;
	or.b64  	%rd1391, %rd2164, %rd378;
	and.b64  	%rd1392, %rd1391, -4294967296;
	setp.ne.s64 	%p70, %rd1392, 0;
	@%p70 bra 	$L__BB0_175;
	cvt.u32.u64 	%r223, %rd378;
	cvt.u32.u64 	%r224, %rd2164;
	div.u32 	%r225, %r224, %r223;
	mul.lo.s32 	%r226, %r225, %r223;
	sub.s32 	%r227, %r224, %r226;
	cvt.u64.u32 	%rd2166, %r225;
	cvt.u64.u32 	%rd2167, %r227;
	bra.uni 	$L__BB0_176;
$L__BB0_175:
	div.s64 	%rd2166, %rd2164, %rd378;
	mul.lo.s64 	%rd1393, %rd2166, %rd378;
	sub.s64 	%rd2167, %rd2164, %rd1393;
$L__BB0_176:
	add.s64 	%rd1394, %rd2167, %rd377;
	ld.param.u64 	%rd1395, [%rd6+240];
	add.s64 	%rd1396, %rd376, %rd12;
	mad.lo.s64 	%rd1397, %rd1394, %rd1395, %rd1396;
	mad.lo.s64 	%rd385, %rd11, %rd2166, %rd1397;
	or.b64  	%rd1398, %rd367, %rd33;
	and.b64  	%rd1399, %rd1398, -4294967296;
	setp.ne.s64 	%p71, %rd1399, 0;
	@%p71 bra 	$L__BB0_178;
	cvt.u32.u64 	%r228, %rd33;
	cvt.u32.u64 	%r229, %rd367;
	div.u32 	%r230, %r229, %r228;
	cvt.u64.u32 	%rd2168, %r230;
	bra.uni 	$L__BB0_179;
$L__BB0_178:
	div.s64 	%rd2168, %rd367, %rd33;
$L__BB0_179:
	mul.lo.s64 	%rd1400, %rd2168, %rd33;
	sub.s64 	%rd389, %rd367, %rd1400;
	or.b64  	%rd1401, %rd2168, %rd38;
	and.b64  	%rd1402, %rd1401, -4294967296;
	setp.ne.s64 	%p72, %rd1402, 0;
	@%p72 bra 	$L__BB0_181;
	cvt.u32.u64 	%r231, %rd38;
	cvt.u32.u64 	%r232, %rd2168;
	div.u32 	%r233, %r232, %r231;
	cvt.u64.u32 	%rd2169, %r233;
	bra.uni 	$L__BB0_182;
$L__BB0_181:
	div.s64 	%rd2169, %rd2168, %rd38;
$L__BB0_182:
	mul.lo.s64 	%rd1403, %rd2169, %rd38;
	sub.s64 	%rd1404, %rd2168, %rd1403;
	mul.lo.s64 	%rd1405, %rd389, %rd886;
	mad.lo.s64 	%rd1406, %rd1404, %rd885, %rd1405;
	shr.s64 	%rd1407, %rd385, 63;
	shr.u64 	%rd1408, %rd1407, 61;
	add.s64 	%rd1409, %rd385, %rd1408;
	shl.b64 	%rd1410, %rd1409, 1;
	and.b64  	%rd1411, %rd1410, -16;
	add.s64 	%rd1412, %rd5, %rd1411;
	ld.global.v4.f32 	{%f53, %f54, %f55, %f56}, [%rd1412];
	add.s64 	%rd1413, %rd1406, %rd8;
	mad.lo.s64 	%rd1414, %rd884, %rd2169, %rd1413;
	shr.s64 	%rd1415, %rd1414, 63;
	shr.u64 	%rd1416, %rd1415, 61;
	add.s64 	%rd1417, %rd1414, %rd1416;
	shl.b64 	%rd1418, %rd1417, 1;
	and.b64  	%rd1419, %rd1418, -16;
	add.s64 	%rd1420, %rd1, %rd1419;
	st.global.v4.f32 	[%rd1420], {%f53, %f54, %f55, %f56};
	add.s64 	%rd393, %rd366, %rd13;
	setp.ge.u64 	%p73, %rd393, %rd9;
	@%p73 bra 	$L__BB0_417;
	shl.b64 	%rd394, %rd393, 3;
	ld.param.u64 	%rd1421, [%rd6+144];
	ld.param.u64 	%rd395, [%rd6+48];
	sub.s64 	%rd396, %rd1421, %rd395;
	or.b64  	%rd1422, %rd394, %rd396;
	and.b64  	%rd1423, %rd1422, -4294967296;
	setp.ne.s64 	%p74, %rd1423, 0;
	@%p74 bra 	$L__BB0_185;
	cvt.u32.u64 	%r234, %rd396;
	cvt.u32.u64 	%r235, %rd394;
	div.u32 	%r236, %r235, %r234;
	mul.lo.s32 	%r237, %r236, %r234;
	sub.s32 	%r238, %r235, %r237;
	cvt.u64.u32 	%rd2170, %r236;
	cvt.u64.u32 	%rd2171, %r238;
	bra.uni 	$L__BB0_186;
$L__BB0_185:
	div.s64 	%rd2170, %rd394, %rd396;
	mul.lo.s64 	%rd1424, %rd2170, %rd396;
	sub.s64 	%rd2171, %rd394, %rd1424;
$L__BB0_186:
	add.s64 	%rd1425, %rd2171, %rd395;
	ld.param.u64 	%rd1426, [%rd6+248];
	mul.lo.s64 	%rd403, %rd1425, %rd1426;
	ld.param.u64 	%rd1427, [%rd6+136];
	ld.param.u64 	%rd404, [%rd6+40];
	sub.s64 	%rd405, %rd1427, %rd404;
	or.b64  	%rd1428, %rd2170, %rd405;
	and.b64  	%rd1429, %rd1428, -4294967296;
	setp.ne.s64 	%p75, %rd1429, 0;
	@%p75 bra 	$L__BB0_188;
	cvt.u32.u64 	%r239, %rd405;
	cvt.u32.u64 	%r240, %rd2170;
	div.u32 	%r241, %r240, %r239;
	mul.lo.s32 	%r242, %r241, %r239;
	sub.s32 	%r243, %r240, %r242;
	cvt.u64.u32 	%rd2172, %r241;
	cvt.u64.u32 	%rd2173, %r243;
	bra.uni 	$L__BB0_189;
$L__BB0_188:
	div.s64 	%rd2172, %rd2170, %rd405;
	mul.lo.s64 	%rd1430, %rd2172, %rd405;
	sub.s64 	%rd2173, %rd2170, %rd1430;
$L__BB0_189:
	add.s64 	%rd1431, %rd2173, %rd404;
	ld.param.u64 	%rd1432, [%rd6+240];
	add.s64 	%rd1433, %rd403, %rd12;
	mad.lo.s64 	%rd1434, %rd1431, %rd1432, %rd1433;
	mad.lo.s64 	%rd412, %rd11, %rd2172, %rd1434;
	or.b64  	%rd1435, %rd394, %rd33;
	and.b64  	%rd1436, %rd1435, -4294967296;
	setp.ne.s64 	%p76, %rd1436, 0;
	@%p76 bra 	$L__BB0_191;
	cvt.u32.u64 	%r244, %rd33;
	cvt.u32.u64 	%r245, %rd394;
	div.u32 	%r246, %r245, %r244;
	cvt.u64.u32 	%rd2174, %r246;
	bra.uni 	$L__BB0_192;
$L__BB0_191:
	div.s64 	%rd2174, %rd394, %rd33;
$L__BB0_192:
	mul.lo.s64 	%rd1437, %rd2174, %rd33;
	sub.s64 	%rd416, %rd394, %rd1437;
	or.b64  	%rd1438, %rd2174, %rd38;
	and.b64  	%rd1439, %rd1438, -4294967296;
	setp.ne.s64 	%p77, %rd1439, 0;
	@%p77 bra 	$L__BB0_194;
	cvt.u32.u64 	%r247, %rd38;
	cvt.u32.u64 	%r248, %rd2174;
	div.u32 	%r249, %r248, %r247;
	cvt.u64.u32 	%rd2175, %r249;
	bra.uni 	$L__BB0_195;
$L__BB0_194:
	div.s64 	%rd2175, %rd2174, %rd38;
$L__BB0_195:
	mul.lo.s64 	%rd1440, %rd2175, %rd38;
	sub.s64 	%rd1441, %rd2174, %rd1440;
	mul.lo.s64 	%rd1442, %rd416, %rd886;
	mad.lo.s64 	%rd1443, %rd1441, %rd885, %rd1442;
	shr.s64 	%rd1444, %rd412, 63;
	shr.u64 	%rd1445, %rd1444, 61;
	add.s64 	%rd1446, %rd412, %rd1445;
	shl.b64 	%rd1447, %rd1446, 1;
	and.b64  	%rd1448, %rd1447, -16;
	add.s64 	%rd1449, %rd5, %rd1448;
	ld.global.v4.f32 	{%f57, %f58, %f59, %f60}, [%rd1449];
	add.s64 	%rd1450, %rd1443, %rd8;
	mad.lo.s64 	%rd1451, %rd884, %rd2175, %rd1450;
	shr.s64 	%rd1452, %rd1451, 63;
	shr.u64 	%rd1453, %rd1452, 61;
	add.s64 	%rd1454, %rd1451, %rd1453;
	shl.b64 	%rd1455, %rd1454, 1;
	and.b64  	%rd1456, %rd1455, -16;
	add.s64 	%rd1457, %rd1, %rd1456;
	st.global.v4.f32 	[%rd1457], {%f57, %f58, %f59, %f60};
	add.s64 	%rd420, %rd393, %rd13;
	setp.ge.u64 	%p78, %rd420, %rd9;
	@%p78 bra 	$L__BB0_417;
	shl.b64 	%rd421, %rd420, 3;
	ld.param.u64 	%rd1458, [%rd6+144];
	ld.param.u64 	%rd422, [%rd6+48];
	sub.s64 	%rd423, %rd1458, %rd422;
	or.b64  	%rd1459, %rd421, %rd423;
	and.b64  	%rd1460, %rd1459, -4294967296;
	setp.ne.s64 	%p79, %rd1460, 0;
	@%p79 bra 	$L__BB0_198;
	cvt.u32.u64 	%r250, %rd423;
	cvt.u32.u64 	%r251, %rd421;
	div.u32 	%r252, %r251, %r250;
	mul.lo.s32 	%r253, %r252, %r250;
	sub.s32 	%r254, %r251, %r253;
	cvt.u64.u32 	%rd2176, %r252;
	cvt.u64.u32 	%rd2177, %r254;
	bra.uni 	$L__BB0_199;
$L__BB0_198:
	div.s64 	%rd2176, %rd421, %rd423;
	mul.lo.s64 	%rd1461, %rd2176, %rd423;
	sub.s64 	%rd2177, %rd421, %rd1461;
$L__BB0_199:
	add.s64 	%rd1462, %rd2177, %rd422;
	ld.param.u64 	%rd1463, [%rd6+248];
	mul.lo.s64 	%rd430, %rd1462, %rd1463;
	ld.param.u64 	%rd1464, [%rd6+136];
	ld.param.u64 	%rd431, [%rd6+40];
	sub.s64 	%rd432, %rd1464, %rd431;
	or.b64  	%rd1465, %rd2176, %rd432;
	and.b64  	%rd1466, %rd1465, -4294967296;
	setp.ne.s64 	%p80, %rd1466, 0;
	@%p80 bra 	$L__BB0_201;
	cvt.u32.u64 	%r255, %rd432;
	cvt.u32.u64 	%r256, %rd2176;
	div.u32 	%r257, %r256, %r255;
	mul.lo.s32 	%r258, %r257, %r255;
	sub.s32 	%r259, %r256, %r258;
	cvt.u64.u32 	%rd2178, %r257;
	cvt.u64.u32 	%rd2179, %r259;
	bra.uni 	$L__BB0_202;
$L__BB0_201:
	div.s64 	%rd2178, %rd2176, %rd432;
	mul.lo.s64 	%rd1467, %rd2178, %rd432;
	sub.s64 	%rd2179, %rd2176, %rd1467;
$L__BB0_202:
	add.s64 	%rd1468, %rd2179, %rd431;
	ld.param.u64 	%rd1469, [%rd6+240];
	add.s64 	%rd1470, %rd430, %rd12;
	mad.lo.s64 	%rd1471, %rd1468, %rd1469, %rd1470;
	mad.lo.s64 	%rd439, %rd11, %rd2178, %rd1471;
	or.b64  	%rd1472, %rd421, %rd33;
	and.b64  	%rd1473, %rd1472, -4294967296;
	setp.ne.s64 	%p81, %rd1473, 0;
	@%p81 bra 	$L__BB0_204;
	cvt.u32.u64 	%r260, %rd33;
	cvt.u32.u64 	%r261, %rd421;
	div.u32 	%r262, %r261, %r260;
	cvt.u64.u32 	%rd2180, %r262;
	bra.uni 	$L__BB0_205;
$L__BB0_204:
	div.s64 	%rd2180, %rd421, %rd33;
$L__BB0_205:
	mul.lo.s64 	%rd1474, %rd2180, %rd33;
	sub.s64 	%rd443, %rd421, %rd1474;
	or.b64  	%rd1475, %rd2180, %rd38;
	and.b64  	%rd1476, %rd1475, -4294967296;
	setp.ne.s64 	%p82, %rd1476, 0;
	@%p82 bra 	$L__BB0_207;
	cvt.u32.u64 	%r263, %rd38;
	cvt.u32.u64 	%r264, %rd2180;
	div.u32 	%r265, %r264, %r263;
	cvt.u64.u32 	%rd2181, %r265;
	bra.uni 	$L__BB0_208;
$L__BB0_207:
	div.s64 	%rd2181, %rd2180, %rd38;
$L__BB0_208:
	mul.lo.s64 	%rd1477, %rd2181, %rd38;
	sub.s64 	%rd1478, %rd2180, %rd1477;
	mul.lo.s64 	%rd1479, %rd443, %rd886;
	mad.lo.s64 	%rd1480, %rd1478, %rd885, %rd1479;
	shr.s64 	%rd1481, %rd439, 63;
	shr.u64 	%rd1482, %rd1481, 61;
	add.s64 	%rd1483, %rd439, %rd1482;
	shl.b64 	%rd1484, %rd1483, 1;
	and.b64  	%rd1485, %rd1484, -16;
	add.s64 	%rd1486, %rd5, %rd1485;
	ld.global.v4.f32 	{%f61, %f62, %f63, %f64}, [%rd1486];
	add.s64 	%rd1487, %rd1480, %rd8;
	mad.lo.s64 	%rd1488, %rd884, %rd2181, %rd1487;
	shr.s64 	%rd1489, %rd1488, 63;
	shr.u64 	%rd1490, %rd1489, 61;
	add.s64 	%rd1491, %rd1488, %rd1490;
	shl.b64 	%rd1492, %rd1491, 1;
	and.b64  	%rd1493, %rd1492, -16;
	add.s64 	%rd1494, %rd1, %rd1493;
	st.global.v4.f32 	[%rd1494], {%f61, %f62, %f63, %f64};
	add.s64 	%rd447, %rd420, %rd13;
	setp.ge.u64 	%p83, %rd447, %rd9;
	@%p83 bra 	$L__BB0_417;
	shl.b64 	%rd448, %rd447, 3;
	ld.param.u64 	%rd1495, [%rd6+144];
	ld.param.u64 	%rd449, [%rd6+48];
	sub.s64 	%rd450, %rd1495, %rd449;
	or.b64  	%rd1496, %rd448, %rd450;
	and.b64  	%rd1497, %rd1496, -4294967296;
	setp.ne.s64 	%p84, %rd1497, 0;
	@%p84 bra 	$L__BB0_211;
	cvt.u32.u64 	%r266, %rd450;
	cvt.u32.u64 	%r267, %rd448;
	div.u32 	%r268, %r267, %r266;
	mul.lo.s32 	%r269, %r268, %r266;
	sub.s32 	%r270, %r267, %r269;
	cvt.u64.u32 	%rd2182, %r268;
	cvt.u64.u32 	%rd2183, %r270;
	bra.uni 	$L__BB0_212;
$L__BB0_211:
	div.s64 	%rd2182, %rd448, %rd450;
	mul.lo.s64 	%rd1498, %rd2182, %rd450;
	sub.s64 	%rd2183, %rd448, %rd1498;
$L__BB0_212:
	add.s64 	%rd1499, %rd2183, %rd449;
	ld.param.u64 	%rd1500, [%rd6+248];
	mul.lo.s64 	%rd457, %rd1499, %rd1500;
	ld.param.u64 	%rd1501, [%rd6+136];
	ld.param.u64 	%rd458, [%rd6+40];
	sub.s64 	%rd459, %rd1501, %rd458;
	or.b64  	%rd1502, %rd2182, %rd459;
	and.b64  	%rd1503, %rd1502, -4294967296;
	setp.ne.s64 	%p85, %rd1503, 0;
	@%p85 bra 	$L__BB0_214;
	cvt.u32.u64 	%r271, %rd459;
	cvt.u32.u64 	%r272, %rd2182;
	div.u32 	%r273, %r272, %r271;
	mul.lo.s32 	%r274, %r273, %r271;
	sub.s32 	%r275, %r272, %r274;
	cvt.u64.u32 	%rd2184, %r273;
	cvt.u64.u32 	%rd2185, %r275;
	bra.uni 	$L__BB0_215;
$L__BB0_214:
	div.s64 	%rd2184, %rd2182, %rd459;
	mul.lo.s64 	%rd1504, %rd2184, %rd459;
	sub.s64 	%rd2185, %rd2182, %rd1504;
$L__BB0_215:
	add.s64 	%rd1505, %rd2185, %rd458;
	ld.param.u64 	%rd1506, [%rd6+240];
	add.s64 	%rd1507, %rd457, %rd12;
	mad.lo.s64 	%rd1508, %rd1505, %rd1506, %rd1507;
	mad.lo.s64 	%rd466, %rd11, %rd2184, %rd1508;
	or.b64  	%rd1509, %rd448, %rd33;
	and.b64  	%rd1510, %rd1509, -4294967296;
	setp.ne.s64 	%p86, %rd1510, 0;
	@%p86 bra 	$L__BB0_217;
	cvt.u32.u64 	%r276, %rd33;
	cvt.u32.u64 	%r277, %rd448;
	div.u32 	%r278, %r277, %r276;
	cvt.u64.u32 	%rd2186, %r278;
	bra.uni 	$L__BB0_218;
$L__BB0_217:
	div.s64 	%rd2186, %rd448, %rd33;
$L__BB0_218:
	mul.lo.s64 	%rd1511, %rd2186, %rd33;
	sub.s64 	%rd470, %rd448, %rd1511;
	or.b64  	%rd1512, %rd2186, %rd38;
	and.b64  	%rd1513, %rd1512, -4294967296;
	setp.ne.s64 	%p87, %rd1513, 0;
	@%p87 bra 	$L__BB0_220;
	cvt.u32.u64 	%r279, %rd38;
	cvt.u32.u64 	%r280, %rd2186;
	div.u32 	%r281, %r280, %r279;
	cvt.u64.u32 	%rd2187, %r281;
	bra.uni 	$L__BB0_221;
$L__BB0_220:
	div.s64 	%rd2187, %rd2186, %rd38;
$L__BB0_221:
	mul.lo.s64 	%rd1514, %rd2187, %rd38;
	sub.s64 	%rd1515, %rd2186, %rd1514;
	mul.lo.s64 	%rd1516, %rd470, %rd886;
	mad.lo.s64 	%rd1517, %rd1515, %rd885, %rd1516;
	shr.s64 	%rd1518, %rd466, 63;
	shr.u64 	%rd1519, %rd1518, 61;
	add.s64 	%rd1520, %rd466, %rd1519;
	shl.b64 	%rd1521, %rd1520, 1;
	and.b64  	%rd1522, %rd1521, -16;
	add.s64 	%rd1523, %rd5, %rd1522;
	ld.global.v4.f32 	{%f65, %f66, %f67, %f68}, [%rd1523];
	add.s64 	%rd1524, %rd1517, %rd8;
	mad.lo.s64 	%rd1525, %rd884, %rd2187, %rd1524;
	shr.s64 	%rd1526, %rd1525, 63;
	shr.u64 	%rd1527, %rd1526, 61;
	add.s64 	%rd1528, %rd1525, %rd1527;
	shl.b64 	%rd1529, %rd1528, 1;
	and.b64  	%rd1530, %rd1529, -16;
	add.s64 	%rd1531, %rd1, %rd1530;
	st.global.v4.f32 	[%rd1531], {%f65, %f66, %f67, %f68};
	add.s64 	%rd474, %rd447, %rd13;
	setp.ge.u64 	%p88, %rd474, %rd9;
	@%p88 bra 	$L__BB0_417;
	shl.b64 	%rd475, %rd474, 3;
	ld.param.u64 	%rd1532, [%rd6+144];
	ld.param.u64 	%rd476, [%rd6+48];
	sub.s64 	%rd477, %rd1532, %rd476;
	or.b64  	%rd1533, %rd475, %rd477;
	and.b64  	%rd1534, %rd1533, -4294967296;
	setp.ne.s64 	%p89, %rd1534, 0;
	@%p89 bra 	$L__BB0_224;
	cvt.u32.u64 	%r282, %rd477;
	cvt.u32.u64 	%r283, %rd475;
	div.u32 	%r284, %r283, %r282;
	mul.lo.s32 	%r285, %r284, %r282;
	sub.s32 	%r286, %r283, %r285;
	cvt.u64.u32 	%rd2188, %r284;
	cvt.u64.u32 	%rd2189, %r286;
	bra.uni 	$L__BB0_225;
$L__BB0_224:
	div.s64 	%rd2188, %rd475, %rd477;
	mul.lo.s64 	%rd1535, %rd2188, %rd477;
	sub.s64 	%rd2189, %rd475, %rd1535;
$L__BB0_225:
	add.s64 	%rd1536, %rd2189, %rd476;
	ld.param.u64 	%rd1537, [%rd6+248];
	mul.lo.s64 	%rd484, %rd1536, %rd1537;
	ld.param.u64 	%rd1538, [%rd6+136];
	ld.param.u64 	%rd485, [%rd6+40];
	sub.s64 	%rd486, %rd1538, %rd485;
	or.b64  	%rd1539, %rd2188, %rd486;
	and.b64  	%rd1540, %rd1539, -4294967296;
	setp.ne.s64 	%p90, %rd1540, 0;
	@%p90 bra 	$L__BB0_227;
	cvt.u32.u64 	%r287, %rd486;
	cvt.u32.u64 	%r288, %rd2188;
	div.u32 	%r289, %r288, %r287;
	mul.lo.s32 	%r290, %r289, %r287;
	sub.s32 	%r291, %r288, %r290;
	cvt.u64.u32 	%rd2190, %r289;
	cvt.u64.u32 	%rd2191, %r291;
	bra.uni 	$L__BB0_228;
$L__BB0_227:
	div.s64 	%rd2190, %rd2188, %rd486;
	mul.lo.s64 	%rd1541, %rd2190, %rd486;
	sub.s64 	%rd2191, %rd2188, %rd1541;
$L__BB0_228:
	add.s64 	%rd1542, %rd2191, %rd485;
	ld.param.u64 	%rd1543, [%rd6+240];
	add.s64 	%rd1544, %rd484, %rd12;
	mad.lo.s64 	%rd1545, %rd1542, %rd1543, %rd1544;
	mad.lo.s64 	%rd493, %rd11, %rd2190, %rd1545;
	or.b64  	%rd1546, %rd475, %rd33;
	and.b64  	%rd1547, %rd1546, -4294967296;
	setp.ne.s64 	%p91, %rd1547, 0;
	@%p91 bra 	$L__BB0_230;
	cvt.u32.u64 	%r292, %rd33;
	cvt.u32.u64 	%r293, %rd475;
	div.u32 	%r294, %r293, %r292;
	cvt.u64.u32 	%rd2192, %r294;
	bra.uni 	$L__BB0_231;
$L__BB0_230:
	div.s64 	%rd2192, %rd475, %rd33;
$L__BB0_231:
	mul.lo.s64 	%rd1548, %rd2192, %rd33;
	sub.s64 	%rd497, %rd475, %rd1548;
	or.b64  	%rd1549, %rd2192, %rd38;
	and.b64  	%rd1550, %rd1549, -4294967296;
	setp.ne.s64 	%p92, %rd1550, 0;
	@%p92 bra 	$L__BB0_233;
	cvt.u32.u64 	%r295, %rd38;
	cvt.u32.u64 	%r296, %rd2192;
	div.u32 	%r297, %r296, %r295;
	cvt.u64.u32 	%rd2193, %r297;
	bra.uni 	$L__BB0_234;
$L__BB0_233:
	div.s64 	%rd2193, %rd2192, %rd38;
$L__BB0_234:
	mul.lo.s64 	%rd1551, %rd2193, %rd38;
	sub.s64 	%rd1552, %rd2192, %rd1551;
	mul.lo.s64 	%rd1553, %rd497, %rd886;
	mad.lo.s64 	%rd1554, %rd1552, %rd885, %rd1553;
	shr.s64 	%rd1555, %rd493, 63;
	shr.u64 	%rd1556, %rd1555, 61;
	add.s64 	%rd1557, %rd493, %rd1556;
	shl.b64 	%rd1558, %rd1557, 1;
	and.b64  	%rd1559, %rd1558, -16;
	add.s64 	%rd1560, %rd5, %rd1559;
	ld.global.v4.f32 	{%f69, %f70, %f71, %f72}, [%rd1560];
	add.s64 	%rd1561, %rd1554, %rd8;
	mad.lo.s64 	%rd1562, %rd884, %rd2193, %rd1561;
	shr.s64 	%rd1563, %rd1562, 63;
	shr.u64 	%rd1564, %rd1563, 61;
	add.s64 	%rd1565, %rd1562, %rd1564;
	shl.b64 	%rd1566, %rd1565, 1;
	and.b64  	%rd1567, %rd1566, -16;
	add.s64 	%rd1568, %rd1, %rd1567;
	st.global.v4.f32 	[%rd1568], {%f69, %f70, %f71, %f72};
	add.s64 	%rd501, %rd474, %rd13;
	setp.ge.u64 	%p93, %rd501, %rd9;
	@%p93 bra 	$L__BB0_417;
	shl.b64 	%rd502, %rd501, 3;
	ld.param.u64 	%rd1569, [%rd6+144];
	ld.param.u64 	%rd503, [%rd6+48];
	sub.s64 	%rd504, %rd1569, %rd503;
	or.b64  	%rd1570, %rd502, %rd504;
	and.b64  	%rd1571, %rd1570, -4294967296;
	setp.ne.s64 	%p94, %rd1571, 0;
	@%p94 bra 	$L__BB0_237;
	cvt.u32.u64 	%r298, %rd504;
	cvt.u32.u64 	%r299, %rd502;
	div.u32 	%r300, %r299, %r298;
	mul.lo.s32 	%r301, %r300, %r298;
	sub.s32 	%r302, %r299, %r301;
	cvt.u64.u32 	%rd2194, %r300;
	cvt.u64.u32 	%rd2195, %r302;
	bra.uni 	$L__BB0_238;
$L__BB0_237:
	div.s64 	%rd2194, %rd502, %rd504;
	mul.lo.s64 	%rd1572, %rd2194, %rd504;
	sub.s64 	%rd2195, %rd502, %rd1572;
$L__BB0_238:
	add.s64 	%rd1573, %rd2195, %rd503;
	ld.param.u64 	%rd1574, [%rd6+248];
	mul.lo.s64 	%rd511, %rd1573, %rd1574;
	ld.param.u64 	%rd1575, [%rd6+136];
	ld.param.u64 	%rd512, [%rd6+40];
	sub.s64 	%rd513, %rd1575, %rd512;
	or.b64  	%rd1576, %rd2194, %rd513;
	and.b64  	%rd1577, %rd1576, -4294967296;
	setp.ne.s64 	%p95, %rd1577, 0;
	@%p95 bra 	$L__BB0_240;
	cvt.u32.u64 	%r303, %rd513;
	cvt.u32.u64 	%r304, %rd2194;
	div.u32 	%r305, %r304, %r303;
	mul.lo.s32 	%r306, %r305, %r303;
	sub.s32 	%r307, %r304, %r306;
	cvt.u64.u32 	%rd2196, %r305;
	cvt.u64.u32 	%rd2197, %r307;
	bra.uni 	$L__BB0_241;
$L__BB0_240:
	div.s64 	%rd2196, %rd2194, %rd513;
	mul.lo.s64 	%rd1578, %rd2196, %rd513;
	sub.s64 	%rd2197, %rd2194, %rd1578;
$L__BB0_241:
	add.s64 	%rd1579, %rd2197, %rd512;
	ld.param.u64 	%rd1580, [%rd6+240];
	add.s64 	%rd1581, %rd511, %rd12;
	mad.lo.s64 	%rd1582, %rd1579, %rd1580, %rd1581;
	mad.lo.s64 	%rd520, %rd11, %rd2196, %rd1582;
	or.b64  	%rd1583, %rd502, %rd33;
	and.b64  	%rd1584, %rd1583, -4294967296;
	setp.ne.s64 	%p96, %rd1584, 0;
	@%p96 bra 	$L__BB0_243;
	cvt.u32.u64 	%r308, %rd33;
	cvt.u32.u64 	%r309, %rd502;
	div.u32 	%r310, %r309, %r308;
	cvt.u64.u32 	%rd2198, %r310;
	bra.uni 	$L__BB0_244;
$L__BB0_243:
	div.s64 	%rd2198, %rd502, %rd33;
$L__BB0_244:
	mul.lo.s64 	%rd1585, %rd2198, %rd33;
	sub.s64 	%rd524, %rd502, %rd1585;
	or.b64  	%rd1586, %rd2198, %rd38;
	and.b64  	%rd1587, %rd1586, -4294967296;
	setp.ne.s64 	%p97, %rd1587, 0;
	@%p97 bra 	$L__BB0_246;
	cvt.u32.u64 	%r311, %rd38;
	cvt.u32.u64 	%r312, %rd2198;
	div.u32 	%r313, %r312, %r311;
	cvt.u64.u32 	%rd2199, %r313;
	bra.uni 	$L__BB0_247;
$L__BB0_246:
	div.s64 	%rd2199, %rd2198, %rd38;
$L__BB0_247:
	mul.lo.s64 	%rd1588, %rd2199, %rd38;
	sub.s64 	%rd1589, %rd2198, %rd1588;
	mul.lo.s64 	%rd1590, %rd524, %rd886;
	mad.lo.s64 	%rd1591, %rd1589, %rd885, %rd1590;
	shr.s64 	%rd1592, %rd520, 63;
	shr.u64 	%rd1593, %rd1592, 61;
	add.s64 	%rd1594, %rd520, %rd1593;
	shl.b64 	%rd1595, %rd1594, 1;
	and.b64  	%rd1596, %rd1595, -16;
	add.s64 	%rd1597, %rd5, %rd1596;
	ld.global.v4.f32 	{%f73, %f74, %f75, %f76}, [%rd1597];
	add.s64 	%rd1598, %rd1591, %rd8;
	mad.lo.s64 	%rd1599, %rd884, %rd2199, %rd1598;
	shr.s64 	%rd1600, %rd1599, 63;
	shr.u64 	%rd1601, %rd1600, 61;
	add.s64 	%rd1602, %rd1599, %rd1601;
	shl.b64 	%rd1603, %rd1602, 1;
	and.b64  	%rd1604, %rd1603, -16;
	add.s64 	%rd1605, %rd1, %rd1604;
	st.global.v4.f32 	[%rd1605], {%f73, %f74, %f75, %f76};
	add.s64 	%rd528, %rd501, %rd13;
	setp.ge.u64 	%p98, %rd528, %rd9;
	@%p98 bra 	$L__BB0_417;
	shl.b64 	%rd529, %rd528, 3;
	ld.param.u64 	%rd1606, [%rd6+144];
	ld.param.u64 	%rd530, [%rd6+48];
	sub.s64 	%rd531, %rd1606, %rd530;
	or.b64  	%rd1607, %rd529, %rd531;
	and.b64  	%rd1608, %rd1607, -4294967296;
	setp.ne.s64 	%p99, %rd1608, 0;
	@%p99 bra 	$L__BB0_250;
	cvt.u32.u64 	%r314, %rd531;
	cvt.u32.u64 	%r315, %rd529;
	div.u32 	%r316, %r315, %r314;
	mul.lo.s32 	%r317, %r316, %r314;
	sub.s32 	%r318, %r315, %r317;
	cvt.u64.u32 	%rd2200, %r316;
	cvt.u64.u32 	%rd2201, %r318;
	bra.uni 	$L__BB0_251;
$L__BB0_250:
	div.s64 	%rd2200, %rd529, %rd531;
	mul.lo.s64 	%rd1609, %rd2200, %rd531;
	sub.s64 	%rd2201, %rd529, %rd1609;
$L__BB0_251:
	add.s64 	%rd1610, %rd2201, %rd530;
	ld.param.u64 	%rd1611, [%rd6+248];
	mul.lo.s64 	%rd538, %rd1610, %rd1611;
	ld.param.u64 	%rd1612, [%rd6+136];
	ld.param.u64 	%rd539, [%rd6+40];
	sub.s64 	%rd540, %rd1612, %rd539;
	or.b64  	%rd1613, %rd2200, %rd540;
	and.b64  	%rd1614, %rd1613, -4294967296;
	setp.ne.s64 	%p100, %rd1614, 0;
	@%p100 bra 	$L__BB0_253;
	cvt.u32.u64 	%r319, %rd540;
	cvt.u32.u64 	%r320, %rd2200;
	div.u32 	%r321, %r320, %r319;
	mul.lo.s32 	%r322, %r321, %r319;
	sub.s32 	%r323, %r320, %r322;
	cvt.u64.u32 	%rd2202, %r321;
	cvt.u64.u32 	%rd2203, %r323;
	bra.uni 	$L__BB0_254;
$L__BB0_253:
	div.s64 	%rd2202, %rd2200, %rd540;
	mul.lo.s64 	%rd1615, %rd2202, %rd540;
	sub.s64 	%rd2203, %rd2200, %rd1615;
$L__BB0_254:
	add.s64 	%rd1616, %rd2203, %rd539;
	ld.param.u64 	%rd1617, [%rd6+240];
	add.s64 	%rd1618, %rd538, %rd12;
	mad.lo.s64 	%rd1619, %rd1616, %rd1617, %rd1618;
	mad.lo.s64 	%rd547, %rd11, %rd2202, %rd1619;
	or.b64  	%rd1620, %rd529, %rd33;
	and.b64  	%rd1621, %rd1620, -4294967296;
	setp.ne.s64 	%p101, %rd1621, 0;
	@%p101 bra 	$L__BB0_256;
	cvt.u32.u64 	%r324, %rd33;
	cvt.u32.u64 	%r325, %rd529;
	div.u32 	%r326, %r325, %r324;
	cvt.u64.u32 	%rd2204, %r326;
	bra.uni 	$L__BB0_257;
$L__BB0_256:
	div.s64 	%rd2204, %rd529, %rd33;
$L__BB0_257:
	mul.lo.s64 	%rd1622, %rd2204, %rd33;
	sub.s64 	%rd551, %rd529, %rd1622;
	or.b64  	%rd1623, %rd2204, %rd38;
	and.b64  	%rd1624, %rd1623, -4294967296;
	setp.ne.s64 	%p102, %rd1624, 0;
	@%p102 bra 	$L__BB0_259;
	cvt.u32.u64 	%r327, %rd38;
	cvt.u32.u64 	%r328, %rd2204;
	div.u32 	%r329, %r328, %r327;
	cvt.u64.u32 	%rd2205, %r329;
	bra.uni 	$L__BB0_260;
$L__BB0_259:
	div.s64 	%rd2205, %rd2204, %rd38;
$L__BB0_260:
	mul.lo.s64 	%rd1625, %rd2205, %rd38;
	sub.s64 	%rd1626, %rd2204, %rd1625;
	mul.lo.s64 	%rd1627, %rd551, %rd886;
	mad.lo.s64 	%rd1628, %rd1626, %rd885, %rd1627;
	shr.s64 	%rd1629, %rd547, 63;
	shr.u64 	%rd1630, %rd1629, 61;
	add.s64 	%rd1631, %rd547, %rd1630;
	shl.b64 	%rd1632, %rd1631, 1;
	and.b64  	%rd1633, %rd1632, -16;
	add.s64 	%rd1634, %rd5, %rd1633;
	ld.global.v4.f32 	{%f77, %f78, %f79, %f80}, [%rd1634];
	add.s64 	%rd1635, %rd1628, %rd8;
	mad.lo.s64 	%rd1636, %rd884, %rd2205, %rd1635;
	shr.s64 	%rd1637, %rd1636, 63;
	shr.u64 	%rd1638, %rd1637, 61;
	add.s64 	%rd1639, %rd1636, %rd1638;
	shl.b64 	%rd1640, %rd1639, 1;
	and.b64  	%rd1641, %rd1640, -16;
	add.s64 	%rd1642, %rd1, %rd1641;
	st.global.v4.f32 	[%rd1642], {%f77, %f78, %f79, %f80};
	add.s64 	%rd555, %rd528, %rd13;
	setp.ge.u64 	%p103, %rd555, %rd9;
	@%p103 bra 	$L__BB0_417;
	shl.b64 	%rd556, %rd555, 3;
	ld.param.u64 	%rd1643, [%rd6+144];
	ld.param.u64 	%rd557, [%rd6+48];
	sub.s64 	%rd558, %rd1643, %rd557;
	or.b64  	%rd1644, %rd556, %rd558;
	and.b64  	%rd1645, %rd1644, -4294967296;
	setp.ne.s64 	%p104, %rd1645, 0;
	@%p104 bra 	$L__BB0_263;
	cvt.u32.u64 	%r330, %rd558;
	cvt.u32.u64 	%r331, %rd556;
	div.u32 	%r332, %r331, %r330;
	mul.lo.s32 	%r333, %r332, %r330;
	sub.s32 	%r334, %r331, %r333;
	cvt.u64.u32 	%rd2206, %r332;
	cvt.u64.u32 	%rd2207, %r334;
	bra.uni 	$L__BB0_264;
$L__BB0_263:
	div.s64 	%rd2206, %rd556, %rd558;
	mul.lo.s64 	%rd1646, %rd2206, %rd558;
	sub.s64 	%rd2207, %rd556, %rd1646;
$L__BB0_264:
	add.s64 	%rd1647, %rd2207, %rd557;
	ld.param.u64 	%rd1648, [%rd6+248];
	mul.lo.s64 	%rd565, %rd1647, %rd1648;
	ld.param.u64 	%rd1649, [%rd6+136];
	ld.param.u64 	%rd566, [%rd6+40];
	sub.s64 	%rd567, %rd1649, %rd566;
	or.b64  	%rd1650, %rd2206, %rd567;
	and.b64  	%rd1651, %rd1650, -4294967296;
	setp.ne.s64 	%p105, %rd1651, 0;
	@%p105 bra 	$L__BB0_266;
	cvt.u32.u64 	%r335, %rd567;
	cvt.u32.u64 	%r336, %rd2206;
	div.u32 	%r337, %r336, %r335;
	mul.lo.s32 	%r338, %r337, %r335;
	sub.s32 	%r339, %r336, %r338;
	cvt.u64.u32 	%rd2208, %r337;
	cvt.u64.u32 	%rd2209, %r339;
	bra.uni 	$L__BB0_267;
$L__BB0_266:
	div.s64 	%rd2208, %rd2206, %rd567;
	mul.lo.s64 	%rd1652, %rd2208, %rd567;
	sub.s64 	%rd2209, %rd2206, %rd1652;
$L__BB0_267:
	add.s64 	%rd1653, %rd2209, %rd566;
	ld.param.u64 	%rd1654, [%rd6+240];
	add.s64 	%rd1655, %rd565, %rd12;
	mad.lo.s64 	%rd1656, %rd1653, %rd1654, %rd1655;
	mad.lo.s64 	%rd574, %rd11, %rd2208, %rd1656;
	or.b64  	%rd1657, %rd556, %rd33;
	and.b64  	%rd1658, %rd1657, -4294967296;
	setp.ne.s64 	%p106, %rd1658, 0;
	@%p106 bra 	$L__BB0_269;
	cvt.u32.u64 	%r340, %rd33;
	cvt.u32.u64 	%r341, %rd556;
	div.u32 	%r342, %r341, %r340;
	cvt.u64.u32 	%rd2210, %r342;
	bra.uni 	$L__BB0_270;
$L__BB0_269:
	div.s64 	%rd2210, %rd556, %rd33;
$L__BB0_270:
	mul.lo.s64 	%rd1659, %rd2210, %rd33;
	sub.s64 	%rd578, %rd556, %rd1659;
	or.b64  	%rd1660, %rd2210, %rd38;
	and.b64  	%rd1661, %rd1660, -4294967296;
	setp.ne.s64 	%p107, %rd1661, 0;
	@%p107 bra 	$L__BB0_272;
	cvt.u32.u64 	%r343, %rd38;
	cvt.u32.u64 	%r344, %rd2210;
	div.u32 	%r345, %r344, %r343;
	cvt.u64.u32 	%rd2211, %r345;
	bra.uni 	$L__BB0_273;
$L__BB0_272:
	div.s64 	%rd2211, %rd2210, %rd38;
$L__BB0_273:
	mul.lo.s64 	%rd1662, %rd2211, %rd38;
	sub.s64 	%rd1663, %rd2210, %rd1662;
	mul.lo.s64 	%rd1664, %rd578, %rd886;
	mad.lo.s64 	%rd1665, %rd1663, %rd885, %rd1664;
	shr.s64 	%rd1666, %rd574, 63;
	shr.u64 	%rd1667, %rd1666, 61;
	add.s64 	%rd1668, %rd574, %rd1667;
	shl.b64 	%rd1669, %rd1668, 1;
	and.b64  	%rd1670, %rd1669, -16;
	add.s64 	%rd1671, %rd5, %rd1670;
	ld.global.v4.f32 	{%f81, %f82, %f83, %f84}, [%rd1671];
	add.s64 	%rd1672, %rd1665, %rd8;
	mad.lo.s64 	%rd1673, %rd884, %rd2211, %rd1672;
	shr.s64 	%rd1674, %rd1673, 63;
	shr.u64 	%rd1675, %rd1674, 61;
	add.s64 	%rd1676, %rd1673, %rd1675;
	shl.b64 	%rd1677, %rd1676, 1;
	and.b64  	%rd1678, %rd1677, -16;
	add.s64 	%rd1679, %rd1, %rd1678;
	st.global.v4.f32 	[%rd1679], {%f81, %f82, %f83, %f84};
	add.s64 	%rd582, %rd555, %rd13;
	setp.ge.u64 	%p108, %rd582, %rd9;
	@%p108 bra 	$L__BB0_417;
	shl.b64 	%rd583, %rd582, 3;
	ld.param.u64 	%rd1680, [%rd6+144];
	ld.param.u64 	%rd584, [%rd6+48];
	sub.s64 	%rd585, %rd1680, %rd584;
	or.b64  	%rd1681, %rd583, %rd585;
	and.b64  	%rd1682, %rd1681, -4294967296;
	setp.ne.s64 	%p109, %rd1682, 0;
	@%p109 bra 	$L__BB0_276;
	cvt.u32.u64 	%r346, %rd585;
	cvt.u32.u64 	%r347, %rd583;
	div.u32 	%r348, %r347, %r346;
	mul.lo.s32 	%r349, %r348, %r346;
	sub.s32 	%r350, %r347, %r349;
	cvt.u64.u32 	%rd2212, %r348;
	cvt.u64.u32 	%rd2213, %r350;
	bra.uni 	$L__BB0_277;
$L__BB0_276:
	div.s64 	%rd2212, %rd583, %rd585;
	mul.lo.s64 	%rd1683, %rd2212, %rd585;
	sub.s64 	%rd2213, %rd583, %rd1683;
$L__BB0_277:
	add.s64 	%rd1684, %rd2213, %rd584;
	ld.param.u64 	%rd1685, [%rd6+248];
	mul.lo.s64 	%rd592, %rd1684, %rd1685;
	ld.param.u64 	%rd1686, [%rd6+136];
	ld.param.u64 	%rd593, [%rd6+40];
	sub.s64 	%rd594, %rd1686, %rd593;
	or.b64  	%rd1687, %rd2212, %rd594;
	and.b64  	%rd1688, %rd1687, -4294967296;
	setp.ne.s64 	%p110, %rd1688, 0;
	@%p110 bra 	$L__BB0_279;
	cvt.u32.u64 	%r351, %rd594;
	cvt.u32.u64 	%r352, %rd2212;
	div.u32 	%r353, %r352, %r351;
	mul.lo.s32 	%r354, %r353, %r351;
	sub.s32 	%r355, %r352, %r354;
	cvt.u64.u32 	%rd2214, %r353;
	cvt.u64.u32 	%rd2215, %r355;
	bra.uni 	$L__BB0_280;
$L__BB0_279:
	div.s64 	%rd2214, %rd2212, %rd594;
	mul.lo.s64 	%rd1689, %rd2214, %rd594;
	sub.s64 	%rd2215, %rd2212, %rd1689;
$L__BB0_280:
	add.s64 	%rd1690, %rd2215, %rd593;
	ld.param.u64 	%rd1691, [%rd6+240];
	add.s64 	%rd1692, %rd592, %rd12;
	mad.lo.s64 	%rd1693, %rd1690, %rd1691, %rd1692;
	mad.lo.s64 	%rd601, %rd11, %rd2214, %rd1693;
	or.b64  	%rd1694, %rd583, %rd33;
	and.b64  	%rd1695, %rd1694, -4294967296;
	setp.ne.s64 	%p111, %rd1695, 0;
	@%p111 bra 	$L__BB0_282;
	cvt.u32.u64 	%r356, %rd33;
	cvt.u32.u64 	%r357, %rd583;
	div.u32 	%r358, %r357, %r356;
	cvt.u64.u32 	%rd2216, %r358;
	bra.uni 	$L__BB0_283;
$L__BB0_282:
	div.s64 	%rd2216, %rd583, %rd33;
$L__BB0_283:
	mul.lo.s64 	%rd1696, %rd2216, %rd33;
	sub.s64 	%rd605, %rd583, %rd1696;
	or.b64  	%rd1697, %rd2216, %rd38;
	and.b64  	%rd1698, %rd1697, -4294967296;
	setp.ne.s64 	%p112, %rd1698, 0;
	@%p112 bra 	$L__BB0_285;
	cvt.u32.u64 	%r359, %rd38;
	cvt.u32.u64 	%r360, %rd2216;
	div.u32 	%r361, %r360, %r359;
	cvt.u64.u32 	%rd2217, %r361;
	bra.uni 	$L__BB0_286;
$L__BB0_285:
	div.s64 	%rd2217, %rd2216, %rd38;
$L__BB0_286:
	mul.lo.s64 	%rd1699, %rd2217, %rd38;
	sub.s64 	%rd1700, %rd2216, %rd1699;
	mul.lo.s64 	%rd1701, %rd605, %rd886;
	mad.lo.s64 	%rd1702, %rd1700, %rd885, %rd1701;
	shr.s64 	%rd1703, %rd601, 63;
	shr.u64 	%rd1704, %rd1703, 61;
	add.s64 	%rd1705, %rd601, %rd1704;
	shl.b64 	%rd1706, %rd1705, 1;
	and.b64  	%rd1707, %rd1706, -16;
	add.s64 	%rd1708, %rd5, %rd1707;
	ld.global.v4.f32 	{%f85, %f86, %f87, %f88}, [%rd1708];
	add.s64 	%rd1709, %rd1702, %rd8;
	mad.lo.s64 	%rd1710, %rd884, %rd2217, %rd1709;
	shr.s64 	%rd1711, %rd1710, 63;
	shr.u64 	%rd1712, %rd1711, 61;
	add.s64 	%rd1713, %rd1710, %rd1712;
	shl.b64 	%rd1714, %rd1713, 1;
	and.b64  	%rd1715, %rd1714, -16;
	add.s64 	%rd1716, %rd1, %rd1715;
	st.global.v4.f32 	[%rd1716], {%f85, %f86, %f87, %f88};
	add.s64 	%rd609, %rd582, %rd13;
	setp.ge.u64 	%p113, %rd609, %rd9;
	@%p113 bra 	$L__BB0_417;
	shl.b64 	%rd610, %rd609, 3;
	ld.param.u64 	%rd1717, [%rd6+144];
	ld.param.u64 	%rd611, [%rd6+48];
	sub.s64 	%rd612, %rd1717, %rd611;
	or.b64  	%rd1718, %rd610, %rd612;
	and.b64  	%rd1719, %rd1718, -4294967296;
	setp.ne.s64 	%p114, %rd1719, 0;
	@%p114 bra 	$L__BB0_289;
	cvt.u32.u64 	%r362, %rd612;
	cvt.u32.u64 	%r363, %rd610;
	div.u32 	%r364, %r363, %r362;
	mul.lo.s32 	%r365, %r364, %r362;
	sub.s32 	%r366, %r363, %r365;
	cvt.u64.u32 	%rd2218, %r364;
	cvt.u64.u32 	%rd2219, %r366;
	bra.uni 	$L__BB0_290;
$L__BB0_289:
	div.s64 	%rd2218, %rd610, %rd612;
	mul.lo.s64 	%rd1720, %rd2218, %rd612;
	sub.s64 	%rd2219, %rd610, %rd1720;
$L__BB0_290:
	add.s64 	%rd1721, %rd2219, %rd611;
	ld.param.u64 	%rd1722, [%rd6+248];
	mul.lo.s64 	%rd619, %rd1721, %rd1722;
	ld.param.u64 	%rd1723, [%rd6+136];
	ld.param.u64 	%rd620, [%rd6+40];
	sub.s64 	%rd621, %rd1723, %rd620;
	or.b64  	%rd1724, %rd2218, %rd621;
	and.b64  	%rd1725, %rd1724, -4294967296;
	setp.ne.s64 	%p115, %rd1725, 0;
	@%p115 bra 	$L__BB0_292;
	cvt.u32.u64 	%r367, %rd621;
	cvt.u32.u64 	%r368, %rd2218;
	div.u32 	%r369, %r368, %r367;
	mul.lo.s32 	%r370, %r369, %r367;
	sub.s32 	%r371, %r368, %r370;
	cvt.u64.u32 	%rd2220, %r369;
	cvt.u64.u32 	%rd2221, %r371;
	bra.uni 	$L__BB0_293;
$L__BB0_292:
	div.s64 	%rd2220, %rd2218, %rd621;
	mul.lo.s64 	%rd1726, %rd2220, %rd621;
	sub.s64 	%rd2221, %rd2218, %rd1726;
$L__BB0_293:
	add.s64 	%rd1727, %rd2221, %rd620;
	ld.param.u64 	%rd1728, [%rd6+240];
	add.s64 	%rd1729, %rd619, %rd12;
	mad.lo.s64 	%rd1730, %rd1727, %rd1728, %rd1729;
	mad.lo.s64 	%rd628, %rd11, %rd2220, %rd1730;
	or.b64  	%rd1731, %rd610, %rd33;
	and.b64  	%rd1732, %rd1731, -4294967296;
	setp.ne.s64 	%p116, %rd1732, 0;
	@%p116 bra 	$L__BB0_295;
	cvt.u32.u64 	%r372, %rd33;
	cvt.u32.u64 	%r373, %rd610;
	div.u32 	%r374, %r373, %r372;
	cvt.u64.u32 	%rd2222, %r374;
	bra.uni 	$L__BB0_296;
$L__BB0_295:
	div.s64 	%rd2222, %rd610, %rd33;
$L__BB0_296:
	mul.lo.s64 	%rd1733, %rd2222, %rd33;
	sub.s64 	%rd632, %rd610, %rd1733;
	or.b64  	%rd1734, %rd2222, %rd38;
	and.b64  	%rd1735, %rd1734, -4294967296;
	setp.ne.s64 	%p117, %rd1735, 0;
	@%p117 bra 	$L__BB0_298;
	cvt.u32.u64 	%r375, %rd38;
	cvt.u32.u64 	%r376, %rd2222;
	div.u32 	%r377, %r376, %r375;
	cvt.u64.u32 	%rd2223, %r377;
	bra.uni 	$L__BB0_299;
$L__BB0_298:
	div.s64 	%rd2223, %rd2222, %rd38;
$L__BB0_299:
	mul.lo.s64 	%rd1736, %rd2223, %rd38;
	sub.s64 	%rd1737, %rd2222, %rd1736;
	mul.lo.s64 	%rd1738, %rd632, %rd886;
	mad.lo.s64 	%rd1739, %rd1737, %rd885, %rd1738;
	shr.s64 	%rd1740, %rd628, 63;
	shr.u64 	%rd1741, %rd1740, 61;
	add.s64 	%rd1742, %rd628, %rd1741;
	shl.b64 	%rd1743, %rd1742, 1;
	and.b64  	%rd1744, %rd1743, -16;
	add.s64 	%rd1745, %rd5, %rd1744;
	ld.global.v4.f32 	{%f89, %f90, %f91, %f92}, [%rd1745];
	add.s64 	%rd1746, %rd1739, %rd8;
	mad.lo.s64 	%rd1747, %rd884, %rd2223, %rd1746;
	shr.s64 	%rd1748, %rd1747, 63;
	shr.u64 	%rd1749, %rd1748, 61;
	add.s64 	%rd1750, %rd1747, %rd1749;
	shl.b64 	%rd1751, %rd1750, 1;
	and.b64  	%rd1752, %rd1751, -16;
	add.s64 	%rd1753, %rd1, %rd1752;
	st.global.v4.f32 	[%rd1753], {%f89, %f90, %f91, %f92};
	add.s64 	%rd636, %rd609, %rd13;
	setp.ge.u64 	%p118, %rd636, %rd9;
	@%p118 bra 	$L__BB0_417;
	shl.b64 	%rd637, %rd636, 3;
	ld.param.u64 	%rd1754, [%rd6+144];
	ld.param.u64 	%rd638, [%rd6+48];
	sub.s64 	%rd639, %rd1754, %rd638;
	or.b64  	%rd1755, %rd637, %rd639;
	and.b64  	%rd1756, %rd1755, -4294967296;
	setp.ne.s64 	%p119, %rd1756, 0;
	@%p119 bra 	$L__BB0_302;
	cvt.u32.u64 	%r378, %rd639;
	cvt.u32.u64 	%r379, %rd637;
	div.u32 	%r380, %r379, %r378;
	mul.lo.s32 	%r381, %r380, %r378;
	sub.s32 	%r382, %r379, %r381;
	cvt.u64.u32 	%rd2224, %r380;
	cvt.u64.u32 	%rd2225, %r382;
	bra.uni 	$L__BB0_303;
$L__BB0_302:
	div.s64 	%rd2224, %rd637, %rd639;
	mul.lo.s64 	%rd1757, %rd2224, %rd639;
	sub.s64 	%rd2225, %rd637, %rd1757;
$L__BB0_303:
	add.s64 	%rd1758, %rd2225, %rd638;
	ld.param.u64 	%rd1759, [%rd6+248];
	mul.lo.s64 	%rd646, %rd1758, %rd1759;
	ld.param.u64 	%rd1760, [%rd6+136];
	ld.param.u64 	%rd647, [%rd6+40];
	sub.s64 	%rd648, %rd1760, %rd647;
	or.b64  	%rd1761, %rd2224, %rd648;
	and.b64  	%rd1762, %rd1761, -4294967296;
	setp.ne.s64 	%p120, %rd1762, 0;
	@%p120 bra 	$L__BB0_305;
	cvt.u32.u64 	%r383, %rd648;
	cvt.u32.u64 	%r384, %rd2224;
	div.u32 	%r385, %r384, %r383;
	mul.lo.s32 	%r386, %r385, %r383;
	sub.s32 	%r387, %r384, %r386;
	cvt.u64.u32 	%rd2226, %r385;
	cvt.u64.u32 	%rd2227, %r387;
	bra.uni 	$L__BB0_306;
$L__BB0_305:
	div.s64 	%rd2226, %rd2224, %rd648;
	mul.lo.s64 	%rd1763, %rd2226, %rd648;
	sub.s64 	%rd2227, %rd2224, %rd1763;
$L__BB0_306:
	add.s64 	%rd1764, %rd2227, %rd647;
	ld.param.u64 	%rd1765, [%rd6+240];
	add.s64 	%rd1766, %rd646, %rd12;
	mad.lo.s64 	%rd1767, %rd1764, %rd1765, %rd1766;
	mad.lo.s64 	%rd655, %rd11, %rd2226, %rd1767;
	or.b64  	%rd1768, %rd637, %rd33;
	and.b64  	%rd1769, %rd1768, -4294967296;
	setp.ne.s64 	%p121, %rd1769, 0;
	@%p121 bra 	$L__BB0_308;
	cvt.u32.u64 	%r388, %rd33;
	cvt.u32.u64 	%r389, %rd637;
	div.u32 	%r390, %r389, %r388;
	cvt.u64.u32 	%rd2228, %r390;
	bra.uni 	$L__BB0_309;
$L__BB0_308:
	div.s64 	%rd2228, %rd637, %rd33;
$L__BB0_309:
	mul.lo.s64 	%rd1770, %rd2228, %rd33;
	sub.s64 	%rd659, %rd637, %rd1770;
	or.b64  	%rd1771, %rd2228, %rd38;
	and.b64  	%rd1772, %rd1771, -4294967296;
	setp.ne.s64 	%p122, %rd1772, 0;
	@%p122 bra 	$L__BB0_311;
	cvt.u32.u64 	%r391, %rd38;
	cvt.u32.u64 	%r392, %rd2228;
	div.u32 	%r393, %r392, %r391;
	cvt.u64.u32 	%rd2229, %r393;
	bra.uni 	$L__BB0_312;
$L__BB0_311:
	div.s64 	%rd2229, %rd2228, %rd38;
$L__BB0_312:
	mul.lo.s64 	%rd1773, %rd2229, %rd38;
	sub.s64 	%rd1774, %rd2228, %rd1773;
	mul.lo.s64 	%rd1775, %rd659, %rd886;
	mad.lo.s64 	%rd1776, %rd1774, %rd885, %rd1775;
	shr.s64 	%rd1777, %rd655, 63;
	shr.u64 	%rd1778, %rd1777, 61;
	add.s64 	%rd1779, %rd655, %rd1778;
	shl.b64 	%rd1780, %rd1779, 1;
	and.b64  	%rd1781, %rd1780, -16;
	add.s64 	%rd1782, %rd5, %rd1781;
	ld.global.v4.f32 	{%f93, %f94, %f95, %f96}, [%rd1782];
	add.s64 	%rd1783, %rd1776, %rd8;
	mad.lo.s64 	%rd1784, %rd884, %rd2229, %rd1783;
	shr.s64 	%rd1785, %rd1784, 63;
	shr.u64 	%rd1786, %rd1785, 61;
	add.s64 	%rd1787, %rd1784, %rd1786;
	shl.b64 	%rd1788, %rd1787, 1;
	and.b64  	%rd1789, %rd1788, -16;
	add.s64 	%rd1790, %rd1, %rd1789;
	st.global.v4.f32 	[%rd1790], {%f93, %f94, %f95, %f96};
	add.s64 	%rd663, %rd636, %rd13;
	setp.ge.u64 	%p123, %rd663, %rd9;
	@%p123 bra 	$L__BB0_417;
	shl.b64 	%rd664, %rd663, 3;
	ld.param.u64 	%rd1791, [%rd6+144];
	ld.param.u64 	%rd665, [%rd6+48];
	sub.s64 	%rd666, %rd1791, %rd665;
	or.b64  	%rd1792, %rd664, %rd666;
	and.b64  	%rd1793, %rd1792, -4294967296;
	setp.ne.s64 	%p124, %rd1793, 0;
	@%p124 bra 	$L__BB0_315;
	cvt.u32.u64 	%r394, %rd666;
	cvt.u32.u64 	%r395, %rd664;
	div.u32 	%r396, %r395, %r394;
	mul.lo.s32 	%r397, %r396, %r394;
	sub.s32 	%r398, %r395, %r397;
	cvt.u64.u32 	%rd2230, %r396;
	cvt.u64.u32 	%rd2231, %r398;
	bra.uni 	$L__BB0_316;
$L__BB0_315:
	div.s64 	%rd2230, %rd664, %rd666;
	mul.lo.s64 	%rd1794, %rd2230, %rd666;
	sub.s64 	%rd2231, %rd664, %rd1794;
$L__BB0_316:
	add.s64 	%rd1795, %rd2231, %rd665;
	ld.param.u64 	%rd1796, [%rd6+248];
	mul.lo.s64 	%rd673, %rd1795, %rd1796;
	ld.param.u64 	%rd1797, [%rd6+136];
	ld.param.u64 	%rd674, [%rd6+40];
	sub.s64 	%rd675, %rd1797, %rd674;
	or.b64  	%rd1798, %rd2230, %rd675;
	and.b64  	%rd1799, %rd1798, -4294967296;
	setp.ne.s64 	%p125, %rd1799, 0;
	@%p125 bra 	$L__BB0_318;
	cvt.u32.u64 	%r399, %rd675;
	cvt.u32.u64 	%r400, %rd2230;
	div.u32 	%r401, %r400, %r399;
	mul.lo.s32 	%r402, %r401, %r399;
	sub.s32 	%r403, %r400, %r402;
	cvt.u64.u32 	%rd2232, %r401;
	cvt.u64.u32 	%rd2233, %r403;
	bra.uni 	$L__BB0_319;
$L__BB0_318:
	div.s64 	%rd2232, %rd2230, %rd675;
	mul.lo.s64 	%rd1800, %rd2232, %rd675;
	sub.s64 	%rd2233, %rd2230, %rd1800;
$L__BB0_319:
	add.s64 	%rd1801, %rd2233, %rd674;
	ld.param.u64 	%rd1802, [%rd6+240];
	add.s64 	%rd1803, %rd673, %rd12;
	mad.lo.s64 	%rd1804, %rd1801, %rd1802, %rd1803;
	mad.lo.s64 	%rd682, %rd11, %rd2232, %rd1804;
	or.b64  	%rd1805, %rd664, %rd33;
	and.b64  	%rd1806, %rd1805, -4294967296;
	setp.ne.s64 	%p126, %rd1806, 0;
	@%p126 bra 	$L__BB0_321;
	cvt.u32.u64 	%r404, %rd33;
	cvt.u32.u64 	%r405, %rd664;
	div.u32 	%r406, %r405, %r404;
	cvt.u64.u32 	%rd2234, %r406;
	bra.uni 	$L__BB0_322;
$L__BB0_321:
	div.s64 	%rd2234, %rd664, %rd33;
$L__BB0_322:
	mul.lo.s64 	%rd1807, %rd2234, %rd33;
	sub.s64 	%rd686, %rd664, %rd1807;
	or.b64  	%rd1808, %rd2234, %rd38;
	and.b64  	%rd1809, %rd1808, -4294967296;
	setp.ne.s64 	%p127, %rd1809, 0;
	@%p127 bra 	$L__BB0_324;
	cvt.u32.u64 	%r407, %rd38;
	cvt.u32.u64 	%r408, %rd2234;
	div.u32 	%r409, %r408, %r407;
	cvt.u64.u32 	%rd2235, %r409;
	bra.uni 	$L__BB0_325;
$L__BB0_324:
	div.s64 	%rd2235, %rd2234, %rd38;
$L__BB0_325:
	mul.lo.s64 	%rd1810, %rd2235, %rd38;
	sub.s64 	%rd1811, %rd2234, %rd1810;
	mul.lo.s64 	%rd1812, %rd686, %rd886;
	mad.lo.s64 	%rd1813, %rd1811, %rd885, %rd1812;
	shr.s64 	%rd1814, %rd682, 63;
	shr.u64 	%rd1815, %rd1814, 61;
	add.s64 	%rd1816, %rd682, %rd1815;
	shl.b64 	%rd1817, %rd1816, 1;
	and.b64  	%rd1818, %rd1817, -16;
	add.s64 	%rd1819, %rd5, %rd1818;
	ld.global.v4.f32 	{%f97, %f98, %f99, %f100}, [%rd1819];
	add.s64 	%rd1820, %rd1813, %rd8;
	mad.lo.s64 	%rd1821, %rd884, %rd2235, %rd1820;
	shr.s64 	%rd1822, %rd1821, 63;
	shr.u64 	%rd1823, %rd1822, 61;
	add.s64 	%rd1824, %rd1821, %rd1823;
	shl.b64 	%rd1825, %rd1824, 1;
	and.b64  	%rd1826, %rd1825, -16;
	add.s64 	%rd1827, %rd1, %rd1826;
	st.global.v4.f32 	[%rd1827], {%f97, %f98, %f99, %f100};
	add.s64 	%rd690, %rd663, %rd13;
	setp.ge.u64 	%p128, %rd690, %rd9;
	@%p128 bra 	$L__BB0_417;
	shl.b64 	%rd691, %rd690, 3;
	ld.param.u64 	%rd1828, [%rd6+144];
	ld.param.u64 	%rd692, [%rd6+48];
	sub.s64 	%rd693, %rd1828, %rd692;
	or.b64  	%rd1829, %rd691, %rd693;
	and.b64  	%rd1830, %rd1829, -4294967296;
	setp.ne.s64 	%p129, %rd1830, 0;
	@%p129 bra 	$L__BB0_328;
	cvt.u32.u64 	%r410, %rd693;
	cvt.u32.u64 	%r411, %rd691;
	div.u32 	%r412, %r411, %r410;
	mul.lo.s32 	%r413, %r412, %r410;
	sub.s32 	%r414, %r411, %r413;
	cvt.u64.u32 	%rd2236, %r412;
	cvt.u64.u32 	%rd2237, %r414;
	bra.uni 	$L__BB0_329;
$L__BB0_328:
	div.s64 	%rd2236, %rd691, %rd693;
	mul.lo.s64 	%rd1831, %rd2236, %rd693;
	sub.s64 	%rd2237, %rd691, %rd1831;
$L__BB0_329:
	add.s64 	%rd1832, %rd2237, %rd692;
	ld.param.u64 	%rd1833, [%rd6+248];
	mul.lo.s64 	%rd700, %rd1832, %rd1833;
	ld.param.u64 	%rd1834, [%rd6+136];
	ld.param.u64 	%rd701, [%rd6+40];
	sub.s64 	%rd702, %rd1834, %rd701;
	or.b64  	%rd1835, %rd2236, %rd702;
	and.b64  	%rd1836, %rd1835, -4294967296;
	setp.ne.s64 	%p130, %rd1836, 0;
	@%p130 bra 	$L__BB0_331;
	cvt.u32.u64 	%r415, %rd702;
	cvt.u32.u64 	%r416, %rd2236;
	div.u32 	%r417, %r416, %r415;
	mul.lo.s32 	%r418, %r417, %r415;
	sub.s32 	%r419, %r416, %r418;
	cvt.u64.u32 	%rd2238, %r417;
	cvt.u64.u32 	%rd2239, %r419;
	bra.uni 	$L__BB0_332;
$L__BB0_331:
	div.s64 	%rd2238, %rd2236, %rd702;
	mul.lo.s64 	%rd1837, %rd2238, %rd702;
	sub.s64 	%rd2239, %rd2236, %rd1837;
$L__BB0_332:
	add.s64 	%rd1838, %rd2239, %rd701;
	ld.param.u64 	%rd1839, [%rd6+240];
	add.s64 	%rd1840, %rd700, %rd12;
	mad.lo.s64 	%rd1841, %rd1838, %rd1839, %rd1840;
	mad.lo.s64 	%rd709, %rd11, %rd2238, %rd1841;
	or.b64  	%rd1842, %rd691, %rd33;
	and.b64  	%rd1843, %rd1842, -4294967296;
	setp.ne.s64 	%p131, %rd1843, 0;
	@%p131 bra 	$L__BB0_334;
	cvt.u32.u64 	%r420, %rd33;
	cvt.u32.u64 	%r421, %rd691;
	div.u32 	%r422, %r421, %r420;
	cvt.u64.u32 	%rd2240, %r422;
	bra.uni 	$L__BB0_335;
$L__BB0_334:
	div.s64 	%rd2240, %rd691, %rd33;
$L__BB0_335:
	mul.lo.s64 	%rd1844, %rd2240, %rd33;
	sub.s64 	%rd713, %rd691, %rd1844;
	or.b64  	%rd1845, %rd2240, %rd38;
	and.b64  	%rd1846, %rd1845, -4294967296;
	setp.ne.s64 	%p132, %rd1846, 0;
	@%p132 bra 	$L__BB0_337;
	cvt.u32.u64 	%r423, %rd38;
	cvt.u32.u64 	%r424, %rd2240;
	div.u32 	%r425, %r424, %r423;
	cvt.u64.u32 	%rd2241, %r425;
	bra.uni 	$L__BB0_338;
$L__BB0_337:
	div.s64 	%rd2241, %rd2240, %rd38;
$L__BB0_338:
	mul.lo.s64 	%rd1847, %rd2241, %rd38;
	sub.s64 	%rd1848, %rd2240, %rd1847;
	mul.lo.s64 	%rd1849, %rd713, %rd886;
	mad.lo.s64 	%rd1850, %rd1848, %rd885, %rd1849;
	shr.s64 	%rd1851, %rd709, 63;
	shr.u64 	%rd1852, %rd1851, 61;
	add.s64 	%rd1853, %rd709, %rd1852;
	shl.b64 	%rd1854, %rd1853, 1;
	and.b64  	%rd1855, %rd1854, -16;
	add.s64 	%rd1856, %rd5, %rd1855;
	ld.global.v4.f32 	{%f101, %f102, %f103, %f104}, [%rd1856];
	add.s64 	%rd1857, %rd1850, %rd8;
	mad.lo.s64 	%rd1858, %rd884, %rd2241, %rd1857;
	shr.s64 	%rd1859, %rd1858, 63;
	shr.u64 	%rd1860, %rd1859, 61;
	add.s64 	%rd1861, %rd1858, %rd1860;
	shl.b64 	%rd1862, %rd1861, 1;
	and.b64  	%rd1863, %rd1862, -16;
	add.s64 	%rd1864, %rd1, %rd1863;
	st.global.v4.f32 	[%rd1864], {%f101, %f102, %f103, %f104};
	add.s64 	%rd717, %rd690, %rd13;
	setp.ge.u64 	%p133, %rd717, %rd9;
	@%p133 bra 	$L__BB0_417;
	shl.b64 	%rd718, %rd717, 3;
	ld.param.u64 	%rd1865, [%rd6+144];
	ld.param.u64 	%rd719, [%rd6+48];
	sub.s64 	%rd720, %rd1865, %rd719;
	or.b64  	%rd1866, %rd718, %rd720;
	and.b64  	%rd1867, %rd1866, -4294967296;
	setp.ne.s64 	%p134, %rd1867, 0;
	@%p134 bra 	$L__BB0_341;
	cvt.u32.u64 	%r426, %rd720;
	cvt.u32.u64 	%r427, %rd718;
	div.u32 	%r428, %r427, %r426;
	mul.lo.s32 	%r429, %r428, %r426;
	sub.s32 	%r430, %r427, %r429;
	cvt.u64.u32 	%rd2242, %r428;
	cvt.u64.u32 	%rd2243, %r430;
	bra.uni 	$L__BB0_342;
$L__BB0_341:
	div.s64 	%rd2242, %rd718, %rd720;
	mul.lo.s64 	%rd1868, %rd2242, %rd720;
	sub.s64 	%rd2243, %rd718, %rd1868;
$L__BB0_342:
	add.s64 	%rd1869, %rd2243, %rd719;
	ld.param.u64 	%rd1870, [%rd6+248];
	mul.lo.s64 	%rd727, %rd1869, %rd1870;
	ld.param.u64 	%rd1871, [%rd6+136];
	ld.param.u64 	%rd728, [%rd6+40];
	sub.s64 	%rd729, %rd1871, %rd728;
	or.b64  	%rd1872, %rd2242, %rd729;
	and.b64  	%rd1873, %rd1872, -4294967296;
	setp.ne.s64 	%p135, %rd1873, 0;
	@%p135 bra 	$L__BB0_344;
	cvt.u32.u64 	%r431, %rd729;
	cvt.u32.u64 	%r432, %rd2242;
	div.u32 	%r433, %r432, %r431;
	mul.lo.s32 	%r434, %r433, %r431;
	sub.s32 	%r435, %r432, %r434;
	cvt.u64.u32 	%rd2244, %r433;
	cvt.u64.u32 	%rd2245, %r435;
	bra.uni 	$L__BB0_345;
$L__BB0_344:
	div.s64 	%rd2244, %rd2242, %rd729;
	mul.lo.s64 	%rd1874, %rd2244, %rd729;
	sub.s64 	%rd2245, %rd2242, %rd1874;
$L__BB0_345:
	add.s64 	%rd1875, %rd2245, %rd728;
	ld.param.u64 	%rd1876, [%rd6+240];
	add.s64 	%rd1877, %rd727, %rd12;
	mad.lo.s64 	%rd1878, %rd1875, %rd1876, %rd1877;
	mad.lo.s64 	%rd736, %rd11, %rd2244, %rd1878;
	or.b64  	%rd1879, %rd718, %rd33;
	and.b64  	%rd1880, %rd1879, -4294967296;
	setp.ne.s64 	%p136, %rd1880, 0;
	@%p136 bra 	$L__BB0_347;
	cvt.u32.u64 	%r436, %rd33;
	cvt.u32.u64 	%r437, %rd718;
	div.u32 	%r438, %r437, %r436;
	cvt.u64.u32 	%rd2246, %r438;
	bra.uni 	$L__BB0_348;
$L__BB0_347:
	div.s64 	%rd2246, %rd718, %rd33;
$L__BB0_348:
	mul.lo.s64 	%rd1881, %rd2246, %rd33;
	sub.s64 	%rd740, %rd718, %rd1881;
	or.b64  	%rd1882, %rd2246, %rd38;
	and.b64  	%rd1883, %rd1882, -4294967296;
	setp.ne.s64 	%p137, %rd1883, 0;
	@%p137 bra 	$L__BB0_350;
	cvt.u32.u64 	%r439, %rd38;
	cvt.u32.u64 	%r440, %rd2246;
	div.u32 	%r441, %r440, %r439;
	cvt.u64.u32 	%rd2247, %r441;
	bra.uni 	$L__BB0_351;
$L__BB0_350:
	div.s64 	%rd2247, %rd2246, %rd38;
$L__BB0_351:
	mul.lo.s64 	%rd1884, %rd2247, %rd38;
	sub.s64 	%rd1885, %rd2246, %rd1884;
	mul.lo.s64 	%rd1886, %rd740, %rd886;
	mad.lo.s64 	%rd1887, %rd1885, %rd885, %rd1886;
	shr.s64 	%rd1888, %rd736, 63;
	shr.u64 	%rd1889, %rd1888, 61;
	add.s64 	%rd1890, %rd736, %rd1889;
	shl.b64 	%rd1891, %rd1890, 1;
	and.b64  	%rd1892, %rd1891, -16;
	add.s64 	%rd1893, %rd5, %rd1892;
	ld.global.v4.f32 	{%f105, %f106, %f107, %f108}, [%rd1893];
	add.s64 	%rd1894, %rd1887, %rd8;
	mad.lo.s64 	%rd1895, %rd884, %rd2247, %rd1894;
	shr.s64 	%rd1896, %rd1895, 63;
	shr.u64 	%rd1897, %rd1896, 61;
	add.s64 	%rd1898, %rd1895, %rd1897;
	shl.b64 	%rd1899, %rd1898, 1;
	and.b64  	%rd1900, %rd1899, -16;
	add.s64 	%rd1901, %rd1, %rd1900;
	st.global.v4.f32 	[%rd1901], {%f105, %f106, %f107, %f108};
	add.s64 	%rd744, %rd717, %rd13;
	setp.ge.u64 	%p138, %rd744, %rd9;
	@%p138 bra 	$L__BB0_417;
	shl.b64 	%rd745, %rd744, 3;
	ld.param.u64 	%rd1902, [%rd6+144];
	ld.param.u64 	%rd746, [%rd6+48];
	sub.s64 	%rd747, %rd1902, %rd746;
	or.b64  	%rd1903, %rd745, %rd747;
	and.b64  	%rd1904, %rd1903, -4294967296;
	setp.ne.s64 	%p139, %rd1904, 0;
	@%p139 bra 	$L__BB0_354;
	cvt.u32.u64 	%r442, %rd747;
	cvt.u32.u64 	%r443, %rd745;
	div.u32 	%r444, %r443, %r442;
	mul.lo.s32 	%r445, %r444, %r442;
	sub.s32 	%r446, %r443, %r445;
	cvt.u64.u32 	%rd2248, %r444;
	cvt.u64.u32 	%rd2249, %r446;
	bra.uni 	$L__BB0_355;
$L__BB0_354:
	div.s64 	%rd2248, %rd745, %rd747;
	mul.lo.s64 	%rd1905, %rd2248, %rd747;
	sub.s64 	%rd2249, %rd745, %rd1905;
$L__BB0_355:
	add.s64 	%rd1906, %rd2249, %rd746;
	ld.param.u64 	%rd1907, [%rd6+248];
	mul.lo.s64 	%rd754, %rd1906, %rd1907;
	ld.param.u64 	%rd1908, [%rd6+136];
	ld.param.u64 	%rd755, [%rd6+40];
	sub.s64 	%rd756, %rd1908, %rd755;
	or.b64  	%rd1909, %rd2248, %rd756;
	and.b64  	%rd1910, %rd1909, -4294967296;
	setp.ne.s64 	%p140, %rd1910, 0;
	@%p140 bra 	$L__BB0_357;
	cvt.u32.u64 	%r447, %rd756;
	cvt.u32.u64 	%r448, %rd2248;
	div.u32 	%r449, %r448, %r447;
	mul.lo.s32 	%r450, %r449, %r447;
	sub.s32 	%r451, %r448, %r450;
	cvt.u64.u32 	%rd2250, %r449;
	cvt.u64.u32 	%rd2251, %r451;
	bra.uni 	$L__BB0_358;
$L__BB0_357:
	div.s64 	%rd2250, %rd2248, %rd756;
	mul.lo.s64 	%rd1911, %rd2250, %rd756;
	sub.s64 	%rd2251, %rd2248, %rd1911;
$L__BB0_358:
	add.s64 	%rd1912, %rd2251, %rd755;
	ld.param.u64 	%rd1913, [%rd6+240];
	add.s64 	%rd1914, %rd754, %rd12;
	mad.lo.s64 	%rd1915, %rd1912, %rd1913, %rd1914;
	mad.lo.s64 	%rd763, %rd11, %rd2250, %rd1915;
	or.b64  	%rd1916, %rd745, %rd33;
	and.b64  	%rd1917, %rd1916, -4294967296;
	setp.ne.s64 	%p141, %rd1917, 0;
	@%p141 bra 	$L__BB0_360;
	cvt.u32.u64 	%r452, %rd33;
	cvt.u32.u64 	%r453, %rd745;
	div.u32 	%r454, %r453, %r452;
	cvt.u64.u32 	%rd2252, %r454;
	bra.uni 	$L__BB0_361;
$L__BB0_360:
	div.s64 	%rd2252, %rd745, %rd33;
$L__BB0_361:
	mul.lo.s64 	%rd1918, %rd2252, %rd33;
	sub.s64 	%rd767, %rd745, %rd1918;
	or.b64  	%rd1919, %rd2252, %rd38;
	and.b64  	%rd1920, %rd1919, -4294967296;
	setp.ne.s64 	%p142, %rd1920, 0;
	@%p142 bra 	$L__BB0_363;
	cvt.u32.u64 	%r455, %rd38;
	cvt.u32.u64 	%r456, %rd2252;
	div.u32 	%r457, %r456, %r455;
	cvt.u64.u32 	%rd2253, %r457;
	bra.uni 	$L__BB0_364;
$L__BB0_363:
	div.s64 	%rd2253, %rd2252, %rd38;
$L__BB0_364:
	mul.lo.s64 	%rd1921, %rd2253, %rd38;
	sub.s64 	%rd1922, %rd2252, %rd1921;
	mul.lo.s64 	%rd1923, %rd767, %rd886;
	mad.lo.s64 	%rd1924, %rd1922, %rd885, %rd1923;
	shr.s64 	%rd1925, %rd763, 63;
	shr.u64 	%rd1926, %rd1925, 61;
	add.s64 	%rd1927, %rd763, %rd1926;
	shl.b64 	%rd1928, %rd1927, 1;
	and.b64  	%rd1929, %rd1928, -16;
	add.s64 	%rd1930, %rd5, %rd1929;
	ld.global.v4.f32 	{%f109, %f110, %f111, %f112}, [%rd1930];
	add.s64 	%rd1931, %rd1924, %rd8;
	mad.lo.s64 	%rd1932, %rd884, %rd2253, %rd1931;
	shr.s64 	%rd1933, %rd1932, 63;
	shr.u64 	%rd1934, %rd1933, 61;
	add.s64 	%rd1935, %rd1932, %rd1934;
	shl.b64 	%rd1936, %rd1935, 1;
	and.b64  	%rd1937, %rd1936, -16;
	add.s64 	%rd1938, %rd1, %rd1937;
	st.global.v4.f32 	[%rd1938], {%f109, %f110, %f111, %f112};
	add.s64 	%rd771, %rd744, %rd13;
	setp.ge.u64 	%p143, %rd771, %rd9;
	@%p143 bra 	$L__BB0_417;
	shl.b64 	%rd772, %rd771, 3;
	ld.param.u64 	%rd1939, [%rd6+144];
	ld.param.u64 	%rd773, [%rd6+48];
	sub.s64 	%rd774, %rd1939, %rd773;
	or.b64  	%rd1940, %rd772, %rd774;
	and.b64  	%rd1941, %rd1940, -4294967296;
	setp.ne.s64 	%p144, %rd1941, 0;
	@%p144 bra 	$L__BB0_367;
	cvt.u32.u64 	%r458, %rd774;
	cvt.u32.u64 	%r459, %rd772;
	div.u32 	%r460, %r459, %r458;
	mul.lo.s32 	%r461, %r460, %r458;
	sub.s32 	%r462, %r459, %r461;
	cvt.u64.u32 	%rd2254, %r460;
	cvt.u64.u32 	%rd2255, %r462;
	bra.uni 	$L__BB0_368;
$L__BB0_367:
	div.s64 	%rd2254, %rd772, %rd774;
	mul.lo.s64 	%rd1942, %rd2254, %rd774;
	sub.s64 	%rd2255, %rd772, %rd1942;
$L__BB0_368:
	add.s64 	%rd1943, %rd2255, %rd773;
	ld.param.u64 	%rd1944, [%rd6+248];
	mul.lo.s64 	%rd781, %rd1943, %rd1944;
	ld.param.u64 	%rd1945, [%rd6+136];
	ld.param.u64 	%rd782, [%rd6+40];
	sub.s64 	%rd783, %rd1945, %rd782;
	or.b64  	%rd1946, %rd2254, %rd783;
	and.b64  	%rd1947, %rd1946, -4294967296;
	setp.ne.s64 	%p145, %rd1947, 0;
	@%p145 bra 	$L__BB0_370;
	cvt.u32.u64 	%r463, %rd783;
	cvt.u32.u64 	%r464, %rd2254;
	div.u32 	%r465, %r464, %r463;
	mul.lo.s32 	%r466, %r465, %r463;
	sub.s32 	%r467, %r464, %r466;
	cvt.u64.u32 	%rd2256, %r465;
	cvt.u64.u32 	%rd2257, %r467;
	bra.uni 	$L__BB0_371;
$L__BB0_370:
	div.s64 	%rd2256, %rd2254, %rd783;
	mul.lo.s64 	%rd1948, %rd2256, %rd783;
	sub.s64 	%rd2257, %rd2254, %rd1948;
$L__BB0_371:
	add.s64 	%rd1949, %rd2257, %rd782;
	ld.param.u64 	%rd1950, [%rd6+240];
	add.s64 	%rd1951, %rd781, %rd12;
	mad.lo.s64 	%rd1952, %rd1949, %rd1950, %rd1951;
	mad.lo.s64 	%rd790, %rd11, %rd2256, %rd1952;
	or.b64  	%rd1953, %rd772, %rd33;
	and.b64  	%rd1954, %rd1953, -4294967296;
	setp.ne.s64 	%p146, %rd1954, 0;
	@%p146 bra 	$L__BB0_373;
	cvt.u32.u64 	%r468, %rd33;
	cvt.u32.u64 	%r469, %rd772;
	div.u32 	%r470, %r469, %r468;
	cvt.u64.u32 	%rd2258, %r470;
	bra.uni 	$L__BB0_374;
$L__BB0_373:
	div.s64 	%rd2258, %rd772, %rd33;
$L__BB0_374:
	mul.lo.s64 	%rd1955, %rd2258, %rd33;
	sub.s64 	%rd794, %rd772, %rd1955;
	or.b64  	%rd1956, %rd2258, %rd38;
	and.b64  	%rd1957, %rd1956, -4294967296;
	setp.ne.s64 	%p147, %rd1957, 0;
	@%p147 bra 	$L__BB0_376;
	cvt.u32.u64 	%r471, %rd38;
	cvt.u32.u64 	%r472, %rd2258;
	div.u32 	%r473, %r472, %r471;
	cvt.u64.u32 	%rd2259, %r473;
	bra.uni 	$L__BB0_377;
$L__BB0_376:
	div.s64 	%rd2259, %rd2258, %rd38;
$L__BB0_377:
	mul.lo.s64 	%rd1958, %rd2259, %rd38;
	sub.s64 	%rd1959, %rd2258, %rd1958;
	mul.lo.s64 	%rd1960, %rd794, %rd886;
	mad.lo.s64 	%rd1961, %rd1959, %rd885, %rd1960;
	shr.s64 	%rd1962, %rd790, 63;
	shr.u64 	%rd1963, %rd1962, 61;
	add.s64 	%rd1964, %rd790, %rd1963;
	shl.b64 	%rd1965, %rd1964, 1;
	and.b64  	%rd1966, %rd1965, -16;
	add.s64 	%rd1967, %rd5, %rd1966;
	ld.global.v4.f32 	{%f113, %f114, %f115, %f116}, [%rd1967];
	add.s64 	%rd1968, %rd1961, %rd8;
	mad.lo.s64 	%rd1969, %rd884, %rd2259, %rd1968;
	shr.s64 	%rd1970, %rd1969, 63;
	shr.u64 	%rd1971, %rd1970, 61;
	add.s64 	%rd1972, %rd1969, %rd1971;
	shl.b64 	%rd1973, %rd1972, 1;
	and.b64  	%rd1974, %rd1973, -16;
	add.s64 	%rd1975, %rd1, %rd1974;
	st.global.v4.f32 	[%rd1975], {%f113, %f114, %f115, %f116};
	add.s64 	%rd798, %rd771, %rd13;
	setp.ge.u64 	%p148, %rd798, %rd9;
	@%p148 bra 	$L__BB0_417;
	shl.b64 	%rd799, %rd798, 3;
	ld.param.u64 	%rd1976, [%rd6+144];
	ld.param.u64 	%rd800, [%rd6+48];
	sub.s64 	%rd801, %rd1976, %rd800;
	or.b64  	%rd1977, %rd799, %rd801;
	and.b64  	%rd1978, %rd1977, -4294967296;
	setp.ne.s64 	%p149, %rd1978, 0;
	@%p149 bra 	$L__BB0_380;
	cvt.u32.u64 	%r474, %rd801;
	cvt.u32.u64 	%r475, %rd799;
	div.u32 	%r476, %r475, %r474;
	mul.lo.s32 	%r477, %r476, %r474;
	sub.s32 	%r478, %r475, %r477;
	cvt.u64.u32 	%rd2260, %r476;
	cvt.u64.u32 	%rd2261, %r478;
	bra.uni 	$L__BB0_381;
$L__BB0_380:
	div.s64 	%rd2260, %rd799, %rd801;
	mul.lo.s64 	%rd1979, %rd2260, %rd801;
	sub.s64 	%rd2261, %rd799, %rd1979;
$L__BB0_381:
	add.s64 	%rd1980, %rd2261, %rd800;
	ld.param.u64 	%rd1981, [%rd6+248];
	mul.lo.s64 	%rd808, %rd1980, %rd1981;
	ld.param.u64 	%rd1982, [%rd6+136];
	ld.param.u64 	%rd809, [%rd6+40];
	sub.s64 	%rd810, %rd1982, %rd809;
	or.b64  	%rd1983, %rd2260, %rd810;
	and.b64  	%rd1984, %rd1983, -4294967296;
	setp.ne.s64 	%p150, %rd1984, 0;
	@%p150 bra 	$L__BB0_383;
	cvt.u32.u64 	%r479, %rd810;
	cvt.u32.u64 	%r480, %rd2260;
	div.u32 	%r481, %r480, %r479;
	mul.lo.s32 	%r482, %r481, %r479;
	sub.s32 	%r483, %r480, %r482;
	cvt.u64.u32 	%rd2262, %r481;
	cvt.u64.u32 	%rd2263, %r483;
	bra.uni 	$L__BB0_384;
$L__BB0_383:
	div.s64 	%rd2262, %rd2260, %rd810;
	mul.lo.s64 	%rd1985, %rd2262, %rd810;
	sub.s64 	%rd2263, %rd2260, %rd1985;
$L__BB0_384:
	add.s64 	%rd1986, %rd2263, %rd809;
	ld.param.u64 	%rd1987, [%rd6+240];
	add.s64 	%rd1988, %rd808, %rd12;
	mad.lo.s64 	%rd1989, %rd1986, %rd1987, %rd1988;
	mad.lo.s64 	%rd817, %rd11, %rd2262, %rd1989;
	or.b64  	%rd1990, %rd799, %rd33;
	and.b64  	%rd1991, %rd1990, -4294967296;
	setp.ne.s64 	%p151, %rd1991, 0;
	@%p151 bra 	$L__BB0_386;
	cvt.u32.u64 	%r484, %rd33;
	cvt.u32.u64 	%r485, %rd799;
	div.u32 	%r486, %r485, %r484;
	cvt.u64.u32 	%rd2264, %r486;
	bra.uni 	$L__BB0_387;
$L__BB0_386:
	div.s64 	%rd2264, %rd799, %rd33;
$L__BB0_387:
	mul.lo.s64 	%rd1992, %rd2264, %rd33;
	sub.s64 	%rd821, %rd799, %rd1992;
	or.b64  	%rd1993, %rd2264, %rd38;
	and.b64  	%rd1994, %rd1993, -4294967296;
	setp.ne.s64 	%p152, %rd1994, 0;
	@%p152 bra 	$L__BB0_389;
	cvt.u32.u64 	%r487, %rd38;
	cvt.u32.u64 	%r488, %rd2264;
	div.u32 	%r489, %r488, %r487;
	cvt.u64.u32 	%rd2265, %r489;
	bra.uni 	$L__BB0_390;
$L__BB0_389:
	div.s64 	%rd2265, %rd2264, %rd38;
$L__BB0_390:
	mul.lo.s64 	%rd1995, %rd2265, %rd38;
	sub.s64 	%rd1996, %rd2264, %rd1995;
	mul.lo.s64 	%rd1997, %rd821, %rd886;
	mad.lo.s64 	%rd1998, %rd1996, %rd885, %rd1997;
	shr.s64 	%rd1999, %rd817, 63;
	shr.u64 	%rd2000, %rd1999, 61;
	add.s64 	%rd2001, %rd817, %rd2000;
	shl.b64 	%rd2002, %rd2001, 1;
	and.b64  	%rd2003, %rd2002, -16;
	add.s64 	%rd2004, %rd5, %rd2003;
	ld.global.v4.f32 	{%f117, %f118, %f119, %f120}, [%rd2004];
	add.s64 	%rd2005, %rd1998, %rd8;
	mad.lo.s64 	%rd2006, %rd884, %rd2265, %rd2005;
	shr.s64 	%rd2007, %rd2006, 63;
	shr.u64 	%rd2008, %rd2007, 61;
	add.s64 	%rd2009, %rd2006, %rd2008;
	shl.b64 	%rd2010, %rd2009, 1;
	and.b64  	%rd2011, %rd2010, -16;
	add.s64 	%rd2012, %rd1, %rd2011;
	st.global.v4.f32 	[%rd2012], {%f117, %f118, %f119, %f120};
	add.s64 	%rd825, %rd798, %rd13;
	setp.ge.u64 	%p153, %rd825, %rd9;
	@%p153 bra 	$L__BB0_417;
	shl.b64 	%rd826, %rd825, 3;
	ld.param.u64 	%rd2013, [%rd6+144];
	ld.param.u64 	%rd827, [%rd6+48];
	sub.s64 	%rd828, %rd2013, %rd827;
	or.b64  	%rd2014, %rd826, %rd828;
	and.b64  	%rd2015, %rd2014, -4294967296;
	setp.ne.s64 	%p154, %rd2015, 0;
	@%p154 bra 	$L__BB0_393;
	cvt.u32.u64 	%r490, %rd828;
	cvt.u32.u64 	%r491, %rd826;
	div.u32 	%r492, %r491, %r490;
	mul.lo.s32 	%r493, %r492, %r490;
	sub.s32 	%r494, %r491, %r493;
	cvt.u64.u32 	%rd2266, %r492;
	cvt.u64.u32 	%rd2267, %r494;
	bra.uni 	$L__BB0_394;
$L__BB0_393:
	div.s64 	%rd2266, %rd826, %rd828;
	mul.lo.s64 	%rd2016, %rd2266, %rd828;
	sub.s64 	%rd2267, %rd826, %rd2016;
$L__BB0_394:
	add.s64 	%rd2017, %rd2267, %rd827;
	ld.param.u64 	%rd2018, [%rd6+248];
	mul.lo.s64 	%rd835, %rd2017, %rd2018;
	ld.param.u64 	%rd2019, [%rd6+136];
	ld.param.u64 	%rd836, [%rd6+40];
	sub.s64 	%rd837, %rd2019, %rd836;
	or.b64  	%rd2020, %rd2266, %rd837;
	and.b64  	%rd2021, %rd2020, -4294967296;
	setp.ne.s64 	%p155, %rd2021, 0;
	@%p155 bra 	$L__BB0_396;
	cvt.u32.u64 	%r495, %rd837;
	cvt.u32.u64 	%r496, %rd2266;
	div.u32 	%r497, %r496, %r495;
	mul.lo.s32 	%r498, %r497, %r495;
	sub.s32 	%r499, %r496, %r498;
	cvt.u64.u32 	%rd2268, %r497;
	cvt.u64.u32 	%rd2269, %r499;
	bra.uni 	$L__BB0_397;
$L__BB0_396:
	div.s64 	%rd2268, %rd2266, %rd837;
	mul.lo.s64 	%rd2022, %rd2268, %rd837;
	sub.s64 	%rd2269, %rd2266, %rd2022;
$L__BB0_397:
	add.s64 	%rd2023, %rd2269, %rd836;
	ld.param.u64 	%rd2024, [%rd6+240];
	add.s64 	%rd2025, %rd835, %rd12;
	mad.lo.s64 	%rd2026, %rd2023, %rd2024, %rd2025;
	mad.lo.s64 	%rd844, %rd11, %rd2268, %rd2026;
	or.b64  	%rd2027, %rd826, %rd33;
	and.b64  	%rd2028, %rd2027, -4294967296;
	setp.ne.s64 	%p156, %rd2028, 0;
	@%p156 bra 	$L__BB0_399;
	cvt.u32.u64 	%r500, %rd33;
	cvt.u32.u64 	%r501, %rd826;
	div.u32 	%r502, %r501, %r500;
	cvt.u64.u32 	%rd2270, %r502;
	bra.uni 	$L__BB0_400;
$L__BB0_399:
	div.s64 	%rd2270, %rd826, %rd33;
$L__BB0_400:
	mul.lo.s64 	%rd2029, %rd2270, %rd33;
	sub.s64 	%rd848, %rd826, %rd2029;
	or.b64  	%rd2030, %rd2270, %rd38;
	and.b64  	%rd2031, %rd2030, -4294967296;
	setp.ne.s64 	%p157, %rd2031, 0;
	@%p157 bra 	$L__BB0_402;
	cvt.u32.u64 	%r503, %rd38;
	cvt.u32.u64 	%r504, %rd2270;
	div.u32 	%r505, %r504, %r503;
	cvt.u64.u32 	%rd2271, %r505;
	bra.uni 	$L__BB0_403;
$L__BB0_402:
	div.s64 	%rd2271, %rd2270, %rd38;
$L__BB0_403:
	mul.lo.s64 	%rd2032, %rd2271, %rd38;
	sub.s64 	%rd2033, %rd2270, %rd2032;
	mul.lo.s64 	%rd2034, %rd848, %rd886;
	mad.lo.s64 	%rd2035, %rd2033, %rd885, %rd2034;
	shr.s64 	%rd2036, %rd844, 63;
	shr.u64 	%rd2037, %rd2036, 61;
	add.s64 	%rd2038, %rd844, %rd2037;
	shl.b64 	%rd2039, %rd2038, 1;
	and.b64  	%rd2040, %rd2039, -16;
	add.s64 	%rd2041, %rd5, %rd2040;
	ld.global.v4.f32 	{%f121, %f122, %f123, %f124}, [%rd2041];
	add.s64 	%rd2042, %rd2035, %rd8;
	mad.lo.s64 	%rd2043, %rd884, %rd2271, %rd2042;
	shr.s64 	%rd2044, %rd2043, 63;
	shr.u64 	%rd2045, %rd2044, 61;
	add.s64 	%rd2046, %rd2043, %rd2045;
	shl.b64 	%rd2047, %rd2046, 1;
	and.b64  	%rd2048, %rd2047, -16;
	add.s64 	%rd2049, %rd1, %rd2048;
	st.global.v4.f32 	[%rd2049], {%f121, %f122, %f123, %f124};
	add.s64 	%rd853, %rd825, %rd13;
	setp.ge.u64 	%p158, %rd853, %rd9;
	@%p158 bra 	$L__BB0_417;
	shl.b64 	%rd854, %rd853, 3;
	ld.param.u64 	%rd2050, [%rd6+144];
	ld.param.u64 	%rd855, [%rd6+48];
	sub.s64 	%rd856, %rd2050, %rd855;
	or.b64  	%rd2051, %rd854, %rd856;
	and.b64  	%rd2052, %rd2051, -4294967296;
	setp.ne.s64 	%p159, %rd2052, 0;
	@%p159 bra 	$L__BB0_406;
	cvt.u32.u64 	%r506, %rd856;
	cvt.u32.u64 	%r507, %rd854;
	div.u32 	%r508, %r507, %r506;
	mul.lo.s32 	%r509, %r508, %r506;
	sub.s32 	%r510, %r507, %r509;
	cvt.u64.u32 	%rd2272, %r508;
	cvt.u64.u32 	%rd2273, %r510;
	bra.uni 	$L__BB0_407;
$L__BB0_406:
	div.s64 	%rd2272, %rd854, %rd856;
	mul.lo.s64 	%rd2053, %rd2272, %rd856;
	sub.s64 	%rd2273, %rd854, %rd2053;
$L__BB0_407:
	add.s64 	%rd2054, %rd2273, %rd855;
	ld.param.u64 	%rd2055, [%rd6+248];
	mad.lo.s64 	%rd863, %rd2054, %rd2055, %rd12;
	ld.param.u64 	%rd2056, [%rd6+136];
	ld.param.u64 	%rd864, [%rd6+40];
	sub.s64 	%rd865, %rd2056, %rd864;
	or.b64  	%rd2057, %rd2272, %rd865;
	and.b64  	%rd2058, %rd2057, -4294967296;
	setp.ne.s64 	%p160, %rd2058, 0;
	@%p160 bra 	$L__BB0_409;
	cvt.u32.u64 	%r511, %rd865;
	cvt.u32.u64 	%r512, %rd2272;
	div.u32 	%r513, %r512, %r511;
	mul.lo.s32 	%r514, %r513, %r511;
	sub.s32 	%r515, %r512, %r514;
	cvt.u64.u32 	%rd2274, %r513;
	cvt.u64.u32 	%rd2275, %r515;
	bra.uni 	$L__BB0_410;
$L__BB0_409:
	div.s64 	%rd2274, %rd2272, %rd865;
	mul.lo.s64 	%rd2059, %rd2274, %rd865;
	sub.s64 	%rd2275, %rd2272, %rd2059;
$L__BB0_410:
	add.s64 	%rd2060, %rd2275, %rd864;
	ld.param.u64 	%rd2061, [%rd6+240];
	mad.lo.s64 	%rd2062, %rd2060, %rd2061, %rd863;
	mad.lo.s64 	%rd872, %rd11, %rd2274, %rd2062;
	or.b64  	%rd2063, %rd854, %rd33;
	and.b64  	%rd2064, %rd2063, -4294967296;
	setp.ne.s64 	%p161, %rd2064, 0;
	@%p161 bra 	$L__BB0_412;
	cvt.u32.u64 	%r516, %rd33;
	cvt.u32.u64 	%r517, %rd854;
	div.u32 	%r518, %r517, %r516;
	cvt.u64.u32 	%rd2276, %r518;
	bra.uni 	$L__BB0_413;
$L__BB0_412:
	div.s64 	%rd2276, %rd854, %rd33;
$L__BB0_413:
	mul.lo.s64 	%rd2065, %rd2276, %rd33;
	sub.s64 	%rd2066, %rd854, %rd2065;
	mul.lo.s64 	%rd876, %rd2066, %rd886;
	or.b64  	%rd2067, %rd2276, %rd38;
	and.b64  	%rd2068, %rd2067, -4294967296;
	setp.ne.s64 	%p162, %rd2068, 0;
	@%p162 bra 	$L__BB0_415;
	cvt.u32.u64 	%r519, %rd38;
	cvt.u32.u64 	%r520, %rd2276;
	div.u32 	%r521, %r520, %r519;
	cvt.u64.u32 	%rd2277, %r521;
	bra.uni 	$L__BB0_416;
$L__BB0_415:
	div.s64 	%rd2277, %rd2276, %rd38;
$L__BB0_416:
	mul.lo.s64 	%rd2069, %rd2277, %rd38;
	sub.s64 	%rd2070, %rd2276, %rd2069;
	mad.lo.s64 	%rd2071, %rd2070, %rd885, %rd876;
	shr.s64 	%rd2072, %rd872, 63;
	shr.u64 	%rd2073, %rd2072, 61;
	add.s64 	%rd2074, %rd872, %rd2073;
	shl.b64 	%rd2075, %rd2074, 1;
	and.b64  	%rd2076, %rd2075, -16;
	add.s64 	%rd2077, %rd5, %rd2076;
	ld.global.v4.f32 	{%f125, %f126, %f127, %f128}, [%rd2077];
	add.s64 	%rd2078, %rd2071, %rd8;
	mad.lo.s64 	%rd2079, %rd884, %rd2277, %rd2078;
	shr.s64 	%rd2080, %rd2079, 63;
	shr.u64 	%rd2081, %rd2080, 61;
	add.s64 	%rd2082, %rd2079, %rd2081;
	shl.b64 	%rd2083, %rd2082, 1;
	and.b64  	%rd2084, %rd2083, -16;
	add.s64 	%rd2085, %rd1, %rd2084;
	st.global.v4.f32 	[%rd2085], {%f125, %f126, %f127, %f128};
$L__BB0_417:
	ret;

}
.entry _ZN36_GLOBAL__N__8b672081_4_k_cu_a34fbeb220slice_scatter_kernelI6float26__halfLl3ELl4ELl256EEEvPT0_NS_13SliceMetaDataIS3_XT1_EXT2_EEENS_15ScatterMetaDataIXT1_EXT2_EEE(
	.param .u64 .ptr .align 1 _ZN36_GLOBAL__N__8b672081_4_k_cu_a34fbeb220slice_scatter_kernelI6float26__halfLl3ELl4ELl256EEEvPT0_NS_13SliceMetaDataIS3_XT1_EXT2_EEENS_15ScatterMetaDataIXT1_EXT2_EEE_param_0,
	.param .align 8 .b8 _ZN36_GLOBAL__N__8b672081_4_k_cu_a34fbeb220slice_scatter_kernelI6float26__halfLl3ELl4ELl256EEEvPT0_NS_13SliceMetaDataIS3_XT1_EXT2_EEENS_15ScatterMetaDataIXT1_EXT2_EEE_param_1[424],
	.param .align 8 .b8 _ZN36_GLOBAL__N__8b672081_4_k_cu_a34fbeb220slice_scatter_kernelI6float26__halfLl3ELl4ELl256EEEvPT0_NS_13SliceMetaDataIS3_XT1_EXT2_EEENS_15ScatterMetaDataIXT1_EXT2_EEE_param_2[48]
)
{
	.reg .pred 	%p<323>;
	.reg .b32 	%r<1034>;
	.reg .b32 	%f<129>;
	.reg .b64 	%rd<4518>;

	ld.param.u64 	%rd1750, [_ZN36_GLOBAL__N__8b672081_4_k_cu_a34fbeb220slice_scatter_kernelI6float26__halfLl3ELl4ELl256EEEvPT0_NS_13SliceMetaDataIS3_XT1_EXT2_EEENS_15ScatterMetaDataIXT1_EXT2_EEE_param_2+40];
	ld.param.u64 	%rd1749, [_ZN36_GLOBAL__N__8b672081_4_k_cu_a34fbeb220slice_scatter_kernelI6float26__halfLl3ELl4ELl256EEEvPT0_NS_13SliceMetaDataIS3_XT1_EXT2_EEENS_15ScatterMetaDataIXT1_EXT2_EEE_param_2+32];
	ld.param.u64 	%rd1748, [_ZN36_GLOBAL__N__8b672081_4_k_cu_a34fbeb220slice_scatter_kernelI6float26__halfLl3ELl4ELl256EEEvPT0_NS_13SliceMetaDataIS3_XT1_EXT2_EEENS_15ScatterMetaDataIXT1_EXT2_EEE_param_2+24];
	ld.param.u64 	%rd1747, [_ZN36_GLOBAL__N__8b672081_4_k_cu_a34fbeb220slice_scatter_kernelI6float26__halfLl3ELl4ELl256EEEvPT0_NS_13SliceMetaDataIS3_XT1_EXT2_EEENS_15ScatterMetaDataIXT1_EXT2_EEE_param_2+16];
	ld.param.u64 	%rd1746, [_ZN36_GLOBAL__N__8b672081_4_k_cu_a34fbeb220slice_scatter_kernelI6float26__halfLl3ELl4ELl256EEEvPT0_NS_13SliceMetaDataIS3_XT1_EXT2_EEENS_15ScatterMetaDataIXT1_EXT2_EEE_param_2+8];
	ld.param.u64 	%rd1751, [_ZN36_GLOBAL__N__8b672081_4_k_cu_a34fbeb220slice_scatter_kernelI6float26__halfLl3ELl4ELl256EEEvPT0_NS_13SliceMetaDataIS3_XT1_EXT2_EEENS_15ScatterMetaDataIXT1_EXT2_EEE_param_0];
	mov.b64 	%rd1744, _ZN36_GLOBAL__N__8b672081_4_k_cu_a34fbeb220slice_scatter_kernelI6float26__halfLl3ELl4ELl256EEEvPT0_NS_13SliceMetaDataIS3_XT1_EXT2_EEENS_15ScatterMetaDataIXT1_EXT2_EEE_param_1;
	mov.u64 	%rd1752, %rd1744;
	cvta.to.global.u64 	%rd1, %rd1751;
	mov.u32 	%r2, %ctaid.x;
	mov.u32 	%r1, %ntid.x;
	mov.u32 	%r3, %tid.x;
	mad.lo.s32 	%r4, %r2, %r1, %r3;
	cvt.u64.u32 	%rd4, %r4;
	mov.u32 	%r5, %ctaid.y;
	shl.b32 	%r6, %r5, 3;
	cvt.u64.u32 	%rd1753, %r6;
	and.b64  	%rd1754, %rd1753, 24;
	add.s64 	%rd7, %rd1752, %rd1754;
	ld.param.u64 	%rd1755, [%rd7];
	cvta.to.global.u64 	%rd5, %rd1755;
	ld.param.u64 	%rd1756, [%rd7+328];
	shl.b32 	%r7, %r5, 4;
	cvt.u64.u32 	%rd1757, %r7;
	and.b64  	%rd1758, %rd1757, 48;
	add.s64 	%rd6, %rd7, %rd1758;
	ld.param.u64 	%rd8, [%rd7+360];
	shr.s64 	%rd1759, %rd1756, 63;
	shr.u64 	%rd1760, %rd1759, 62;
	add.s64 	%rd1761, %rd1756, %rd1760;
	shr.s64 	%rd9, %rd1761, 2;
	setp.le.s64 	%p1, %rd9, %rd4;
	@%p1 bra 	$L__BB1_833;
	ld.param.u64 	%rd10, [%rd7+392];
	ld.param.u64 	%rd1762, [%rd6+32];
	ld.param.u64 	%rd11, [%rd6+232];
	mul.lo.s64 	%rd12, %rd11, %rd1762;
	mov.u32 	%r8, %nctaid.x;
	mul.lo.s32 	%r9, %r1, %r8;
	cvt.u64.u32 	%rd13, %r9;
	shl.b64 	%rd14, %rd4, 2;
	ld.param.u64 	%rd1763, [%rd6+144];
	ld.param.u64 	%rd15, [%rd6+48];
	sub.s64 	%rd16, %rd1763, %rd15;
	or.b64  	%rd1764, %rd14, %rd16;
	and.b64  	%rd1765, %rd1764, -4294967296;
	setp.ne.s64 	%p2, %rd1765, 0;
	@%p2 bra 	$L__BB1_3;
	cvt.u32.u64 	%r10, %rd16;
	cvt.u32.u64 	%r11, %rd14;
	div.u32 	%r12, %r11, %r10;
	mul.lo.s32 	%r13, %r12, %r10;
	sub.s32 	%r14, %r11, %r13;
	cvt.u64.u32 	%rd4134, %r12;
	cvt.u64.u32 	%rd4135, %r14;
	bra.uni 	$L__BB1_4;
$L__BB1_3:
	div.s64 	%rd4134, %rd14, %rd16;
	mul.lo.s64 	%rd1766, %rd4134, %rd16;
	sub.s64 	%rd4135, %rd14, %rd1766;
$L__BB1_4:
	add.s64 	%rd1767, %rd4135, %rd15;
	ld.param.u64 	%rd1768, [%rd6+248];
	mul.lo.s64 	%rd23, %rd1767, %rd1768;
	ld.param.u64 	%rd1769, [%rd6+136];
	ld.param.u64 	%rd24, [%rd6+40];
	sub.s64 	%rd25, %rd1769, %rd24;
	or.b64  	%rd1770, %rd4134, %rd25;
	and.b64  	%rd1771, %rd1770, -4294967296;
	setp.ne.s64 	%p3, %rd1771, 0;
	@%p3 bra 	$L__BB1_6;
	cvt.u32.u64 	%r15, %rd25;
	cvt.u32.u64 	%r16, %rd4134;
	div.u32 	%r17, %r16, %r15;
	mul.lo.s32 	%r18, %r17, %r15;
	sub.s32 	%r19, %r16, %r18;
	cvt.u64.u32 	%rd4136, %r17;
	cvt.u64.u32 	%rd4137, %r19;
	bra.uni 	$L__BB1_7;
$L__BB1_6:
	div.s64 	%rd4136, %rd4134, %rd25;
	mul.lo.s64 	%rd1772, %rd4136, %rd25;
	sub.s64 	%rd4137, %rd4134, %rd1772;
$L__BB1_7:
	add.s64 	%rd1773, %rd4137, %rd24;
	ld.param.u64 	%rd1774, [%rd6+240];
	add.s64 	%rd1775, %rd23, %rd12;
	mad.lo.s64 	%rd1776, %rd1773, %rd1774, %rd1775;
	mad.lo.s64 	%rd32, %rd11, %rd4136, %rd1776;
	mov.u64 	%rd1777, %rd1744;
	ld.param.u64 	%rd1778, [%rd1777+224];
	setp.eq.s64 	%p4, %rd1778, 2;
	selp.b64 	%rd33, %rd10, %rd1747, %p4;
	or.b64  	%rd1779, %rd14, %rd33;
	and.b64  	%rd1780, %rd1779, -4294967296;
	setp.ne.s64 	%p5, %rd1780, 0;
	@%p5 bra 	$L__BB1_9;
	cvt.u32.u64 	%r20, %rd33;
	cvt.u32.u64 	%r21, %rd14;
	div.u32 	%r22, %r21, %r20;
	cvt.u64.u32 	%rd4138, %r22;
	bra.uni 	$L__BB1_10;
$L__BB1_9:
	div.s64 	%rd4138, %rd14, %rd33;
$L__BB1_10:
	mul.lo.s64 	%rd1781, %rd4138, %rd33;
	sub.s64 	%rd37, %rd14, %rd1781;
	mov.u64 	%rd1782, %rd1744;
	ld.param.u64 	%rd1783, [%rd1782+224];
	setp.eq.s64 	%p6, %rd1783, 1;
	selp.b64 	%rd38, %rd10, %rd1746, %p6;
	or.b64  	%rd1784, %rd4138, %rd38;
	and.b64  	%rd1785, %rd1784, -4294967296;
	setp.ne.s64 	%p7, %rd1785, 0;
	@%p7 bra 	$L__BB1_12;
	cvt.u32.u64 	%r23, %rd38;
	cvt.u32.u64 	%r24, %rd4138;
	div.u32 	%r25, %r24, %r23;
	cvt.u64.u32 	%rd4139, %r25;
	bra.uni 	$L__BB1_13;
$L__BB1_12:
	div.s64 	%rd4139, %rd4138, %rd38;
$L__BB1_13:
	mul.lo.s64 	%rd1786, %rd4139, %rd38;
	sub.s64 	%rd1787, %rd4138, %rd1786;
	mul.lo.s64 	%rd1788, %rd37, %rd1750;
	mad.lo.s64 	%rd1789, %rd1787, %rd1749, %rd1788;
	shr.s64 	%rd1790, %rd32, 63;
	shr.u64 	%rd1791, %rd1790, 62;
	add.s64 	%rd1792, %rd32, %rd1791;
	shl.b64 	%rd1793, %rd1792, 1;
	and.b64  	%rd1794, %rd1793, -8;
	add.s64 	%rd1795, %rd5, %rd1794;
	ld.global.v2.f32 	{%f1, %f2}, [%rd1795];
	add.s64 	%rd1796, %rd1789, %rd8;
	mad.lo.s64 	%rd1797, %rd1748, %rd4139, %rd1796;
	shr.s64 	%rd1798, %rd1797, 63;
	shr.u64 	%rd1799, %rd1798, 62;
	add.s64 	%rd1800, %rd1797, %rd1799;
	shl.b64 	%rd1801, %rd1800, 1;
	and.b64  	%rd1802, %rd1801, -8;
	add.s64 	%rd1803, %rd1, %rd1802;
	st.global.v2.f32 	[%rd1803], {%f1, %f2};
	add.s64 	%rd42, %rd4, %rd13;
	setp.ge.u64 	%p8, %rd42, %rd9;
	@%p8 bra 	$L__BB1_833;
	shl.b64 	%rd43, %rd42, 2;
	ld.param.u64 	%rd1804, [%rd6+144];
	ld.param.u64 	%rd44, [%rd6+48];
	sub.s64 	%rd45, %rd1804, %rd44;
	or.b64  	%rd1805, %rd43, %rd45;
	and.b64  	%rd1806, %rd1805, -4294967296;
	setp.ne.s64 	%p9, %rd1806, 0;
	@%p9 bra 	$L__BB1_16;
	cvt.u32.u64 	%r26, %rd45;
	cvt.u32.u64 	%r27, %rd43;
	div.u32 	%r28, %r27, %r26;
	mul.lo.s32 	%r29, %r28, %r26;
	sub.s32 	%r30, %r27, %r29;
	cvt.u64.u32 	%rd4140, %r28;
	cvt.u64.u32 	%rd4141, %r30;
	bra.uni 	$L__BB1_17;
$L__BB1_16:
	div.s64 	%rd4140, %rd43, %rd45;
	mul.lo.s64 	%rd1807, %rd4140, %rd45;
	sub.s64 	%rd4141, %rd43, %rd1807;
$L__BB1_17:
	add.s64 	%rd1808, %rd4141, %rd44;
	ld.param.u64 	%rd1809, [%rd6+248];
	mul.lo.s64 	%rd52, %rd1808, %rd1809;
	ld.param.u64 	%rd1810, [%rd6+136];
	ld.param.u64 	%rd53, [%rd6+40];
	sub.s64 	%rd54, %rd1810, %rd53;
	or.b64  	%rd1811, %rd4140, %rd54;
	and.b64  	%rd1812, %rd1811, -4294967296;
	setp.ne.s64 	%p10, %rd1812, 0;
	@%p10 bra 	$L__BB1_19;
	cvt.u32.u64 	%r31, %rd54;
	cvt.u32.u64 	%r32, %rd4140;
	div.u32 	%r33, %r32, %r31;
	mul.lo.s32 	%r34, %r33, %r31;
	sub.s32 	%r35, %r32, %r34;
	cvt.u64.u32 	%rd4142, %r33;
	cvt.u64.u32 	%rd4143, %r35;
	bra.uni 	$L__BB1_20;
$L__BB1_19:
	div.s64 	%rd4142, %rd4140, %rd54;
	mul.lo.s64 	%rd1813, %rd4142, %rd54;
	sub.s64 	%rd4143, %rd4140, %rd1813;
$L__BB1_20:
	add.s64 	%rd1814, %rd4143, %rd53;
	ld.param.u64 	%rd1815, [%rd6+240];
	add.s64 	%rd1816, %rd52, %rd12;
	mad.lo.s64 	%rd1817, %rd1814, %rd1815, %rd1816;
	mad.lo.s64 	%rd61, %rd11, %rd4142, %rd1817;
	or.b64  	%rd1818, %rd43, %rd33;
	and.b64  	%rd1819, %rd1818, -4294967296;
	setp.ne.s64 	%p11, %rd1819, 0;
	@%p11 bra 	$L__BB1_22;
	cvt.u32.u64 	%r36, %rd33;
	cvt.u32.u64 	%r37, %rd43;
	div.u32 	%r38, %r37, %r36;
	cvt.u64.u32 	%rd4144, %r38;
	bra.uni 	$L__BB1_23;
$L__BB1_22:
	div.s64 	%rd4144, %rd43, %rd33;
$L__BB1_23:
	mul.lo.s64 	%rd1820, %rd4144, %rd33;
	sub.s64 	%rd65, %rd43, %rd1820;
	or.b64  	%rd1821, %rd4144, %rd38;
	and.b64  	%rd1822, %rd1821, -4294967296;
	setp.ne.s64 	%p12, %rd1822, 0;
	@%p12 bra 	$L__BB1_25;
	cvt.u32.u64 	%r39, %rd38;
	cvt.u32.u64 	%r40, %rd4144;
	div.u32 	%r41, %r40, %r39;
	cvt.u64.u32 	%rd4145, %r41;
	bra.uni 	$L__BB1_26;
$L__BB1_25:
	div.s64 	%rd4145, %rd4144, %rd38;
$L__BB1_26:
	mul.lo.s64 	%rd1823, %rd4145, %rd38;
	sub.s64 	%rd1824, %rd4144, %rd1823;
	mul.lo.s64 	%rd1825, %rd65, %rd1750;
	mad.lo.s64 	%rd1826, %rd1824, %rd1749, %rd1825;
	shr.s64 	%rd1827, %rd61, 63;
	shr.u64 	%rd1828, %rd1827, 62;
	add.s64 	%rd1829, %rd61, %rd1828;
	shl.b64 	%rd1830, %rd1829, 1;
	and.b64  	%rd1831, %rd1830, -8;
	add.s64 	%rd1832, %rd5, %rd1831;
	ld.global.v2.f32 	{%f3, %f4}, [%rd1832];
	add.s64 	%rd1833, %rd1826, %rd8;
	mad.lo.s64 	%rd1834, %rd1748, %rd4145, %rd1833;
	shr.s64 	%rd1835, %rd1834, 63;
	shr.u64 	%rd1836, %rd1835, 62;
	add.s64 	%rd1837, %rd1834, %rd1836;
	shl.b64 	%rd1838, %rd1837, 1;
	and.b64  	%rd1839, %rd1838, -8;
	add.s64 	%rd1840, %rd1, %rd1839;
	st.global.v2.f32 	[%rd1840], {%f3, %f4};
	add.s64 	%rd69, %rd42, %rd13;
	setp.ge.u64 	%p13, %rd69, %rd9;
	@%p13 bra 	$L__BB1_833;
	shl.b64 	%rd70, %rd69, 2;
	ld.param.u64 	%rd1841, [%rd6+144];
	ld.param.u64 	%rd71, [%rd6+48];
	sub.s64 	%rd72, %rd1841, %rd71;
	or.b64  	%rd1842, %rd70, %rd72;
	and.b64  	%rd1843, %rd1842, -4294967296;
	setp.ne.s64 	%p14, %rd1843, 0;
	@%p14 bra 	$L__BB1_29;
	cvt.u32.u64 	%r42, %rd72;
	cvt.u32.u64 	%r43, %rd70;
	div.u32 	%r44, %r43, %r42;
	mul.lo.s32 	%r45, %r44, %r42;
	sub.s32 	%r46, %r43, %r45;
	cvt.u64.u32 	%rd4146, %r44;
	cvt.u64.u32 	%rd4147, %r46;
	bra.uni 	$L__BB1_30;
$L__BB1_29:
	div.s64 	%rd4146, %rd70, %rd72;
	mul.lo.s64 	%rd1844, %rd4146, %rd72;
	sub.s64 	%rd4147, %rd70, %rd1844;
$L__BB1_30:
	add.s64 	%rd1845, %rd4147, %rd71;
	ld.param.u64 	%rd1846, [%rd6+248];
	mul.lo.s64 	%rd79, %rd1845, %rd1846;
	ld.param.u64 	%rd1847, [%rd6+136];
	ld.param.u64 	%rd80, [%rd6+40];
	sub.s64 	%rd81, %rd1847, %rd80;
	or.b64  	%rd1848, %rd4146, %rd81;
	and.b64  	%rd1849, %rd1848, -4294967296;
	setp.ne.s64 	%p15, %rd1849, 0;
	@%p15 bra 	$L__BB1_32;
	cvt.u32.u64 	%r47, %rd81;
	cvt.u32.u64 	%r48, %rd4146;
	div.u32 	%r49, %r48, %r47;
	mul.lo.s32 	%r50, %r49, %r47;
	sub.s32 	%r51, %r48, %r50;
	cvt.u64.u32 	%rd4148, %r49;
	cvt.u64.u32 	%rd4149, %r51;
	bra.uni 	$L__BB1_33;
$L__BB1_32:
	div.s64 	%rd4148, %rd4146, %rd81;
	mul.lo.s64 	%rd1850, %rd4148, %rd81;
	sub.s64 	%rd4149, %rd4146, %rd1850;
$L__BB1_33:
	add.s64 	%rd1851, %rd4149, %rd80;
	ld.param.u64 	%rd1852, [%rd6+240];
	add.s64 	%rd1853, %rd79, %rd12;
	mad.lo.s64 	%rd1854, %rd1851, %rd1852, %rd1853;
	mad.lo.s64 	%rd88, %rd11, %rd4148, %rd1854;
	or.b64  	%rd1855, %rd70, %rd33;
	and.b64  	%rd1856, %rd1855, -4294967296;
	setp.ne.s64 	%p16, %rd1856, 0;
	@%p16 bra 	$L__BB1_35;
	cvt.u32.u64 	%r52, %rd33;
	cvt.u32.u64 	%r53, %rd70;
	div.u32 	%r54, %r53, %r52;
	cvt.u64.u32 	%rd4150, %r54;
	bra.uni 	$L__BB1_36;
$L__BB1_35:
	div.s64 	%rd4150, %rd70, %rd33;
$L__BB1_36:
	mul.lo.s64 	%rd1857, %rd4150, %rd33;
	sub.s64 	%rd92, %rd70, %rd1857;
	or.b64  	%rd1858, %rd4150, %rd38;
	and.b64  	%rd1859, %rd1858, -4294967296;
	setp.ne.s64 	%p17, %rd1859, 0;
	@%p17 bra 	$L__BB1_38;
	cvt.u32.u64 	%r55, %rd38;
	cvt.u32.u64 	%r56, %rd4150;
	div.u32 	%r57, %r56, %r55;
	cvt.u64.u32 	%rd4151, %r57;
	bra.uni 	$L__BB1_39;
$L__BB1_38:
	div.s64 	%rd4151, %rd4150, %rd38;
$L__BB1_39:
	mul.lo.s64 	%rd1860, %rd4151, %rd38;
	sub.s64 	%rd1861, %rd4150, %rd1860;
	mul.lo.s64 	%rd1862, %rd92, %rd1750;
	mad.lo.s64 	%rd1863, %rd1861, %rd1749, %rd1862;
	shr.s64 	%rd1864, %rd88, 63;
	shr.u64 	%rd1865, %rd1864, 62;
	add.s64 	%rd1866, %rd88, %rd1865;
	shl.b64 	%rd1867, %rd1866, 1;
	and.b64  	%rd1868, %rd1867, -8;
	add.s64 	%rd1869, %rd5, %rd1868;
	ld.global.v2.f32 	{%f5, %f6}, [%rd1869];
	add.s64 	%rd1870, %rd1863, %rd8;
	mad.lo.s64 	%rd1871, %rd1748, %rd4151, %rd1870;
	shr.s64 	%rd1872, %rd1871, 63;
	shr.u64 	%rd1873, %rd1872, 62;
	add.s64 	%rd1874, %rd1871, %rd1873;
	shl.b64 	%rd1875, %rd1874, 1;
	and.b64  	%rd1876, %rd1875, -8;
	add.s64 	%rd1877, %rd1, %rd1876;
	st.global.v2.f32 	[%rd1877], {%f5, %f6};
	add.s64 	%rd96, %rd69, %rd13;
	setp.ge.u64 	%p18, %rd96, %rd9;
	@%p18 bra 	$L__BB1_833;
	shl.b64 	%rd97, %rd96, 2;
	ld.param.u64 	%rd1878, [%rd6+144];
	ld.param.u64 	%rd98, [%rd6+48];
	sub.s64 	%rd99, %rd1878, %rd98;
	or.b64  	%rd1879, %rd97, %rd99;
	and.b64  	%rd1880, %rd1879, -4294967296;
	setp.ne.s64 	%p19, %rd1880, 0;
	@%p19 bra 	$L__BB1_42;
	cvt.u32.u64 	%r58, %rd99;
	cvt.u32.u64 	%r59, %rd97;
	div.u32 	%r60, %r59, %r58;
	mul.lo.s32 	%r61, %r60, %r58;
	sub.s32 	%r62, %r59, %r61;
	cvt.u64.u32 	%rd4152, %r60;
	cvt.u64.u32 	%rd4153, %r62;
	bra.uni 	$L__BB1_43;
$L__BB1_42:
	div.s64 	%rd4152, %rd97, %rd99;
	mul.lo.s64 	%rd1881, %rd4152, %rd99;
	sub.s64 	%rd4153, %rd97, %rd1881;
$L__BB1_43:
	add.s64 	%rd1882, %rd4153, %rd98;
	ld.param.u64 	%rd1883, [%rd6+248];
	mul.lo.s64 	%rd106, %rd1882, %rd1883;
	ld.param.u64 	%rd1884, [%rd6+136];
	ld.param.u64 	%rd107, [%rd6+40];
	sub.s64 	%rd108, %rd1884, %rd107;
	or.b64  	%rd1885, %rd4152, %rd108;
	and.b64  	%rd1886, %rd1885, -4294967296;
	setp.ne.s64 	%p20, %rd1886, 0;
	@%p20 bra 	$L__BB1_45;
	cvt.u32.u64 	%r63, %rd108;
	cvt.u32.u64 	%r64, %rd4152;
	div.u32 	%r65, %r64, %r63;
	mul.lo.s32 	%r66, %r65, %r63;
	sub.s32 	%r67, %r64, %r66;
	cvt.u64.u32 	%rd4154, %r65;
	cvt.u64.u32 	%rd4155, %r67;
	bra.uni 	$L__BB1_46;
$L__BB1_45:
	div.s64 	%rd4154, %rd4152, %rd108;
	mul.lo.s64 	%rd1887, %rd4154, %rd108;
	sub.s64 	%rd4155, %rd4152, %rd1887;
$L__BB1_46:
	add.s64 	%rd1888, %rd4155, %rd107;
	ld.param.u64 	%rd1889, [%rd6+240];
	add.s64 	%rd1890, %rd106, %rd12;
	mad.lo.s64 	%rd1891, %rd1888, %rd1889, %rd1890;
	mad.lo.s64 	%rd115, %rd11, %rd4154, %rd1891;
	or.b64  	%rd1892, %rd97, %rd33;
	and.b64  	%rd1893, %rd1892, -4294967296;
	setp.ne.s64 	%p21, %rd1893, 0;
	@%p21 bra 	$L__BB1_48;
	cvt.u32.u64 	%r68, %rd33;
	cvt.u32.u64 	%r69, %rd97;
	div.u32 	%r70, %r69, %r68;
	cvt.u64.u32 	%rd4156, %r70;
	bra.uni 	$L__BB1_49;
$L__BB1_48:
	div.s64 	%rd4156, %rd97, %rd33;
$L__BB1_49:
	mul.lo.s64 	%rd1894, %rd4156, %rd33;
	sub.s64 	%rd119, %rd97, %rd1894;
	or.b64  	%rd1895, %rd4156, %rd38;
	and.b64  	%rd1896, %rd1895, -4294967296;
	setp.ne.s64 	%p22, %rd1896, 0;
	@%p22 bra 	$L__BB1_51;
	cvt.u32.u64 	%r71, %rd38;
	cvt.u32.u64 	%r72, %rd4156;
	div.u32 	%r73, %r72, %r71;
	cvt.u64.u32 	%rd4157, %r73;
	bra.uni 	$L__BB1_52;
$L__BB1_51:
	div.s64 	%rd4157, %rd4156, %rd38;
$L__BB1_52:
	mul.lo.s64 	%rd1897, %rd4157, %rd38;
	sub.s64 	%rd1898, %rd4156, %rd1897;
	mul.lo.s64 	%rd1899, %rd119, %rd1750;
	mad.lo.s64 	%rd1900, %rd1898, %rd1749, %rd1899;
	shr.s64 	%rd1901, %rd115, 63;
	shr.u64 	%rd1902, %rd1901, 62;
	add.s64 	%rd1903, %rd115, %rd1902;
	shl.b64 	%rd1904, %rd1903, 1;
	and.b64  	%rd1905, %rd1904, -8;
	add.s64 	%rd1906, %rd5, %rd1905;
	ld.global.v2.f32 	{%f7, %f8}, [%rd1906];
	add.s64 	%rd1907, %rd1900, %rd8;
	mad.lo.s64 	%rd1908, %rd1748, %rd4157, %rd1907;
	shr.s64 	%rd1909, %rd1908, 63;
	shr.u64 	%rd1910, %rd1909, 62;
	add.s64 	%rd1911, %rd1908, %rd1910;
	shl.b64 	%rd1912, %rd1911, 1;
	and.b64  	%rd1913, %rd1912, -8;
	add.s64 	%rd1914, %rd1, %rd1913;
	st.global.v2.f32 	[%rd1914], {%f7, %f8};
	add.s64 	%rd123, %rd96, %rd13;
	setp.ge.u64 	%p23, %rd123, %rd9;
	@%p23 bra 	$L__BB1_833;
	shl.b64 	%rd124, %rd123, 2;
	ld.param.u64 	%rd1915, [%rd6+144];
	ld.param.u64 	%rd125, [%rd6+48];
	sub.s64 	%rd126, %rd1915, %rd125;
	or.b64  	%rd1916, %rd124, %rd126;
	and.b64  	%rd1917, %rd1916, -4294967296;
	setp.ne.s64 	%p24, %rd1917, 0;
	@%p24 bra 	$L__BB1_55;
	cvt.u32.u64 	%r74, %rd126;
	cvt.u32.u64 	%r75, %rd124;
	div.u32 	%r76, %r75, %r74;
	mul.lo.s32 	%r77, %r76, %r74;
	sub.s32 	%r78, %r75, %r77;
	cvt.u64.u32 	%rd4158, %r76;
	cvt.u64.u32 	%rd4159, %r78;
	bra.uni 	$L__BB1_56;
$L__BB1_55:
	div.s64 	%rd4158, %rd124, %rd126;
	mul.lo.s64 	%rd1918, %rd4158, %rd126;
	sub.s64 	%rd4159, %rd124, %rd1918;
$L__BB1_56:
	add.s64 	%rd1919, %rd4159, %rd125;
	ld.param.u64 	%rd1920, [%rd6+248];
	mul.lo.s64 	%rd133, %rd1919, %rd1920;
	ld.param.u64 	%rd1921, [%rd6+136];
	ld.param.u64 	%rd134, [%rd6+40];
	sub.s64 	%rd135, %rd1921, %rd134;
	or.b64  	%rd1922, %rd4158, %rd135;
	and.b64  	%rd1923, %rd1922, -4294967296;
	setp.ne.s64 	%p25, %rd1923, 0;
	@%p25 bra 	$L__BB1_58;
	cvt.u32.u64 	%r79, %rd135;
	cvt.u32.u64 	%r80, %rd4158;
	div.u32 	%r81, %r80, %r79;
	mul.lo.s32 	%r82, %r81, %r79;
	sub.s32 	%r83, %r80, %r82;
	cvt.u64.u32 	%rd4160, %r81;
	cvt.u64.u32 	%rd4161, %r83;
	bra.uni 	$L__BB1_59;
$L__BB1_58:
	div.s64 	%rd4160, %rd4158, %rd135;
	mul.lo.s64 	%rd1924, %rd4160, %rd135;
	sub.s64 	%rd4161, %rd4158, %rd1924;
$L__BB1_59:
	add.s64 	%rd1925, %rd4161, %rd134;
	ld.param.u64 	%rd1926, [%rd6+240];
	add.s64 	%rd1927, %rd133, %rd12;
	mad.lo.s64 	%rd1928, %rd1925, %rd1926, %rd1927;
	mad.lo.s64 	%rd142, %rd11, %rd4160, %rd1928;
	or.b64  	%rd1929, %rd124, %rd33;
	and.b64  	%rd1930, %rd1929, -4294967296;
	setp.ne.s64 	%p26, %rd1930, 0;
	@%p26 bra 	$L__BB1_61;
	cvt.u32.u64 	%r84, %rd33;
	cvt.u32.u64 	%r85, %rd124;
	div.u32 	%r86, %r85, %r84;
	cvt.u64.u32 	%rd4162, %r86;
	bra.uni 	$L__BB1_62;
$L__BB1_61:
	div.s64 	%rd4162, %rd124, %rd33;
$L__BB1_62:
	mul.lo.s64 	%rd1931, %rd4162, %rd33;
	sub.s64 	%rd146, %rd124, %rd1931;
	or.b64  	%rd1932, %rd4162, %rd38;
	and.b64  	%rd1933, %rd1932, -4294967296;
	setp.ne.s64 	%p27, %rd1933, 0;
	@%p27 bra 	$L__BB1_64;
	cvt.u32.u64 	%r87, %rd38;
	cvt.u32.u64 	%r88, %rd4162;
	div.u32 	%r89, %r88, %r87;
	cvt.u64.u32 	%rd4163, %r89;
	bra.uni 	$L__BB1_65;
$L__BB1_64:
	div.s64 	%rd4163, %rd4162, %rd38;
$L__BB1_65:
	mul.lo.s64 	%rd1934, %rd4163, %rd38;
	sub.s64 	%rd1935, %rd4162, %rd1934;
	mul.lo.s64 	%rd1936, %rd146, %rd1750;
	mad.lo.s64 	%rd1937, %rd1935, %rd1749, %rd1936;
	shr.s64 	%rd1938, %rd142, 63;
	shr.u64 	%rd1939, %rd1938, 62;
	add.s64 	%rd1940, %rd142, %rd1939;
	shl.b64 	%rd1941, %rd1940, 1;
	and.b64  	%rd1942, %rd1941, -8;
	add.s64 	%rd1943, %rd5, %rd1942;
	ld.global.v2.f32 	{%f9, %f10}, [%rd1943];
	add.s64 	%rd1944, %rd1937, %rd8;
	mad.lo.s64 	%rd1945, %rd1748, %rd4163, %rd1944;
	shr.s64 	%rd1946, %rd1945, 63;
	shr.u64 	%rd1947, %rd1946, 62;
	add.s64 	%rd1948, %rd1945, %rd1947;
	shl.b64 	%rd1949, %rd1948, 1;
	and.b64  	%rd1950, %rd1949, -8;
	add.s64 	%rd1951, %rd1, %rd1950;
	st.global.v2.f32 	[%rd1951], {%f9, %f10};
	add.s64 	%rd150, %rd123, %rd13;
	setp.ge.u64 	%p28, %rd150, %rd9;
	@%p28 bra 	$L__BB1_833;
	shl.b64 	%rd151, %rd150, 2;
	ld.param.u64 	%rd1952, [%rd6+144];
	ld.param.u64 	%rd152, [%rd6+48];
	sub.s64 	%rd153, %rd1952, %rd152;
	or.b64  	%rd1953, %rd151, %rd153;
	and.b64  	%rd1954, %rd1953, -4294967296;
	setp.ne.s64 	%p29, %rd1954, 0;
	@%p29 bra 	$L__BB1_68;
	cvt.u32.u64 	%r90, %rd153;
	cvt.u32.u64 	%r91, %rd151;
	div.u32 	%r92, %r91, %r90;
	mul.lo.s32 	%r93, %r92, %r90;
	sub.s32 	%r94, %r91, %r93;
	cvt.u64.u32 	%rd4164, %r92;
	cvt.u64.u32 	%rd4165, %r94;
	bra.uni 	$L__BB1_69;
$L__BB1_68:
	div.s64 	%rd4164, %rd151, %rd153;
	mul.lo.s64 	%rd1955, %rd4164, %rd153;
	sub.s64 	%rd4165, %rd151, %rd1955;
$L__BB1_69:
	add.s64 	%rd1956, %rd4165, %rd152;
	ld.param.u64 	%rd1957, [%rd6+248];
	mul.lo.s64 	%rd160, %rd1956, %rd1957;
	ld.param.u64 	%rd1958, [%rd6+136];
	ld.param.u64 	%rd161, [%rd6+40];
	sub.s64 	%rd162, %rd1958, %rd161;
	or.b64  	%rd1959, %rd4164, %rd162;
	and.b64  	%rd1960, %rd1959, -4294967296;
	setp.ne.s64 	%p30, %rd1960, 0;
	@%p30 bra 	$L__BB1_71;
	cvt.u32.u64 	%r95, %rd162;
	cvt.u32.u64 	%r96, %rd4164;
	div.u32 	%r97, %r96, %r95;
	mul.lo.s32 	%r98, %r97, %r95;
	sub.s32 	%r99, %r96, %r98;
	cvt.u64.u32 	%rd4166, %r97;
	cvt.u64.u32 	%rd4167, %r99;
	bra.uni 	$L__BB1_72;
$L__BB1_71:
	div.s64 	%rd4166, %rd4164, %rd162;
	mul.lo.s64 	%rd1961, %rd4166, %rd162;
	sub.s64 	%rd4167, %rd4164, %rd1961;
$L__BB1_72:
	add.s64 	%rd1962, %rd4167, %rd161;
	ld.param.u64 	%rd1963, [%rd6+240];
	add.s64 	%rd1964, %rd160, %rd12;
	mad.lo.s64 	%rd1965, %rd1962, %rd1963, %rd1964;
	mad.lo.s64 	%rd169, %rd11, %rd4166, %rd1965;
	or.b64  	%rd1966, %rd151, %rd33;
	and.b64  	%rd1967, %rd1966, -4294967296;
	setp.ne.s64 	%p31, %rd1967, 0;
	@%p31 bra 	$L__BB1_74;
	cvt.u32.u64 	%r100, %rd33;
	cvt.u32.u64 	%r101, %rd151;
	div.u32 	%r102, %r101, %r100;
	cvt.u64.u32 	%rd4168, %r102;
	bra.uni 	$L__BB1_75;
$L__BB1_74:
	div.s64 	%rd4168, %rd151, %rd33;
$L__BB1_75:
	mul.lo.s64 	%rd1968, %rd4168, %rd33;
	sub.s64 	%rd173, %rd151, %rd1968;
	or.b64  	%rd1969, %rd4168, %rd38;
	and.b64  	%rd1970, %rd1969, -4294967296;
	setp.ne.s64 	%p32, %rd1970, 0;
	@%p32 bra 	$L__BB1_77;
	cvt.u32.u64 	%r103, %rd38;
	cvt.u32.u64 	%r104, %rd4168;
	div.u32 	%r105, %r104, %r103;
	cvt.u64.u32 	%rd4169, %r105;
	bra.uni 	$L__BB1_78;
$L__BB1_77:
	div.s64 	%rd4169, %rd4168, %rd38;
$L__BB1_78:
	mul.lo.s64 	%rd1971, %rd4169, %rd38;
	sub.s64 	%rd1972, %rd4168, %rd1971;
	mul.lo.s64 	%rd1973, %rd173, %rd1750;
	mad.lo.s64 	%rd1974, %rd1972, %rd1749, %rd1973;
	shr.s64 	%rd1975, %rd169, 63;
	shr.u64 	%rd1976, %rd1975, 62;
	add.s64 	%rd1977, %rd169, %rd1976;
	shl.b64 	%rd1978, %rd1977, 1;
	and.b64  	%rd1979, %rd1978, -8;
	add.s64 	%rd1980, %rd5, %rd1979;
	ld.global.v2.f32 	{%f11, %f12}, [%rd1980];
	add.s64 	%rd1981, %rd1974, %rd8;
	mad.lo.s64 	%rd1982, %rd1748, %rd4169, %rd1981;
	shr.s64 	%rd1983, %rd1982, 63;
	shr.u64 	%rd1984, %rd1983, 62;
	add.s64 	%rd1985, %rd1982, %rd1984;
	shl.b64 	%rd1986, %rd1985, 1;
	and.b64  	%rd1987, %rd1986, -8;
	add.s64 	%rd1988, %rd1, %rd1987;
	st.global.v2.f32 	[%rd1988], {%f11, %f12};
	add.s64 	%rd177, %rd150, %rd13;
	setp.ge.u64 	%p33, %rd177, %rd9;
	@%p33 bra 	$L__BB1_833;
	shl.b64 	%rd178, %rd177, 2;
	ld.param.u64 	%rd1989, [%rd6+144];
	ld.param.u64 	%rd179, [%rd6+48];
	sub.s64 	%rd180, %rd1989, %rd179;
	or.b64  	%rd1990, %rd178, %rd180;
	and.b64  	%rd1991, %rd1990, -4294967296;
	setp.ne.s64 	%p34, %rd1991, 0;
	@%p34 bra 	$L__BB1_81;
	cvt.u32.u64 	%r106, %rd180;
	cvt.u32.u64 	%r107, %rd178;
	div.u32 	%r108, %r107, %r106;
	mul.lo.s32 	%r109, %r108, %r106;
	sub.s32 	%r110, %r107, %r109;
	cvt.u64.u32 	%rd4170, %r108;
	cvt.u64.u32 	%rd4171, %r110;
	bra.uni 	$L__BB1_82;
$L__BB1_81:
	div.s64 	%rd4170, %rd178, %rd180;
	mul.lo.s64 	%rd1992, %rd4170, %rd180;
	sub.s64 	%rd4171, %rd178, %rd1992;
$L__BB1_82:
	add.s64 	%rd1993, %rd4171, %rd179;
	ld.param.u64 	%rd1994, [%rd6+248];
	mul.lo.s64 	%rd187, %rd1993, %rd1994;
	ld.param.u64 	%rd1995, [%rd6+136];
	ld.param.u64 	%rd188, [%rd6+40];
	sub.s64 	%rd189, %rd1995, %rd188;
	or.b64  	%rd1996, %rd4170, %rd189;
	and.b64  	%rd1997, %rd1996, -4294967296;
	setp.ne.s64 	%p35, %rd1997, 0;
	@%p35 bra 	$L__BB1_84;
	cvt.u32.u64 	%r111, %rd189;
	cvt.u32.u64 	%r112, %rd4170;
	div.u32 	%r113, %r112, %r111;
	mul.lo.s32 	%r114, %r113, %r111;
	sub.s32 	%r115, %r112, %r114;
	cvt.u64.u32 	%rd4172, %r113;
	cvt.u64.u32 	%rd4173, %r115;
	bra.uni 	$L__BB1_85;
$L__BB1_84:
	div.s64 	%rd4172, %rd4170, %rd189;
	mul.lo.s64 	%rd1998, %rd4172, %rd189;
	sub.s64 	%rd4173, %rd4170, %rd1998;
$L__BB1_85:
	add.s64 	%rd1999, %rd4173, %rd188;
	ld.param.u64 	%rd2000, [%rd6+240];
	add.s64 	%rd2001, %rd187, %rd12;
	mad.lo.s64 	%rd2002, %rd1999, %rd2000, %rd2001;
	mad.lo.s64 	%rd196, %rd11, %rd4172, %rd2002;
	or.b64  	%rd2003, %rd178, %rd33;
	and.b64  	%rd2004, %rd2003, -4294967296;
	setp.ne.s64 	%p36, %rd2004, 0;
	@%p36 bra 	$L__BB1_87;
	cvt.u32.u64 	%r116, %rd33;
	cvt.u32.u64 	%r117, %rd178;
	div.u32 	%r118, %r117, %r116;
	cvt.u64.u32 	%rd4174, %r118;
	bra.uni 	$L__BB1_88;
$L__BB1_87:
	div.s64 	%rd4174, %rd178, %rd33;
$L__BB1_88:
	mul.lo.s64 	%rd2005, %rd4174, %rd33;
	sub.s64 	%rd200, %rd178, %rd2005;
	or.b64  	%rd2006, %rd4174, %rd38;
	and.b64  	%rd2007, %rd2006, -4294967296;
	setp.ne.s64 	%p37, %rd2007, 0;
	@%p37 bra 	$L__BB1_90;
	cvt.u32.u64 	%r119, %rd38;
	cvt.u32.u64 	%r120, %rd4174;
	div.u32 	%r121, %r120, %r119;
	cvt.u64.u32 	%rd4175, %r121;
	bra.uni 	$L__BB1_91;
$L__BB1_90:
	div.s64 	%rd4175, %rd4174, %rd38;
$L__BB1_91:
	mul.lo.s64 	%rd2008, %rd4175, %rd38;
	sub.s64 	%rd2009, %rd4174, %rd2008;
	mul.lo.s64 	%rd2010, %rd200, %rd1750;
	mad.lo.s64 	%rd2011, %rd2009, %rd1749, %rd2010;
	shr.s64 	%rd2012, %rd196, 63;
	shr.u64 	%rd2013, %rd2012, 62;
	add.s64 	%rd2014, %rd196, %rd2013;
	shl.b64 	%rd2015, %rd2014, 1;
	and.b64  	%rd2016, %rd2015, -8;
	add.s64 	%rd2017, %rd5, %rd2016;
	ld.global.v2.f32 	{%f13, %f14}, [%rd2017];
	add.s64 	%rd2018, %rd2011, %rd8;
	mad.lo.s64 	%rd2019, %rd1748, %rd4175, %rd2018;
	shr.s64 	%rd2020, %rd2019, 63;
	shr.u64 	%rd2021, %rd2020, 62;
	add.s64 	%rd2022, %rd2019, %rd2021;
	shl.b64 	%rd2023, %rd2022, 1;
	and.b64  	%rd2024, %rd2023, -8;
	add.s64 	%rd2025, %rd1, %rd2024;
	st.global.v2.f32 	[%rd2025], {%f13, %f14};
	add.s64 	%rd204, %rd177, %rd13;
	setp.ge.u64 	%p38, %rd204, %rd9;
	@%p38 bra 	$L__BB1_833;
	shl.b64 	%rd205, %rd204, 2;
	ld.param.u64 	%rd2026, [%rd6+144];
	ld.param.u64 	%rd206, [%rd6+48];
	sub.s64 	%rd207, %rd2026, %rd206;
	or.b64  	%rd2027, %rd205, %rd207;
	and.b64  	%rd2028, %rd2027, -4294967296;
	setp.ne.s64 	%p39, %rd2028, 0;
	@%p39 bra 	$L__BB1_94;
	cvt.u32.u64 	%r122, %rd207;
	cvt.u32.u64 	%r123, %rd205;
	div.u32 	%r124, %r123, %r122;
	mul.lo.s32 	%r125, %r124, %r122;
	sub.s32 	%r126, %r123, %r125;
	cvt.u64.u32 	%rd4176, %r124;
	cvt.u64.u32 	%rd4177, %r126;
	bra.uni 	$L__BB1_95;
$L__BB1_94:
	div.s64 	%rd4176, %rd205, %rd207;
	mul.lo.s64 	%rd2029, %rd4176, %rd207;
	sub.s64 	%rd4177, %rd205, %rd2029;
$L__BB1_95:
	add.s64 	%rd2030, %rd4177, %rd206;
	ld.param.u64 	%rd2031, [%rd6+248];
	mul.lo.s64 	%rd214, %rd2030, %rd2031;
	ld.param.u64 	%rd2032, [%rd6+136];
	ld.param.u64 	%rd215, [%rd6+40];
	sub.s64 	%rd216, %rd2032, %rd215;
	or.b64  	%rd2033, %rd4176, %rd216;
	and.b64  	%rd2034, %rd2033, -4294967296;
	setp.ne.s64 	%p40, %rd2034, 0;
	@%p40 bra 	$L__BB1_97;
	cvt.u32.u64 	%r127, %rd216;
	cvt.u32.u64 	%r128, %rd4176;
	div.u32 	%r129, %r128, %r127;
	mul.lo.s32 	%r130, %r129, %r127;
	sub.s32 	%r131, %r128, %r130;
	cvt.u64.u32 	%rd4178, %r129;
	cvt.u64.u32 	%rd4179, %r131;
	bra.uni 	$L__BB1_98;
$L__BB1_97:
	div.s64 	%rd4178, %rd4176, %rd216;
	mul.lo.s64 	%rd2035, %rd4178, %rd216;
	sub.s64 	%rd4179, %rd4176, %rd2035;
$L__BB1_98:
	add.s64 	%rd2036, %rd4179, %rd215;
	ld.param.u64 	%rd2037, [%rd6+240];
	add.s64 	%rd2038, %rd214, %rd12;
	mad.lo.s64 	%rd2039, %rd2036, %rd2037, %rd2038;
	mad.lo.s64 	%rd223, %rd11, %rd4178, %rd2039;
	or.b64  	%rd2040, %rd205, %rd33;
	and.b64  	%rd2041, %rd2040, -4294967296;
	setp.ne.s64 	%p41, %rd2041, 0;
	@%p41 bra 	$L__BB1_100;
	cvt.u32.u64 	%r132, %rd33;
	cvt.u32.u64 	%r133, %rd205;
	div.u32 	%r134, %r133, %r132;
	cvt.u64.u32 	%rd4180, %r134;
	bra.uni 	$L__BB1_101;
$L__BB1_100:
	div.s64 	%rd4180, %rd205, %rd33;
$L__BB1_101:
	mul.lo.s64 	%rd2042, %rd4180, %rd33;
	sub.s64 	%rd227, %rd205, %rd2042;
	or.b64  	%rd2043, %rd4180, %rd38;
	and.b64  	%rd2044, %rd2043, -4294967296;
	setp.ne.s64 	%p42, %rd2044, 0;
	@%p42 bra 	$L__BB1_103;
	cvt.u32.u64 	%r135, %rd38;
	cvt.u32.u64 	%r136, %rd4180;
	div.u32 	%r137, %r136, %r135;
	cvt.u64.u32 	%rd4181, %r137;
	bra.uni 	$L__BB1_104;
$L__BB1_103:
	div.s64 	%rd4181, %rd4180, %rd38;
$L__BB1_104:
	mul.lo.s64 	%rd2045, %rd4181, %rd38;
	sub.s64 	%rd2046, %rd4180, %rd2045;
	mul.lo.s64 	%rd2047, %rd227, %rd1750;
	mad.lo.s64 	%rd2048, %rd2046, %rd1749, %rd2047;
	shr.s64 	%rd2049, %rd223, 63;
	shr.u64 	%rd2050, %rd2049, 62;
	add.s64 	%rd2051, %rd223, %rd2050;
	shl.b64 	%rd2052, %rd2051, 1;
	and.b64  	%rd2053, %rd2052, -8;
	add.s64 	%rd2054, %rd5, %rd2053;
	ld.global.v2.f32 	{%f15, %f16}, [%rd2054];
	add.s64 	%rd2055, %rd2048, %rd8;
	mad.lo.s64 	%rd2056, %rd1748, %rd4181, %rd2055;
	shr.s64 	%rd2057, %rd2056, 63;
	shr.u64 	%rd2058, %rd2057, 62;
	add.s64 	%rd2059, %rd2056, %rd2058;
	shl.b64 	%rd2060, %rd2059, 1;
	and.b64  	%rd2061, %rd2060, -8;
	add.s64 	%rd2062, %rd1, %rd2061;
	st.global.v2.f32 	[%rd2062], {%f15, %f16};
	add.s64 	%rd231, %rd204, %rd13;
	setp.ge.u64 	%p43, %rd231, %rd9;
	@%p43 bra 	$L__BB1_833;
	shl.b64 	%rd232, %rd231, 2;
	ld.param.u64 	%rd2063, [%rd6+144];
	ld.param.u64 	%rd233, [%rd6+48];
	sub.s64 	%rd234, %rd2063, %rd233;
	or.b64  	%rd2064, %rd232, %rd234;
	and.b64  	%rd2065, %rd2064, -4294967296;
	setp.ne.s64 	%p44, %rd2065, 0;
	@%p44 bra 	$L__BB1_107;
	cvt.u32.u64 	%r138, %rd234;
	cvt.u32.u64 	%r139, %rd232;
	div.u32 	%r140, %r139, %r138;
	mul.lo.s32 	%r141, %r140, %r138;
	sub.s32 	%r142, %r139, %r141;
	cvt.u64.u32 	%rd4182, %r140;
	cvt.u64.u32 	%rd4183, %r142;
	bra.uni 	$L__BB1_108;
$L__BB1_107:
	div.s64 	%rd4182, %rd232, %rd234;
	mul.lo.s64 	%rd2066, %rd4182, %rd234;
	sub.s64 	%rd4183, %rd232, %rd2066;
$L__BB1_108:
	add.s64 	%rd2067, %rd4183, %rd233;
	ld.param.u64 	%rd2068, [%rd6+248];
	mul.lo.s64 	%rd241, %rd2067, %rd2068;
	ld.param.u64 	%rd2069, [%rd6+136];
	ld.param.u64 	%rd242, [%rd6+40];
	sub.s64 	%rd243, %rd2069, %rd242;
	or.b64  	%rd2070, %rd4182, %rd243;
	and.b64  	%rd2071, %rd2070, -4294967296;
	setp.ne.s64 	%p45, %rd2071, 0;
	@%p45 bra 	$L__BB1_110;
	cvt.u32.u64 	%r143, %rd243;
	cvt.u32.u64 	%r144, %rd4182;
	div.u32 	%r145, %r144, %r143;
	mul.lo.s32 	%r146, %r145, %r143;
	sub.s32 	%r147, %r144, %r146;
	cvt.u64.u32 	%rd4184, %r145;
	cvt.u64.u32 	%rd4185, %r147;
	bra.uni 	$L__BB1_111;
$L__BB1_110:
	div.s64 	%rd4184, %rd4182, %rd243;
	mul.lo.s64 	%rd2072, %rd4184, %rd243;
	sub.s64 	%rd4185, %rd4182, %rd2072;
$L__BB1_111:
	add.s64 	%rd2073, %rd4185, %rd242;
	ld.param.u64 	%rd2074, [%rd6+240];
	add.s64 	%rd2075, %rd241, %rd12;
	mad.lo.s64 	%rd2076, %rd2073, %rd2074, %rd2075;
	mad.lo.s64 	%rd250, %rd11, %rd4184, %rd2076;
	or.b64  	%rd2077, %rd232, %rd33;
	and.b64  	%rd2078, %rd2077, -4294967296;
	setp.ne.s64 	%p46, %rd2078, 0;
	@%p46 bra 	$L__BB1_113;
	cvt.u32.u64 	%r148, %rd33;
	cvt.u32.u64 	%r149, %rd232;
	div.u32 	%r150, %r149, %r148;
	cvt.u64.u32 	%rd4186, %r150;
	bra.uni 	$L__BB1_114;
$L__BB1_113:
	div.s64 	%rd4186, %rd232, %rd33;
$L__BB1_114:
	mul.lo.s64 	%rd2079, %rd4186, %rd33;
	sub.s64 	%rd254, %rd232, %rd2079;
	or.b64  	%rd2080, %rd4186, %rd38;
	and.b64  	%rd2081, %rd2080, -4294967296;
	setp.ne.s64 	%p47, %rd2081, 0;
	@%p47 bra 	$L__BB1_116;
	cvt.u32.u64 	%r151, %rd38;
	cvt.u32.u64 	%r152, %rd4186;
	div.u32 	%r153, %r152, %r151;
	cvt.u64.u32 	%rd4187, %r153;
	bra.uni 	$L__BB1_117;
$L__BB1_116:
	div.s64 	%rd4187, %rd4186, %rd38;
$L__BB1_117:
	mul.lo.s64 	%rd2082, %rd4187, %rd38;
	sub.s64 	%rd2083, %rd4186, %rd2082;
	mul.lo.s64 	%rd2084, %rd254, %rd1750;
	mad.lo.s64 	%rd2085, %rd2083, %rd1749, %rd2084;
	shr.s64 	%rd2086, %rd250, 63;
	shr.u64 	%rd2087, %rd2086, 62;
	add.s64 	%rd2088, %rd250, %rd2087;
	shl.b64 	%rd2089, %rd2088, 1;
	and.b64  	%rd2090, %rd2089, -8;
	add.s64 	%rd2091, %rd5, %rd2090;
	ld.global.v2.f32 	{%f17, %f18}, [%rd2091];
	add.s64 	%rd2092, %rd2085, %rd8;
	mad.lo.s64 	%rd2093, %rd1748, %rd4187, %rd2092;
	shr.s64 	%rd2094, %rd2093, 63;
	shr.u64 	%rd2095, %rd2094, 62;
	add.s64 	%rd2096, %rd2093, %rd2095;
	shl.b64 	%rd2097, %rd2096, 1;
	and.b64  	%rd2098, %rd2097, -8;
	add.s64 	%rd2099, %rd1, %rd2098;
	st.global.v2.f32 	[%rd2099], {%f17, %f18};
	add.s64 	%rd258, %rd231, %rd13;
	setp.ge.u64 	%p48, %rd258, %rd9;
	@%p48 bra 	$L__BB1_833;
	shl.b64 	%rd259, %rd258, 2;
	ld.param.u64 	%rd2100, [%rd6+144];
	ld.param.u64 	%rd260, [%rd6+48];
	sub.s64 	%rd261, %rd2100, %rd260;
	or.b64  	%rd2101, %rd259, %rd261;
	and.b64  	%rd2102, %rd2101, -4294967296;
	setp.ne.s64 	%p49, %rd2102, 0;
	@%p49 bra 	$L__BB1_120;
	cvt.u32.u64 	%r154, %rd261;
	cvt.u32.u64 	%r155, %rd259;
	div.u32 	%r156, %r155, %r154;
	mul.lo.s32 	%r157, %r156, %r154;
	sub.s32 	%r158, %r155, %r157;
	cvt.u64.u32 	%rd4188, %r156;
	cvt.u64.u32 	%rd4189, %r158;
	bra.uni 	$L__BB1_121;
$L__BB1_120:
	div.s64 	%rd4188, %rd259, %rd261;
	mul.lo.s64 	%rd2103, %rd4188, %rd261;
	sub.s64 	%rd4189, %rd259, %rd2103;
$L__BB1_121:
	add.s64 	%rd2104, %rd4189, %rd260;
	ld.param.u64 	%rd2105, [%rd6+248];
	mul.lo.s64 	%rd268, %rd2104, %rd2105;
	ld.param.u64 	%rd2106, [%rd6+136];
	ld.param.u64 	%rd269, [%rd6+40];
	sub.s64 	%rd270, %rd2106, %rd269;
	or.b64  	%rd2107, %rd4188, %rd270;
	and.b64  	%rd2108, %rd2107, -4294967296;
	setp.ne.s64 	%p50, %rd2108, 0;
	@%p50 bra 	$L__BB1_123;
	cvt.u32.u64 	%r159, %rd270;
	cvt.u32.u64 	%r160, %rd4188;
	div.u32 	%r161, %r160, %r159;
	mul.lo.s32 	%r162, %r161, %r159;
	sub.s32 	%r163, %r160, %r162;
	cvt.u64.u32 	%rd4190, %r161;
	cvt.u64.u32 	%rd4191, %r163;
	bra.uni 	$L__BB1_124;
$L__BB1_123:
	div.s64 	%rd4190, %rd4188, %rd270;
	mul.lo.s64 	%rd2109, %rd4190, %rd270;
	sub.s64 	%rd4191, %rd4188, %rd2109;
$L__BB1_124:
	add.s64 	%rd2110, %rd4191, %rd269;
	ld.param.u64 	%rd2111, [%rd6+240];
	add.s64 	%rd2112, %rd268, %rd12;
	mad.lo.s64 	%rd2113, %rd2110, %rd2111, %rd2112;
	mad.lo.s64 	%rd277, %rd11, %rd4190, %rd2113;
	or.b64  	%rd2114, %rd259, %rd33;
	and.b64  	%rd2115, %rd2114, -4294967296;
	setp.ne.s64 	%p51, %rd2115, 0;
	@%p51 bra 	$L__BB1_126;
	cvt.u32.u64 	%r164, %rd33;
	cvt.u32.u64 	%r165, %rd259;
	div.u32 	%r166, %r165, %r164;
	cvt.u64.u32 	%rd4192, %r166;
	bra.uni 	$L__BB1_127;
$L__BB1_126:
	div.s64 	%rd4192, %rd259, %rd33;
$L__BB1_127:
	mul.lo.s64 	%rd2116, %rd4192, %rd33;
	sub.s64 	%rd281, %rd259, %rd2116;
	or.b64  	%rd2117, %rd4192, %rd38;
	and.b64  	%rd2118, %rd2117, -4294967296;
	setp.ne.s64 	%p52, %rd2118, 0;
	@%p52 bra 	$L__BB1_129;
	cvt.u32.u64 	%r167, %rd38;
	cvt.u32.u64 	%r168, %rd4192;
	div.u32 	%r169, %r168, %r167;
	cvt.u64.u32 	%rd4193, %r169;
	bra.uni 	$L__BB1_130;
$L__BB1_129:
	div.s64 	%rd4193, %rd4192, %rd38;
$L__BB1_130:
	mul.lo.s64 	%rd2119, %rd4193, %rd38;
	sub.s64 	%rd2120, %rd4192, %rd2119;
	mul.lo.s64 	%rd2121, %rd281, %rd1750;
	mad.lo.s64 	%rd2122, %rd2120, %rd1749, %rd2121;
	shr.s64 	%rd2123, %rd277, 63;
	shr.u64 	%rd2124, %rd2123, 62;
	add.s64 	%rd2125, %rd277, %rd2124;
	shl.b64 	%rd2126, %rd2125, 1;
	and.b64  	%rd2127, %rd2126, -8;
	add.s64 	%rd2128, %rd5, %rd2127;
	ld.global.v2.f32 	{%f19, %f20}, [%rd2128];
	add.s64 	%rd2129, %rd2122, %rd8;
	mad.lo.s64 	%rd2130, %rd1748, %rd4193, %rd2129;
	shr.s64 	%rd2131, %rd2130, 63;
	shr.u64 	%rd2132, %rd2131, 62;
	add.s64 	%rd2133, %rd2130, %rd2132;
	shl.b64 	%rd2134, %rd2133, 1;
	and.b64  	%rd2135, %rd2134, -8;
	add.s64 	%rd2136, %rd1, %rd2135;
	st.global.v2.f32 	[%rd2136], {%f19, %f20};
	add.s64 	%rd285, %rd258, %rd13;
	setp.ge.u64 	%p53, %rd285, %rd9;
	@%p53 bra 	$L__BB1_833;
	shl.b64 	%rd286, %rd285, 2;
	ld.param.u64 	%rd2137, [%rd6+144];
	ld.param.u64 	%rd287, [%rd6+48];
	sub.s64 	%rd288, %rd2137, %rd287;
	or.b64  	%rd2138, %rd286, %rd288;
	and.b64  	%rd2139, %rd2138, -4294967296;
	setp.ne.s64 	%p54, %rd2139, 0;
	@%p54 bra 	$L__BB1_133;
	cvt.u32.u64 	%r170, %rd288;
	cvt.u32.u64 	%r171, %rd286;
	div.u32 	%r172, %r171, %r170;
	mul.lo.s32 	%r173, %r172, %r170;
	sub.s32 	%r174, %r171, %r173;
	cvt.u64.u32 	%rd4194, %r172;
	cvt.u64.u32 	%rd4195, %r174;
	bra.uni 	$L__BB1_134;
$L__BB1_133:
	div.s64 	%rd4194, %rd286, %rd288;
	mul.lo.s64 	%rd2140, %rd4194, %rd288;
	sub.s64 	%rd4195, %rd286, %rd2140;
$L__BB1_134:
	add.s64 	%rd2141, %rd4195, %rd287;
	ld.param.u64 	%rd2142, [%rd6+248];
	mul.lo.s64 	%rd295, %rd2141, %rd2142;
	ld.param.u64 	%rd2143, [%rd6+136];
	ld.param.u64 	%rd296, [%rd6+40];
	sub.s64 	%rd297, %rd2143, %rd296;
	or.b64  	%rd2144, %rd4194, %rd297;
	and.b64  	%rd2145, %rd2144, -4294967296;
	setp.ne.s64 	%p55, %rd2145, 0;
	@%p55 bra 	$L__BB1_136;
	cvt.u32.u64 	%r175, %rd297;
	cvt.u32.u64 	%r176, %rd4194;
	div.u32 	%r177, %r176, %r175;
	mul.lo.s32 	%r178, %r177, %r175;
	sub.s32 	%r179, %r176, %r178;
	cvt.u64.u32 	%rd4196, %r177;
	cvt.u64.u32 	%rd4197, %r179;
	bra.uni 	$L__BB1_137;
$L__BB1_136:
	div.s64 	%rd4196, %rd4194, %rd297;
	mul.lo.s64 	%rd2146, %rd4196, %rd297;
	sub.s64 	%rd4197, %rd4194, %rd2146;
$L__BB1_137:
	add.s64 	%rd2147, %rd4197, %rd296;
	ld.param.u64 	%rd2148, [%rd6+240];
	add.s64 	%rd2149, %rd295, %rd12;
	mad.lo.s64 	%rd2150, %rd2147, %rd2148, %rd2149;
	mad.lo.s64 	%rd304, %rd11, %rd4196, %rd2150;
	or.b64  	%rd2151, %rd286, %rd33;
	and.b64  	%rd2152, %rd2151, -4294967296;
	setp.ne.s64 	%p56, %rd2152, 0;
	@%p56 bra 	$L__BB1_139;
	cvt.u32.u64 	%r180, %rd33;
	cvt.u32.u64 	%r181, %rd286;
	div.u32 	%r182, %r181, %r180;
	cvt.u64.u32 	%rd4198, %r182;
	bra.uni 	$L__BB1_140;
$L__BB1_139:
	div.s64 	%rd4198, %rd286, %rd33;
$L__BB1_140:
	mul.lo.s64 	%rd2153, %rd4198, %rd33;
	sub.s64 	%rd308, %rd286, %rd2153;
	or.b64  	%rd2154, %rd4198, %rd38;
	and.b64  	%rd2155, %rd2154, -4294967296;
	setp.ne.s64 	%p57, %rd2155, 0;
	@%p57 bra 	$L__BB1_142;
	cvt.u32.u64 	%r183, %rd38;
	cvt.u32.u64 	%r184, %rd4198;
	div.u32 	%r185, %r184, %r183;
	cvt.u64.u32 	%rd4199, %r185;
	bra.uni 	$L__BB1_143;
$L__BB1_142:
	div.s64 	%rd4199, %rd4198, %rd38;
$L__BB1_143:
	mul.lo.s64 	%rd2156, %rd4199, %rd38;
	sub.s64 	%rd2157, %rd4198, %rd2156;
	mul.lo.s64 	%rd2158, %rd308, %rd1750;
	mad.lo.s64 	%rd2159, %rd2157, %rd1749, %rd2158;
	shr.s64 	%rd2160, %rd304, 63;
	shr.u64 	%rd2161, %rd2160, 62;
	add.s64 	%rd2162, %rd304, %rd2161;
	shl.b64 	%rd2163, %rd2162, 1;
	and.b64  	%rd2164, %rd2163, -8;
	add.s64 	%rd2165, %rd5, %rd2164;
	ld.global.v2.f32 	{%f21, %f22}, [%rd2165];
	add.s64 	%rd2166, %rd2159, %rd8;
	mad.lo.s64 	%rd2167, %rd1748, %rd4199, %rd2166;
	shr.s64 	%rd2168, %rd2167, 63;
	shr.u64 	%rd2169, %rd2168, 62;
	add.s64 	%rd2170, %rd2167, %rd2169;
	shl.b64 	%rd2171, %rd2170, 1;
	and.b64  	%rd2172, %rd2171, -8;
	add.s64 	%rd2173, %rd1, %rd2172;
	st.global.v2.f32 	[%rd2173], {%f21, %f22};
	add.s64 	%rd312, %rd285, %rd13;
	setp.ge.u64 	%p58, %rd312, %rd9;
	@%p58 bra 	$L__BB1_833;
	shl.b64 	%rd313, %rd312, 2;
	ld.param.u64 	%rd2174, [%rd6+144];
	ld.param.u64 	%rd314, [%rd6+48];
	sub.s64 	%rd315, %rd2174, %rd314;
	or.b64  	%rd2175, %rd313, %rd315;
	and.b64  	%rd2176, %rd2175, -4294967296;
	setp.ne.s64 	%p59, %rd2176, 0;
	@%p59 bra 	$L__BB1_146;
	cvt.u32.u64 	%r186, %rd315;
	cvt.u32.u64 	%r187, %rd313;
	div.u32 	%r188, %r187, %r186;
	mul.lo.s32 	%r189, %r188, %r186;
	sub.s32 	%r190, %r187, %r189;
	cvt.u64.u32 	%rd4200, %r188;
	cvt.u64.u32 	%rd4201, %r190;
	bra.uni 	$L__BB1_147;
$L__BB1_146:
	div.s64 	%rd4200, %rd313, %rd315;
	mul.lo.s64 	%rd2177, %rd4200, %rd315;
	sub.s64 	%rd4201, %rd313, %rd2177;
$L__BB1_147:
	add.s64 	%rd2178, %rd4201, %rd314;
	ld.param.u64 	%rd2179, [%rd6+248];
	mul.lo.s64 	%rd322, %rd2178, %rd2179;
	ld.param.u64 	%rd2180, [%rd6+136];
	ld.param.u64 	%rd323, [%rd6+40];
	sub.s64 	%rd324, %rd2180, %rd323;
	or.b64  	%rd2181, %rd4200, %rd324;
	and.b64  	%rd2182, %rd2181, -4294967296;
	setp.ne.s64 	%p60, %rd2182, 0;
	@%p60 bra 	$L__BB1_149;
	cvt.u32.u64 	%r191, %rd324;
	cvt.u32.u64 	%r192, %rd4200;
	div.u32 	%r193, %r192, %r191;
	mul.lo.s32 	%r194, %r193, %r191;
	sub.s32 	%r195, %r192, %r194;
	cvt.u64.u32 	%rd4202, %r193;
	cvt.u64.u32 	%rd4203, %r195;
	bra.uni 	$L__BB1_150;
$L__BB1_149:
	div.s64 	%rd4202, %rd4200, %rd324;
	mul.lo.s64 	%rd2183, %rd4202, %rd324;
	sub.s64 	%rd4203, %rd4200, %rd2183;
$L__BB1_150:
	add.s64 	%rd2184, %rd4203, %rd323;
	ld.param.u64 	%rd2185, [%rd6+240];
	add.s64 	%rd2186, %rd322, %rd12;
	mad.lo.s64 	%rd2187, %rd2184, %rd2185, %rd2186;
	mad.lo.s64 	%rd331, %rd11, %rd4202, %rd2187;
	or.b64  	%rd2188, %rd313, %rd33;
	and.b64  	%rd2189, %rd2188, -4294967296;
	setp.ne.s64 	%p61, %rd2189, 0;
	@%p61 bra 	$L__BB1_152;
	cvt.u32.u64 	%r196, %rd33;
	cvt.u32.u64 	%r197, %rd313;
	div.u32 	%r198, %r197, %r196;
	cvt.u64.u32 	%rd4204, %r198;
	bra.uni 	$L__BB1_153;
$L__BB1_152:
	div.s64 	%rd4204, %rd313, %rd33;
$L__BB1_153:
	mul.lo.s64 	%rd2190, %rd4204, %rd33;
	sub.s64 	%rd335, %rd313, %rd2190;
	or.b64  	%rd2191, %rd4204, %rd38;
	and.b64  	%rd2192, %rd2191, -4294967296;
	setp.ne.s64 	%p62, %rd2192, 0;
	@%p62 bra 	$L__BB1_155;
	cvt.u32.u64 	%r199, %rd38;
	cvt.u32.u64 	%r200, %rd4204;
	div.u32 	%r201, %r200, %r199;
	cvt.u64.u32 	%rd4205, %r201;
	bra.uni 	$L__BB1_156;
$L__BB1_155:
	div.s64 	%rd4205, %rd4204, %rd38;
$L__BB1_156:
	mul.lo.s64 	%rd2193, %rd4205, %rd38;
	sub.s64 	%rd2194, %rd4204, %rd2193;
	mul.lo.s64 	%rd2195, %rd335, %rd1750;
	mad.lo.s64 	%rd2196, %rd2194, %rd1749, %rd2195;
	shr.s64 	%rd2197, %rd331, 63;
	shr.u64 	%rd2198, %rd2197, 62;
	add.s64 	%rd2199, %rd331, %rd2198;
	shl.b64 	%rd2200, %rd2199, 1;
	and.b64  	%rd2201, %rd2200, -8;
	add.s64 	%rd2202, %rd5, %rd2201;
	ld.global.v2.f32 	{%f23, %f24}, [%rd2202];
	add.s64 	%rd2203, %rd2196, %rd8;
	mad.lo.s64 	%rd2204, %rd1748, %rd4205, %rd2203;
	shr.s64 	%rd2205, %rd2204, 63;
	shr.u64 	%rd2206, %rd2205, 62;
	add.s64 	%rd2207, %rd2204, %rd2206;
	shl.b64 	%rd2208, %rd2207, 1;
	and.b64  	%rd2209, %rd2208, -8;
	add.s64 	%rd2210, %rd1, %rd2209;
	st.global.v2.f32 	[%rd2210], {%f23, %f24};
	add.s64 	%rd339, %rd312, %rd13;
	setp.ge.u64 	%p63, %rd339, %rd9;
	@%p63 bra 	$L__BB1_833;
	shl.b64 	%rd340, %rd339, 2;
	ld.param.u64 	%rd2211, [%rd6+144];
	ld.param.u64 	%rd341, [%rd6+48];
	sub.s64 	%rd342, %rd2211, %rd341;
	or.b64  	%rd2212, %rd340, %rd342;
	and.b64  	%rd2213, %rd2212, -4294967296;
	setp.ne.s64 	%p64, %rd2213, 0;
	@%p64 bra 	$L__BB1_159;
	cvt.u32.u64 	%r202, %rd342;
	cvt.u32.u64 	%r203, %rd340;
	div.u32 	%r204, %r203, %r202;
	mul.lo.s32 	%r205, %r204, %r202;
	sub.s32 	%r206, %r203, %r205;
	cvt.u64.u32 	%rd4206, %r204;
	cvt.u64.u32 	%rd4207, %r206;
	bra.uni 	$L__BB1_160;
$L__BB1_159:
	div.s64 	%rd4206, %rd340, %rd342;
	mul.lo.s64 	%rd2214, %rd4206, %rd342;
	sub.s64 	%rd4207, %rd340, %rd2214;
$L__BB1_160:
	add.s64 	%rd2215, %rd4207, %rd341;
	ld.param.u64 	%rd2216, [%rd6+248];
	mul.lo.s64 	%rd349, %rd2215, %rd2216;
	ld.param.u64 	%rd2217, [%rd6+136];
	ld.param.u64 	%rd350, [%rd6+40];
	sub.s64 	%rd351, %rd2217, %rd350;
	or.b64  	%rd2218, %rd4206, %rd351;
	and.b64  	%rd2219, %rd2218, -4294967296;
	setp.ne.s64 	%p65, %rd2219, 0;
	@%p65 bra 	$L__BB1_162;
	cvt.u32.u64 	%r207, %rd351;
	cvt.u32.u64 	%r208, %rd4206;
	div.u32 	%r209, %r208, %r207;
	mul.lo.s32 	%r210, %r209, %r207;
	sub.s32 	%r211, %r208, %r210;
	cvt.u64.u32 	%rd4208, %r209;
	cvt.u64.u32 	%rd4209, %r211;
	bra.uni 	$L__BB1_163;
$L__BB1_162:
	div.s64 	%rd4208, %rd4206, %rd351;
	mul.lo.s64 	%rd2220, %rd4208, %rd351;
	sub.s64 	%rd4209, %rd4206, %rd2220;
$L__BB1_163:
	add.s64 	%rd2221, %rd4209, %rd350;
	ld.param.u64 	%rd2222, [%rd6+240];
	add.s64 	%rd2223, %rd349, %rd12;
	mad.lo.s64 	%rd2224, %rd2221, %rd2222, %rd2223;
	mad.lo.s64 	%rd358, %rd11, %rd4208, %rd2224;
	or.b64  	%rd2225, %rd340, %rd33;
	and.b64  	%rd2226, %rd2225, -4294967296;
	setp.ne.s64 	%p66, %rd2226, 0;
	@%p66 bra 	$L__BB1_165;
	cvt.u32.u64 	%r212, %rd33;
	cvt.u32.u64 	%r213, %rd340;
	div.u32 	%r214, %r213, %r212;
	cvt.u64.u32 	%rd4210, %r214;
	bra.uni 	$L__BB1_166;
$L__BB1_165:
	div.s64 	%rd4210, %rd340, %rd33;
$L__BB1_166:
	mul.lo.s64 	%rd2227, %rd4210, %rd33;
	sub.s64 	%rd362, %rd340, %rd2227;
	or.b64  	%rd2228, %rd4210, %rd38;
	and.b64  	%rd2229, %rd2228, -4294967296;
	setp.ne.s64 	%p67, %rd2229, 0;
	@%p67 bra 	$L__BB1_168;
	cvt.u32.u64 	%r215, %rd38;
	cvt.u32.u64 	%r216, %rd4210;
	div.u32 	%r217, %r216, %r215;
	cvt.u64.u32 	%rd4211, %r217;
	bra.uni 	$L__BB1_169;
$L__BB1_168:
	div.s64 	%rd4211, %rd4210, %rd38;
$L__BB1_169:
	mul.lo.s64 	%rd2230, %rd4211, %rd38;
	sub.s64 	%rd2231, %rd4210, %rd2230;
	mul.lo.s64 	%rd2232, %rd362, %rd1750;
	mad.lo.s64 	%rd2233, %rd2231, %rd1749, %rd2232;
	shr.s64 	%rd2234, %rd358, 63;
	shr.u64 	%rd2235, %rd2234, 62;
	add.s64 	%rd2236, %rd358, %rd2235;
	shl.b64 	%rd2237, %rd2236, 1;
	and.b64  	%rd2238, %rd2237, -8;
	add.s64 	%rd2239, %rd5, %rd2238;
	ld.global.v2.f32 	{%f25, %f26}, [%rd2239];
	add.s64 	%rd2240, %rd2233, %rd8;
	mad.lo.s64 	%rd2241, %rd1748, %rd4211, %rd2240;
	shr.s64 	%rd2242, %rd2241, 63;
	shr.u64 	%rd2243, %rd2242, 62;
	add.s64 	%rd2244, %rd2241, %rd2243;
	shl.b64 	%rd2245, %rd2244, 1;
	and.b64  	%rd2246, %rd2245, -8;
	add.s64 	%rd2247, %rd1, %rd2246;
	st.global.v2.f32 	[%rd2247], {%f25, %f26};
	add.s64 	%rd366, %rd339, %rd13;
	setp.ge.u64 	%p68, %rd366, %rd9;
	@%p68 bra 	$L__BB1_833;
	shl.b64 	%rd367, %rd366, 2;
	ld.param.u64 	%rd2248, [%rd6+144];
	ld.param.u64 	%rd368, [%rd6+48];
	sub.s64 	%rd369, %rd2248, %rd368;
	or.b64  	%rd2249, %rd367, %rd369;
	and.b64  	%rd2250, %rd2249, -4294967296;
	setp.ne.s64 	%p69, %rd2250, 0;
	@%p69 bra 	$L__BB1_172;
	cvt.u32.u64 	%r218, %rd369;
	cvt.u32.u64 	%r219, %rd367;
	div.u32 	%r220, %r219, %r218;
	mul.lo.s32 	%r221, %r220, %r218;
	sub.s32 	%r222, %r219, %r221;
	cvt.u64.u32 	%rd4212, %r220;
	cvt.u64.u32 	%rd4213, %r222;
	bra.uni 	$L__BB1_173;
$L__BB1_172:
	div.s64 	%rd4212, %rd367, %rd369;
	mul.lo.s64 	%rd2251, %rd4212, %rd369;
	sub.s64 	%rd4213, %rd367, %rd2251;
$L__BB1_173:
	add.s64 	%rd2252, %rd4213, %rd368;
	ld.param.u64 	%rd2253, [%rd6+248];
	mul.lo.s64 	%rd376, %rd2252, %rd2253;
	ld.param.u64 	%rd2254, [%rd6+136];
	ld.param.u64 	%rd377, [%rd6+40];
	sub.s64 	%rd378, %rd2254, %rd377;
	or.b64  	%rd2255, %rd4212, %rd378;
	and.b64  	%rd2256, %rd2255, -4294967296;
	setp.ne.s64 	%p70, %rd2256, 0;
	@%p70 bra 	$L__BB1_175;
	cvt.u32.u64 	%r223, %rd378;
	cvt.u32.u64 	%r224, %rd4212;
	div.u32 	%r225, %r224, %r223;
	mul.lo.s32 	%r226, %r225, %r223;
	sub.s32 	%r227, %r224, %r226;
	cvt.u64.u32 	%rd4214, %r225;
	cvt.u64.u32 	%rd4215, %r227;
	bra.uni 	$L__BB1_176;
$L__BB1_175:
	div.s64 	%rd4214, %rd4212, %rd378;
	mul.lo.s64 	%rd2257, %rd4214, %rd378;
	sub.s64 	%rd4215, %rd4212, %rd2257;
$L__BB1_176:
	add.s64 	%rd2258, %rd4215, %rd377;
	ld.param.u64 	%rd2259, [%rd6+240];
	add.s64 	%rd2260, %rd376, %rd12;
	mad.lo.s64 	%rd2261, %rd2258, %rd2259, %rd2260;
	mad.lo.s64 	%rd385, %rd11, %rd4214, %rd2261;
	or.b64  	%rd2262, %rd367, %rd33;
	and.b64  	%rd2263, %rd2262, -4294967296;
	setp.ne.s64 	%p71, %rd2263, 0;
	@%p71 bra 	$L__BB1_178;
	cvt.u32.u64 	%r228, %rd33;
	cvt.u32.u64 	%r229, %rd367;
	div.u32 	%r230, %r229, %r228;
	cvt.u64.u32 	%rd4216, %r230;
	bra.uni 	$L__BB1_179;
$L__BB1_178:
	div.s64 	%rd4216, %rd367, %rd33;
$L__BB1_179:
	mul.lo.s64 	%rd2264, %rd4216, %rd33;
	sub.s64 	%rd389, %rd367, %rd2264;
	or.b64  	%rd2265, %rd4216, %rd38;
	and.b64  	%rd2266, %rd2265, -4294967296;
	setp.ne.s64 	%p72, %rd2266, 0;
	@%p72 bra 	$L__BB1_181;
	cvt.u32.u64 	%r231, %rd38;
	cvt.u32.u64 	%r232, %rd4216;
	div.u32 	%r233, %r232, %r231;
	cvt.u64.u32 	%rd4217, %r233;
	bra.uni 	$L__BB1_182;
$L__BB1_181:
	div.s64 	%rd4217, %rd4216, %rd38;
$L__BB1_182:
	mul.lo.s64 	%rd2267, %rd4217, %rd38;
	sub.s64 	%rd2268, %rd4216, %rd2267;
	mul.lo.s64 	%rd2269, %rd389, %rd1750;
	mad.lo.s64 	%rd2270, %rd2268, %rd1749, %rd2269;
	shr.s64 	%rd2271, %rd385, 63;
	shr.u64 	%rd2272, %rd2271, 62;
	add.s64 	%rd2273, %rd385, %rd2272;
	shl.b64 	%rd2274, %rd2273, 1;
	and.b64  	%rd2275, %rd2274, -8;
	add.s64 	%rd2276, %rd5, %rd2275;
	ld.global.v2.f32 	{%f27, %f28}, [%rd2276];
	add.s64 	%rd2277, %rd2270, %rd8;
	mad.lo.s64 	%rd2278, %rd1748, %rd4217, %rd2277;
	shr.s64 	%rd2279, %rd2278, 63;
	shr.u64 	%rd2280, %rd2279, 62;
	add.s64 	%rd2281, %rd2278, %rd2280;
	shl.b64 	%rd2282, %rd2281, 1;
	and.b64  	%rd2283, %rd2282, -8;
	add.s64 	%rd2284, %rd1, %rd2283;
	st.global.v2.f32 	[%rd2284], {%f27, %f28};
	add.s64 	%rd393, %rd366, %rd13;
	setp.ge.u64 	%p73, %rd393, %rd9;
	@%p73 bra 	$L__BB1_833;
	shl.b64 	%rd394, %rd393, 2;
	ld.param.u64 	%rd2285, [%rd6+144];
	ld.param.u64 	%rd395, [%rd6+48];
	sub.s64 	%rd396, %rd2285, %rd395;
	or.b64  	%rd2286, %rd394, %rd396;
	and.b64  	%rd2287, %rd2286, -4294967296;
	setp.ne.s64 	%p74, %rd2287, 0;
	@%p74 bra 	$L__BB1_185;
	cvt.u32.u64 	%r234, %rd396;
	cvt.u32.u64 	%r235, %rd394;
	div.u32 	%r236, %r235, %r234;
	mul.lo.s32 	%r237, %r236, %r234;
	sub.s32 	%r238, %r235, %r237;
	cvt.u64.u32 	%rd4218, %r236;
	cvt.u64.u32 	%rd4219, %r238;
	bra.uni 	$L__BB1_186;
$L__BB1_185:
	div.s64 	%rd4218, %rd394, %rd396;
	mul.lo.s64 	%rd2288, %rd4218, %rd396;
	sub.s64 	%rd4219, %rd394, %rd2288;
$L__BB1_186:
	add.s64 	%rd2289, %rd4219, %rd395;
	ld.param.u64 	%rd2290, [%rd6+248];
	mul.lo.s64 	%rd403, %rd2289, %rd2290;
	ld.param.u64 	%rd2291, [%rd6+136];
	ld.param.u64 	%rd404, [%rd6+40];
	sub.s64 	%rd405, %rd2291, %rd404;
	or.b64  	%rd2292, %rd4218, %rd405;
	and.b64  	%rd2293, %rd2292, -4294967296;
	setp.ne.s64 	%p75, %rd2293, 0;
	@%p75 bra 	$L__BB1_188;
	cvt.u32.u64 	%r239, %rd405;
	cvt.u32.u64 	%r240, %rd4218;
	div.u32 	%r241, %r240, %r239;
	mul.lo.s32 	%r242, %r241, %r239;
	sub.s32 	%r243, %r240, %r242;
	cvt.u64.u32 	%rd4220, %r241;
	cvt.u64.u32 	%rd4221, %r243;
	bra.uni 	$L__BB1_189;
$L__BB1_188:
	div.s64 	%rd4220, %rd4218, %rd405;
	mul.lo.s64 	%rd2294, %rd4220, %rd405;
	sub.s64 	%rd4221, %rd4218, %rd2294;
$L__BB1_189:
	add.s64 	%rd2295, %rd4221, %rd404;
	ld.param.u64 	%rd2296, [%rd6+240];
	add.s64 	%rd2297, %rd403, %rd12;
	mad.lo.s64 	%rd2298, %rd2295, %rd2296, %rd2297;
	mad.lo.s64 	%rd412, %rd11, %rd4220, %rd2298;
	or.b64  	%rd2299, %rd394, %rd33;
	and.b64  	%rd2300, %rd2299, -4294967296;
	setp.ne.s64 	%p76, %rd2300, 0;
	@%p76 bra 	$L__BB1_191;
	cvt.u32.u64 	%r244, %rd33;
	cvt.u32.u64 	%r245, %rd394;
	div.u32 	%r246, %r245, %r244;
	cvt.u64.u32 	%rd4222, %r246;
	bra.uni 	$L__BB1_192;
$L__BB1_191:
	div.s64 	%rd4222, %rd394, %rd33;
$L__BB1_192:
	mul.lo.s64 	%rd2301, %rd4222, %rd33;
	sub.s64 	%rd416, %rd394, %rd2301;
	or.b64  	%rd2302, %rd4222, %rd38;
	and.b64  	%rd2303, %rd2302, -4294967296;
	setp.ne.s64 	%p77, %rd2303, 0;
	@%p77 bra 	$L__BB1_194;
	cvt.u32.u64 	%r247, %rd38;
	cvt.u32.u64 	%r248, %rd4222;
	div.u32 	%r249, %r248, %r247;
	cvt.u64.u32 	%rd4223, %r249;
	bra.uni 	$L__BB1_195;
$L__BB1_194:
	div.s64 	%rd4223, %rd4222, %rd38;
$L__BB1_195:
	mul.lo.s64 	%rd2304, %rd4223, %rd38;
	sub.s64 	%rd2305, %rd4222, %rd2304;
	mul.lo.s64 	%rd2306, %rd416, %rd1750;
	mad.lo.s64 	%rd2307, %rd2305, %rd1749, %rd2306;
	shr.s64 	%rd2308, %rd412, 63;
	shr.u64 	%rd2309, %rd2308, 62;
	add.s64 	%rd2310, %rd412, %rd2309;
	shl.b64 	%rd2311, %rd2310, 1;
	and.b64  	%rd2312, %rd2311, -8;
	add.s64 	%rd2313, %rd5, %rd2312;
	ld.global.v2.f32 	{%f29, %f30}, [%rd2313];
	add.s64 	%rd2314, %rd2307, %rd8;
	mad.lo.s64 	%rd2315, %rd1748, %rd4223, %rd2314;
	shr.s64 	%rd2316, %rd2315, 63;
	shr.u64 	%rd2317, %rd2316, 62;
	add.s64 	%rd2318, %rd2315, %rd2317;
	shl.b64 	%rd2319, %rd2318, 1;
	and.b64  	%rd2320, %rd2319, -8;
	add.s64 	%rd2321, %rd1, %rd2320;
	st.global.v2.f32 	[%rd2321], {%f29, %f30};
	add.s64 	%rd420, %rd393, %rd13;
	setp.ge.u64 	%p78, %rd420, %rd9;
	@%p78 bra 	$L__BB1_833;
	shl.b64 	%rd421, %rd420, 2;
	ld.param.u64 	%rd2322, [%rd6+144];
	ld.param.u64 	%rd422, [%rd6+48];
	sub.s64 	%rd423, %rd2322, %rd422;
	or.b64  	%rd2323, %rd421, %rd423;
	and.b64  	%rd2324, %rd2323, -4294967296;
	setp.ne.s64 	%p79, %rd2324, 0;
	@%p79 bra 	$L__BB1_198;
	cvt.u32.u64 	%r250, %rd423;
	cvt.u32.u64 	%r251, %rd421;
	div.u32 	%r252, %r251, %r250;
	mul.lo.s32 	%r253, %r252, %r250;
	sub.s32 	%r254, %r251, %r253;
	cvt.u64.u32 	%rd4224, %r252;
	cvt.u64.u32 	%rd4225, %r254;
	bra.uni 	$L__BB1_199;
$L__BB1_198:
	div.s64 	%rd4224, %rd421, %rd423;
	mul.lo.s64 	%rd2325, %rd4224, %rd423;
	sub.s64 	%rd4225, %rd421, %rd2325;
$L__BB1_199:
	add.s64 	%rd2326, %rd4225, %rd422;
	ld.param.u64 	%rd2327, [%rd6+248];
	mul.lo.s64 	%rd430, %rd2326, %rd2327;
	ld.param.u64 	%rd2328, [%rd6+136];
	ld.param.u64 	%rd431, [%rd6+40];
	sub.s64 	%rd432, %rd2328, %rd431;
	or.b64  	%rd2329, %rd4224, %rd432;
	and.b64  	%rd2330, %rd2329, -4294967296;
	setp.ne.s64 	%p80, %rd2330, 0;
	@%p80 bra 	$L__BB1_201;
	cvt.u32.u64 	%r255, %rd432;
	cvt.u32.u64 	%r256, %rd4224;
	div.u32 	%r257, %r256, %r255;
	mul.lo.s32 	%r258, %r257, %r255;
	sub.s32 	%r259, %r256, %r258;
	cvt.u64.u32 	%rd4226, %r257;
	cvt.u64.u32 	%rd4227, %r259;
	bra.uni 	$L__BB1_202;
$L__BB1_201:
	div.s64 	%rd4226, %rd4224, %rd432;
	mul.lo.s64 	%rd2331, %rd4226, %rd432;
	sub.s64 	%rd4227, %rd4224, %rd2331;
$L__BB1_202:
	add.s64 	%rd2332, %rd4227, %rd431;
	ld.param.u64 	%rd2333, [%rd6+240];
	add.s64 	%rd2334, %rd430, %rd12;
	mad.lo.s64 	%rd2335, %rd2332, %rd2333, %rd2334;
	mad.lo.s64 	%rd439, %rd11, %rd4226, %rd2335;
	or.b64  	%rd2336, %rd421, %rd33;
	and.b64  	%rd2337, %rd2336, -4294967296;
	setp.ne.s64 	%p81, %rd2337, 0;
	@%p81 bra 	$L__BB1_204;
	cvt.u32.u64 	%r260, %rd33;
	cvt.u32.u64 	%r261, %rd421;
	div.u32 	%r262, %r261, %r260;
	cvt.u64.u32 	%rd4228, %r262;
	bra.uni 	$L__BB1_205;
$L__BB1_204:
	div.s64 	%rd4228, %rd421, %rd33;
$L__BB1_205:
	mul.lo.s64 	%rd2338, %rd4228, %rd33;
	sub.s64 	%rd443, %rd421, %rd2338;
	or.b64  	%rd2339, %rd4228, %rd38;
	and.b64  	%rd2340, %rd2339, -4294967296;
	setp.ne.s64 	%p82, %rd2340, 0;
	@%p82 bra 	$L__BB1_207;
	cvt.u32.u64 	%r263, %rd38;
	cvt.u32.u64 	%r264, %rd4228;
	div.u32 	%r265, %r264, %r263;
	cvt.u64.u32 	%rd4229, %r265;
	bra.uni 	$L__BB1_208;
$L__BB1_207:
	div.s64 	%rd4229, %rd4228, %rd38;
$L__BB1_208:
	mul.lo.s64 	%rd2341, %rd4229, %rd38;
	sub.s64 	%rd2342, %rd4228, %rd2341;
	mul.lo.s64 	%rd2343, %rd443, %rd1750;
	mad.lo.s64 	%rd2344, %rd2342, %rd1749, %rd2343;
	shr.s64 	%rd2345, %rd439, 63;
	shr.u64 	%rd2346, %rd2345, 62;
	add.s64 	%rd2347, %rd439, %rd2346;
	shl.b64 	%rd2348, %rd2347, 1;
	and.b64  	%rd2349, %rd2348, -8;
	add.s64 	%rd2350, %rd5, %rd2349;
	ld.global.v2.f32 	{%f31, %f32}, [%rd2350];
	add.s64 	%rd2351, %rd2344, %rd8;
	mad.lo.s64 	%rd2352, %rd1748, %rd4229, %rd2351;
	shr.s64 	%rd2353, %rd2352, 63;
	shr.u64 	%rd2354, %rd2353, 62;
	add.s64 	%rd2355, %rd2352, %rd2354;
	shl.b64 	%rd2356, %rd2355, 1;
	and.b64  	%rd2357, %rd2356, -8;
	add.s64 	%rd2358, %rd1, %rd2357;
	st.global.v2.f32 	[%rd2358], {%f31, %f32};
	add.s64 	%rd447, %rd420, %rd13;
	setp.ge.u64 	%p83, %rd447, %rd9;
	@%p83 bra 	$L__BB1_833;
	shl.b64 	%rd448, %rd447, 2;
	ld.param.u64 	%rd2359, [%rd6+144];
	ld.param.u64 	%rd449, [%rd6+48];
	sub.s64 	%rd450, %rd2359, %rd449;
	or.b64  	%rd2360, %rd448, %rd450;
	and.b64  	%rd2361, %rd2360, -4294967296;
	setp.ne.s64 	%p84, %rd2361, 0;
	@%p84 bra 	$L__BB1_211;
	cvt.u32.u64 	%r266, %rd450;
	cvt.u32.u64 	%r267, %rd448;
	div.u32 	%r268, %r267, %r266;
	mul.lo.s32 	%r269, %r268, %r266;
	sub.s32 	%r270, %r267, %r269;
	cvt.u64.u32 	%rd4230, %r268;
	cvt.u64.u32 	%rd4231, %r270;
	bra.uni 	$L__BB1_212;
$L__BB1_211:
	div.s64 	%rd4230, %rd448, %rd450;
	mul.lo.s64 	%rd2362, %rd4230, %rd450;
	sub.s64 	%rd4231, %rd448, %rd2362;
$L__BB1_212:
	add.s64 	%rd2363, %rd4231, %rd449;
	ld.param.u64 	%rd2364, [%rd6+248];
	mul.lo.s64 	%rd457, %rd2363, %rd2364;
	ld.param.u64 	%rd2365, [%rd6+136];
	ld.param.u64 	%rd458, [%rd6+40];
	sub.s64 	%rd459, %rd2365, %rd458;
	or.b64  	%rd2366, %rd4230, %rd459;
	and.b64  	%rd2367, %rd2366, -4294967296;
	setp.ne.s64 	%p85, %rd2367, 0;
	@%p85 bra 	$L__BB1_214;
	cvt.u32.u64 	%r271, %rd459;
	cvt.u32.u64 	%r272, %rd4230;
	div.u32 	%r273, %r272, %r271;
	mul.lo.s32 	%r274, %r273, %r271;
	sub.s32 	%r275, %r272, %r274;
	cvt.u64.u32 	%rd4232, %r273;
	cvt.u64.u32 	%rd4233, %r275;
	bra.uni 	$L__BB1_215;
$L__BB1_214:
	div.s64 	%rd4232, %rd4230, %rd459;
	mul.lo.s64 	%rd2368, %rd4232, %rd459;
	sub.s64 	%rd4233, %rd4230, %rd2368;
$L__BB1_215:
	add.s64 	%rd2369, %rd4233, %rd458;
	ld.param.u64 	%rd2370, [%rd6+240];
	add.s64 	%rd2371, %rd457, %rd12;
	mad.lo.s64 	%rd2372, %rd2369, %rd2370, %rd2371;
	mad.lo.s64 	%rd466, %rd11, %rd4232, %rd2372;
	or.b64  	%rd2373, %rd448, %rd33;
	and.b64  	%rd2374, %rd2373, -4294967296;
	setp.ne.s64 	%p86, %rd2374, 0;
	@%p86 bra 	$L__BB1_217;
	cvt.u32.u64 	%r276, %rd33;
	cvt.u32.u64 	%r277, %rd448;
	div.u32 	%r278, %r277, %r276;
	cvt.u64.u32 	%rd4234, %r278;
	bra.uni 	$L__BB1_218;
$L__BB1_217:
	div.s64 	%rd4234, %rd448, %rd33;
$L__BB1_218:
	mul.lo.s64 	%rd2375, %rd4234, %rd33;
	sub.s64 	%rd470, %rd448, %rd2375;
	or.b64  	%rd2376, %rd4234, %rd38;
	and.b64  	%rd2377, %rd2376, -4294967296;
	setp.ne.s64 	%p87, %rd2377, 0;
	@%p87 bra 	$L__BB1_220;
	cvt.u32.u64 	%r279, %rd38;
	cvt.u32.u64 	%r280, %rd4234;
	div.u32 	%r281, %r280, %r279;
	cvt.u64.u32 	%rd4235, %r281;
	bra.uni 	$L__BB1_221;
$L__BB1_220:
	div.s64 	%rd4235, %rd4234, %rd38;
$L__BB1_221:
	mul.lo.s64 	%rd2378, %rd4235, %rd38;
	sub.s64 	%rd2379, %rd4234, %rd2378;
	mul.lo.s64 	%rd2380, %rd470, %rd1750;
	mad.lo.s64 	%rd2381, %rd2379, %rd1749, %rd2380;
	shr.s64 	%rd2382, %rd466, 63;
	shr.u64 	%rd2383, %rd2382, 62;
	add.s64 	%rd2384, %rd466, %rd2383;
	shl.b64 	%rd2385, %rd2384, 1;
	and.b64  	%rd2386, %rd2385, -8;
	add.s64 	%rd2387, %rd5, %rd2386;
	ld.global.v2.f32 	{%f33, %f34}, [%rd2387];
	add.s64 	%rd2388, %rd2381, %rd8;
	mad.lo.s64 	%rd2389, %rd1748, %rd4235, %rd2388;
	shr.s64 	%rd2390, %rd2389, 63;
	shr.u64 	%rd2391, %rd2390, 62;
	add.s64 	%rd2392, %rd2389, %rd2391;
	shl.b64 	%rd2393, %rd2392, 1;
	and.b64  	%rd2394, %rd2393, -8;
	add.s64 	%rd2395, %rd1, %rd2394;
	st.global.v2.f32 	[%rd2395], {%f33, %f34};
	add.s64 	%rd474, %rd447, %rd13;
	setp.ge.u64 	%p88, %rd474, %rd9;
	@%p88 bra 	$L__BB1_833;
	shl.b64 	%rd475, %rd474, 2;
	ld.param.u64 	%rd2396, [%rd6+144];
	ld.param.u64 	%rd476, [%rd6+48];
	sub.s64 	%rd477, %rd2396, %rd476;
	or.b64  	%rd2397, %rd475, %rd477;
	and.b64  	%rd2398, %rd2397, -4294967296;
	setp.ne.s64 	%p89, %rd2398, 0;
	@%p89 bra 	$L__BB1_224;
	cvt.u32.u64 	%r282, %rd477;
	cvt.u32.u64 	%r283, %rd475;
	div.u32 	%r284, %r283, %r282;
	mul.lo.s32 	%r285, %r284, %r282;
	sub.s32 	%r286, %r283, %r285;
	cvt.u64.u32 	%rd4236, %r284;
	cvt.u64.u32 	%rd4237, %r286;
	bra.uni 	$L__BB1_225;
$L__BB1_224:
	div.s64 	%rd4236, %rd475, %rd477;
	mul.lo.s64 	%rd2399, %rd4236, %rd477;
	sub.s64 	%rd4237, %rd475, %rd2399;
$L__BB1_225:
	add.s64 	%rd2400, %rd4237, %rd476;
	ld.param.u64 	%rd2401, [%rd6+248];
	mul.lo.s64 	%rd484, %rd2400, %rd2401;
	ld.param.u64 	%rd2402, [%rd6+136];
	ld.param.u64 	%rd485, [%rd6+40];
	sub.s64 	%rd486, %rd2402, %rd485;
	or.b64  	%rd2403, %rd4236, %rd486;
	and.b64  	%rd2404, %rd2403, -4294967296;
	setp.ne.s64 	%p90, %rd2404, 0;
	@%p90 bra 	$L__BB1_227;
	cvt.u32.u64 	%r287, %rd486;
	cvt.u32.u64 	%r288, %rd4236;
	div.u32 	%r289, %r288, %r287;
	mul.lo.s32 	%r290, %r289, %r287;
	sub.s32 	%r291, %r288, %r290;
	cvt.u64.u32 	%rd4238, %r289;
	cvt.u64.u32 	%rd4239, %r291;
	bra.uni 	$L__BB1_228;
$L__BB1_227:
	div.s64 	%rd4238, %rd4236, %rd486;
	mul.lo.s64 	%rd2405, %rd4238, %rd486;
	sub.s64 	%rd4239, %rd4236, %rd2405;
$L__BB1_228:
	add.s64 	%rd2406, %rd4239, %rd485;
	ld.param.u64 	%rd2407, [%rd6+240];
	add.s64 	%rd2408, %rd484, %rd12;
	mad.lo.s64 	%rd2409, %rd2406, %rd2407, %rd2408;
	mad.lo.s64 	%rd493, %rd11, %rd4238, %rd2409;
	or.b64  	%rd2410, %rd475, %rd33;
	and.b64  	%rd2411, %rd2410, -4294967296;
	setp.ne.s64 	%p91, %rd2411, 0;
	@%p91 bra 	$L__BB1_230;
	cvt.u32.u64 	%r292, %rd33;
	cvt.u32.u64 	%r293, %rd475;
	div.u32 	%r294, %r293, %r292;
	cvt.u64.u32 	%rd4240, %r294;
	bra.uni 	$L__BB1_231;
$L__BB1_230:
	div.s64 	%rd4240, %rd475, %rd33;
$L__BB1_231:
	mul.lo.s64 	%rd2412, %rd4240, %rd33;
	sub.s64 	%rd497, %rd475, %rd2412;
	or.b64  	%rd2413, %rd4240, %rd38;
	and.b64  	%rd2414, %rd2413, -4294967296;
	setp.ne.s64 	%p92, %rd2414, 0;
	@%p92 bra 	$L__BB1_233;
	cvt.u32.u64 	%r295, %rd38;
	cvt.u32.u64 	%r296, %rd4240;
	div.u32 	%r297, %r296, %r295;
	cvt.u64.u32 	%rd4241, %r297;
	bra.uni 	$L__BB1_234;
$L__BB1_233:
	div.s64 	%rd4241, %rd4240, %rd38;
$L__BB1_234:
	mul.lo.s64 	%rd2415, %rd4241, %rd38;
	sub.s64 	%rd2416, %rd4240, %rd2415;
	mul.lo.s64 	%rd2417, %rd497, %rd1750;
	mad.lo.s64 	%rd2418, %rd2416, %rd1749, %rd2417;
	shr.s64 	%rd2419, %rd493, 63;
	shr.u64 	%rd2420, %rd2419, 62;
	add.s64 	%rd2421, %rd493, %rd2420;
	shl.b64 	%rd2422, %rd2421, 1;
	and.b64  	%rd2423, %rd2422, -8;
	add.s64 	%rd2424, %rd5, %rd2423;
	ld.global.v2.f32 	{%f35, %f36}, [%rd2424];
	add.s64 	%rd2425, %rd2418, %rd8;
	mad.lo.s64 	%rd2426, %rd1748, %rd4241, %rd2425;
	shr.s64 	%rd2427, %rd2426, 63;
	shr.u64 	%rd2428, %rd2427, 62;
	add.s64 	%rd2429, %rd2426, %rd2428;
	shl.b64 	%rd2430, %rd2429, 1;
	and.b64  	%rd2431, %rd2430, -8;
	add.s64 	%rd2432, %rd1, %rd2431;
	st.global.v2.f32 	[%rd2432], {%f35, %f36};
	add.s64 	%rd501, %rd474, %rd13;
	setp.ge.u64 	%p93, %rd501, %rd9;
	@%p93 bra 	$L__BB1_833;
	shl.b64 	%rd502, %rd501, 2;
	ld.param.u64 	%rd2433, [%rd6+144];
	ld.param.u64 	%rd503, [%rd6+48];
	sub.s64 	%rd504, %rd2433, %rd503;
	or.b64  	%rd2434, %rd502, %rd504;
	and.b64  	%rd2435, %rd2434, -4294967296;
	setp.ne.s64 	%p94, %rd2435, 0;
	@%p94 bra 	$L__BB1_237;
	cvt.u32.u64 	%r298, %rd504;
	cvt.u32.u64 	%r299, %rd502;
	div.u32 	%r300, %r299, %r298;
	mul.lo.s32 	%r301, %r300, %r298;
	sub.s32 	%r302, %r299, %r301;
	cvt.u64.u32 	%rd4242, %r300;
	cvt.u64.u32 	%rd4243, %r302;
	bra.uni 	$L__BB1_238;
$L__BB1_237:
	div.s64 	%rd4242, %rd502, %rd504;
	mul.lo.s64 	%rd2436, %rd4242, %rd504;
	sub.s64 	%rd4243, %rd502, %rd2436;
$L__BB1_238:
	add.s64 	%rd2437, %rd4243, %rd503;
	ld.param.u64 	%rd2438, [%rd6+248];
	mul.lo.s64 	%rd511, %rd2437, %rd2438;
	ld.param.u64 	%rd2439, [%rd6+136];
	ld.param.u64 	%rd512, [%rd6+40];
	sub.s64 	%rd513, %rd2439, %rd512;
	or.b64  	%rd2440, %rd4242, %rd513;
	and.b64  	%rd2441, %rd2440, -4294967296;
	setp.ne.s64 	%p95, %rd2441, 0;
	@%p95 bra 	$L__BB1_240;
	cvt.u32.u64 	%r303, %rd513;
	cvt.u32.u64 	%r304, %rd4242;
	div.u32 	%r305, %r304, %r303;
	mul.lo.s32 	%r306, %r305, %r303;
	sub.s32 	%r307, %r304, %r306;
	cvt.u64.u32 	%rd4244, %r305;
	cvt.u64.u32 	%rd4245, %r307;
	bra.uni 	$L__BB1_241;
$L__BB1_240:
	div.s64 	%rd4244, %rd4242, %rd513;
	mul.lo.s64 	%rd2442, %rd4244, %rd513;
	sub.s64 	%rd4245, %rd4242, %rd2442;
$L__BB1_241:
	add.s64 	%rd2443, %rd4245, %rd512;
	ld.param.u64 	%rd2444, [%rd6+240];
	add.s64 	%rd2445, %rd511, %rd12;
	mad.lo.s64 	%rd2446, %rd2443, %rd2444, %rd2445;
	mad.lo.s64 	%rd520, %rd11, %rd4244, %rd2446;
	or.b64  	%rd2447, %rd502, %rd33;
	and.b64  	%rd2448, %rd2447, -4294967296;
	setp.ne.s64 	%p96, %rd2448, 0;
	@%p96 bra 	$L__BB1_243;
	cvt.u32.u64 	%r308, %rd33;
	cvt.u32.u64 	%r309, %rd502;
	div.u32 	%r310, %r309, %r308;
	cvt.u64.u32 	%rd4246, %r310;
	bra.uni 	$L__BB1_244;
$L__BB1_243:
	div.s64 	%rd4246, %rd502, %rd33;
$L__BB1_244:
	mul.lo.s64 	%rd2449, %rd4246, %rd33;
	sub.s64 	%rd524, %rd502, %rd2449;
	or.b64  	%rd2450, %rd4246, %rd38;
	and.b64  	%rd2451, %rd2450, -4294967296;
	setp.ne.s64 	%p97, %rd2451, 0;
	@%p97 bra 	$L__BB1_246;
	cvt.u32.u64 	%r311, %rd38;
	cvt.u32.u64 	%r312, %rd4246;
	div.u32 	%r313, %r312, %r311;
	cvt.u64.u32 	%rd4247, %r313;
	bra.uni 	$L__BB1_247;
$L__BB1_246:
	div.s64 	%rd4247, %rd4246, %rd38;
$L__BB1_247:
	mul.lo.s64 	%rd2452, %rd4247, %rd38;
	sub.s64 	%rd2453, %rd4246, %rd2452;
	mul.lo.s64 	%rd2454, %rd524, %rd1750;
	mad.lo.s64 	%rd2455, %rd2453, %rd1749, %rd2454;
	shr.s64 	%rd2456, %rd520, 63;
	shr.u64 	%rd2457, %rd2456, 62;
	add.s64 	%rd2458, %rd520, %rd2457;
	shl.b64 	%rd2459, %rd2458, 1;
	and.b64  	%rd2460, %rd2459, -8;
	add.s64 	%rd2461, %rd5, %rd2460;
	ld.global.v2.f32 	{%f37, %f38}, [%rd2461];
	add.s64 	%rd2462, %rd2455, %rd8;
	mad.lo.s64 	%rd2463, %rd1748, %rd4247, %rd2462;
	shr.s64 	%rd2464, %rd2463, 63;
	shr.u64 	%rd2465, %rd2464, 62;
	add.s64 	%rd2466, %rd2463, %rd2465;
	shl.b64 	%rd2467, %rd2466, 1;
	and.b64  	%rd2468, %rd2467, -8;
	add.s64 	%rd2469, %rd1, %rd2468;
	st.global.v2.f32 	[%rd2469], {%f37, %f38};
	add.s64 	%rd528, %rd501, %rd13;
	setp.ge.u64 	%p98, %rd528, %rd9;
	@%p98 bra 	$L__BB1_833;
	shl.b64 	%rd529, %rd528, 2;
	ld.param.u64 	%rd2470, [%rd6+144];
	ld.param.u64 	%rd530, [%rd6+48];
	sub.s64 	%rd531, %rd2470, %rd530;
	or.b64  	%rd2471, %rd529, %rd531;
	and.b64  	%rd2472, %rd2471, -4294967296;
	setp.ne.s64 	%p99, %rd2472, 0;
	@%p99 bra 	$L__BB1_250;
	cvt.u32.u64 	%r314, %rd531;
	cvt.u32.u64 	%r315, %rd529;
	div.u32 	%r316, %r315, %r314;
	mul.lo.s32 	%r317, %r316, %r314;
	sub.s32 	%r318, %r315, %r317;
	cvt.u64.u32 	%rd4248, %r316;
	cvt.u64.u32 	%rd4249, %r318;
	bra.uni 	$L__BB1_251;
$L__BB1_250:
	div.s64 	%rd4248, %rd529, %rd531;
	mul.lo.s64 	%rd2473, %rd4248, %rd531;
	sub.s64 	%rd4249, %rd529, %rd2473;
$L__BB1_251:
	add.s64 	%rd2474, %rd4249, %rd530;
	ld.param.u64 	%rd2475, [%rd6+248];
	mul.lo.s64 	%rd538, %rd2474, %rd2475;
	ld.param.u64 	%rd2476, [%rd6+136];
	ld.param.u64 	%rd539, [%rd6+40];
	sub.s64 	%rd540, %rd2476, %rd539;
	or.b64  	%rd2477, %rd4248, %rd540;
	and.b64  	%rd2478, %rd2477, -4294967296;
	setp.ne.s64 	%p100, %rd2478, 0;
	@%p100 bra 	$L__BB1_253;
	cvt.u32.u64 	%r319, %rd540;
	cvt.u32.u64 	%r320, %rd4248;
	div.u32 	%r321, %r320, %r319;
	mul.lo.s32 	%r322, %r321, %r319;
	sub.s32 	%r323, %r320, %r322;
	cvt.u64.u32 	%rd4250, %r321;
	cvt.u64.u32 	%rd4251, %r323;
	bra.uni 	$L__BB1_254;
$L__BB1_253:
	div.s64 	%rd4250, %rd4248, %rd540;
	mul.lo.s64 	%rd2479, %rd4250, %rd540;
	sub.s64 	%rd4251, %rd4248, %rd2479;
$L__BB1_254:
	add.s64 	%rd2480, %rd4251, %rd539;
	ld.param.u64 	%rd2481, [%rd6+240];
	add.s64 	%rd2482, %rd538, %rd12;
	mad.lo.s64 	%rd2483, %rd2480, %rd2481, %rd2482;
	mad.lo.s64 	%rd547, %rd11, %rd4250, %rd2483;
	or.b64  	%rd2484, %rd529, %rd33;
	and.b64  	%rd2485, %rd2484, -4294967296;
	setp.ne.s64 	%p101, %rd2485, 0;
	@%p101 bra 	$L__BB1_256;
	cvt.u32.u64 	%r324, %rd33;
	cvt.u32.u64 	%r325, %rd529;
	div.u32 	%r326, %r325, %r324;
	cvt.u64.u32 	%rd4252, %r326;
	bra.uni 	$L__BB1_257;
$L__BB1_256:
	div.s64 	%rd4252, %rd529, %rd33;
$L__BB1_257:
	mul.lo.s64 	%rd2486, %rd4252, %rd33;
	sub.s64 	%rd551, %rd529, %rd2486;
	or.b64  	%rd2487, %rd4252, %rd38;
	and.b64  	%rd2488, %rd2487, -4294967296;
	setp.ne.s64 	%p102, %rd2488, 0;
	@%p102 bra 	$L__BB1_259;
	cvt.u32.u64 	%r327, %rd38;
	cvt.u32.u64 	%r328, %rd4252;
	div.u32 	%r329, %r328, %r327;
	cvt.u64.u32 	%rd4253, %r329;
	bra.uni 	$L__BB1_260;
$L__BB1_259:
	div.s64 	%rd4253, %rd4252, %rd38;
$L__BB1_260:
	mul.lo.s64 	%rd2489, %rd4253, %rd38;
	sub.s64 	%rd2490, %rd4252, %rd2489;
	mul.lo.s64 	%rd2491, %rd551, %rd1750;
	mad.lo.s64 	%rd2492, %rd2490, %rd1749, %rd2491;
	shr.s64 	%rd2493, %rd547, 63;
	shr.u64 	%rd2494, %rd2493, 62;
	add.s64 	%rd2495, %rd547, %rd2494;
	shl.b64 	%rd2496, %rd2495, 1;
	and.b64  	%rd2497, %rd2496, -8;
	add.s64 	%rd2498, %rd5, %rd2497;
	ld.global.v2.f32 	{%f39, %f40}, [%rd2498];
	add.s64 	%rd2499, %rd2492, %rd8;
	mad.lo.s64 	%rd2500, %rd1748, %rd4253, %rd2499;
	shr.s64 	%rd2501, %rd2500, 63;
	shr.u64 	%rd2502, %rd2501, 62;
	add.s64 	%rd2503, %rd2500, %rd2502;
	shl.b64 	%rd2504, %rd2503, 1;
	and.b64  	%rd2505, %rd2504, -8;
	add.s64 	%rd2506, %rd1, %rd2505;
	st.global.v2.f32 	[%rd2506], {%f39, %f40};
	add.s64 	%rd555, %rd528, %rd13;
	setp.ge.u64 	%p103, %rd555, %rd9;
	@%p103 bra 	$L__BB1_833;
	shl.b64 	%rd556, %rd555, 2;
	ld.param.u64 	%rd2507, [%rd6+144];
	ld.param.u64 	%rd557, [%rd6+48];
	sub.s64 	%rd558, %rd2507, %rd557;
	or.b64  	%rd2508, %rd556, %rd558;
	and.b64  	%rd2509, %rd2508, -4294967296;
	setp.ne.s64 	%p104, %rd2509, 0;
	@%p104 bra 	$L__BB1_263;
	cvt.u32.u64 	%r330, %rd558;
	cvt.u32.u64 	%r331, %rd556;
	div.u32 	%r332, %r331, %r330;
	mul.lo.s32 	%r333, %r332, %r330;
	sub.s32 	%r334, %r331, %r333;
	cvt.u64.u32 	%rd4254, %r332;
	cvt.u64.u32 	%rd4255, %r334;
	bra.uni 	$L__BB1_264;
$L__BB1_263:
	div.s64 	%rd4254, %rd556, %rd558;
	mul.lo.s64 	%rd2510, %rd4254, %rd558;
	sub.s64 	%rd4255, %rd556, %rd2510;
$L__BB1_264:
	add.s64 	%rd2511, %rd4255, %rd557;
	ld.param.u64 	%rd2512, [%rd6+248];
	mul.lo.s64 	%rd565, %rd2511, %rd2512;
	ld.param.u64 	%rd2513, [%rd6+136];
	ld.param.u64 	%rd566, [%rd6+40];
	sub.s64 	%rd567, %rd2513, %rd566;
	or.b64  	%rd2514, %rd4254, %rd567;
	and.b64  	%rd2515, %rd2514, -4294967296;
	setp.ne.s64 	%p105, %rd2515, 0;
	@%p105 bra 	$L__BB1_266;
	cvt.u32.u64 	%r335, %rd567;
	cvt.u32.u64 	%r336, %rd4254;
	div.u32 	%r337, %r336, %r335;
	mul.lo.s32 	%r338, %r337, %r335;
	sub.s32 	%r339, %r336, %r338;
	cvt.u64.u32 	%rd4256, %r337;
	cvt.u64.u32 	%rd4257, %r339;
	bra.uni 	$L__BB1_267;
$L__BB1_266:
	div.s64 	%rd4256, %rd4254, %rd567;
	mul.lo.s64 	%rd2516, %rd4256, %rd567;
	sub.s64 	%rd4257, %rd4254, %rd2516;
$L__BB1_267:
	add.s64 	%rd2517, %rd4257, %rd566;
	ld.param.u64 	%rd2518, [%rd6+240];
	add.s64 	%rd2519, %rd565, %rd12;
	mad.lo.s64 	%rd2520, %rd2517, %rd2518, %rd2519;
	mad.lo.s64 	%rd574, %rd11, %rd4256, %rd2520;
	or.b64  	%rd2521, %rd556, %rd33;
	and.b64  	%rd2522, %rd2521, -4294967296;
	setp.ne.s64 	%p106, %rd2522, 0;
	@%p106 bra 	$L__BB1_269;
	cvt.u32.u64 	%r340, %rd33;
	cvt.u32.u64 	%r341, %rd556;
	div.u32 	%r342, %r341, %r340;
	cvt.u64.u32 	%rd4258, %r342;
	bra.uni 	$L__BB1_270;
$L__BB1_269:
	div.s64 	%rd4258, %rd556, %rd33;
$L__BB1_270:
	mul.lo.s64 	%rd2523, %rd4258, %rd33;
	sub.s64 	%rd578, %rd556, %rd2523;
	or.b64  	%rd2524, %rd4258, %rd38;
	and.b64  	%rd2525, %rd2524, -4294967296;
	setp.ne.s64 	%p107, %rd2525, 0;
	@%p107 bra 	$L__BB1_272;
	cvt.u32.u64 	%r343, %rd38;
	cvt.u32.u64 	%r344, %rd4258;
	div.u32 	%r345, %r344, %r343;
	cvt.u64.u32 	%rd4259, %r345;
	bra.uni 	$L__BB1_273;
$L__BB1_272:
	div.s64 	%rd4259, %rd4258, %rd38;
$L__BB1_273:
	mul.lo.s64 	%rd2526, %rd4259, %rd38;
	sub.s64 	%rd2527, %rd4258, %rd2526;
	mul.lo.s64 	%rd2528, %rd578, %rd1750;
	mad.lo.s64 	%rd2529, %rd2527, %rd1749, %rd2528;
	shr.s64 	%rd2530, %rd574, 63;
	shr.u64 	%rd2531, %rd2530, 62;
	add.s64 	%rd2532, %rd574, %rd2531;
	shl.b64 	%rd2533, %rd2532, 1;
	and.b64  	%rd2534, %rd2533, -8;
	add.s64 	%rd2535, %rd5, %rd2534;
	ld.global.v2.f32 	{%f41, %f42}, [%rd2535];
	add.s64 	%rd2536, %rd2529, %rd8;
	mad.lo.s64 	%rd2537, %rd1748, %rd4259, %rd2536;
	shr.s64 	%rd2538, %rd2537, 63;
	shr.u64 	%rd2539, %rd2538, 62;
	add.s64 	%rd2540, %rd2537, %rd2539;
	shl.b64 	%rd2541, %rd2540, 1;
	and.b64  	%rd2542, %rd2541, -8;
	add.s64 	%rd2543, %rd1, %rd2542;
	st.global.v2.f32 	[%rd2543], {%f41, %f42};
	add.s64 	%rd582, %rd555, %rd13;
	setp.ge.u64 	%p108, %rd582, %rd9;
	@%p108 bra 	$L__BB1_833;
	shl.b64 	%rd583, %rd582, 2;
	ld.param.u64 	%rd2544, [%rd6+144];
	ld.param.u64 	%rd584, [%rd6+48];
	sub.s64 	%rd585, %rd2544, %rd584;
	or.b64  	%rd2545, %rd583, %rd585;
	and.b64  	%rd2546, %rd2545, -4294967296;
	setp.ne.s64 	%p109, %rd2546, 0;
	@%p109 bra 	$L__BB1_276;
	cvt.u32.u64 	%r346, %rd585;
	cvt.u32.u64 	%r347, %rd583;
	div.u32 	%r348, %r347, %r346;
	mul.lo.s32 	%r349, %r348, %r346;
	sub.s32 	%r350, %r347, %r349;
	cvt.u64.u32 	%rd4260, %r348;
	cvt.u64.u32 	%rd4261, %r350;
	bra.uni 	$L__BB1_277;
$L__BB1_276:
	div.s64 	%rd4260, %rd583, %rd585;
	mul.lo.s64 	%rd2547, %rd4260, %rd585;
	sub.s64 	%rd4261, %rd583, %rd2547;
$L__BB1_277:
	add.s64 	%rd2548, %rd4261, %rd584;
	ld.param.u64 	%rd2549, [%rd6+248];
	mul.lo.s64 	%rd592, %rd2548, %rd2549;
	ld.param.u64 	%rd2550, [%rd6+136];
	ld.param.u64 	%rd593, [%rd6+40];
	sub.s64 	%rd594, %rd2550, %rd593;
	or.b64  	%rd2551, %rd4260, %rd594;
	and.b64  	%rd2552, %rd2551, -4294967296;
	setp.ne.s64 	%p110, %rd2552, 0;
	@%p110 bra 	$L__BB1_279;
	cvt.u32.u64 	%r351, %rd594;
	cvt.u32.u64 	%r352, %rd4260;
	div.u32 	%r353, %r352, %r351;
	mul.lo.s32 	%r354, %r353, %r351;
	sub.s32 	%r355, %r352, %r354;
	cvt.u64.u32 	%rd4262, %r353;
	cvt.u64.u32 	%rd4263, %r355;
	bra.uni 	$L__BB1_280;
$L__BB1_279:
	div.s64 	%rd4262, %rd4260, %rd594;
	mul.lo.s64 	%rd2553, %rd4262, %rd594;
	sub.s64 	%rd4263, %rd4260, %rd2553;
$L__BB1_280:
	add.s64 	%rd2554, %rd4263, %rd593;
	ld.param.u64 	%rd2555, [%rd6+240];
	add.s64 	%rd2556, %rd592, %rd12;
	mad.lo.s64 	%rd2557, %rd2554, %rd2555, %rd2556;
	mad.lo.s64 	%rd601, %rd11, %rd4262, %rd2557;
	or.b64  	%rd2558, %rd583, %rd33;
	and.b64  	%rd2559, %rd2558, -4294967296;
	setp.ne.s64 	%p111, %rd2559, 0;
	@%p111 bra 	$L__BB1_282;
	cvt.u32.u64 	%r356, %rd33;
	cvt.u32.u64 	%r357, %rd583;
	div.u32 	%r358, %r357, %r356;
	cvt.u64.u32 	%rd4264, %r358;
	bra.uni 	$L__BB1_283;
$L__BB1_282:
	div.s64 	%rd4264, %rd583, %rd33;
$L__BB1_283:
	mul.lo.s64 	%rd2560, %rd4264, %rd33;
	sub.s64 	%rd605, %rd583, %rd2560;
	or.b64  	%rd2561, %rd4264, %rd38;
	and.b64  	%rd2562, %rd2561, -4294967296;
	setp.ne.s64 	%p112, %rd2562, 0;
	@%p112 bra 	$L__BB1_285;
	cvt.u32.u64 	%r359, %rd38;
	cvt.u32.u64 	%r360, %rd4264;
	div.u32 	%r361, %r360, %r359;
	cvt.u64.u32 	%rd4265, %r361;
	bra.uni 	$L__BB1_286;
$L__BB1_285:
	div.s64 	%rd4265, %rd4264, %rd38;
$L__BB1_286:
	mul.lo.s64 	%rd2563, %rd4265, %rd38;
	sub.s64 	%rd2564, %rd4264, %rd2563;
	mul.lo.s64 	%rd2565, %rd605, %rd1750;
	mad.lo.s64 	%rd2566, %rd2564, %rd1749, %rd2565;
	shr.s64 	%rd2567, %rd601, 63;
	shr.u64 	%rd2568, %rd2567, 62;
	add.s64 	%rd2569, %rd601, %rd2568;
	shl.b64 	%rd2570, %rd2569, 1;
	and.b64  	%rd2571, %rd2570, -8;
	add.s64 	%rd2572, %rd5, %rd2571;
	ld.global.v2.f32 	{%f43, %f44}, [%rd2572];
	add.s64 	%rd2573, %rd2566, %rd8;
	mad.lo.s64 	%rd2574, %rd1748, %rd4265, %rd2573;
	shr.s64 	%rd2575, %rd2574, 63;
	shr.u64 	%rd2576, %rd2575, 62;
	add.s64 	%rd2577, %rd2574, %rd2576;
	shl.b64 	%rd2578, %rd2577, 1;
	and.b64  	%rd2579, %rd2578, -8;
	add.s64 	%rd2580, %rd1, %rd2579;
	st.global.v2.f32 	[%rd2580], {%f43, %f44};
	add.s64 	%rd609, %rd582, %rd13;
	setp.ge.u64 	%p113, %rd609, %rd9;
	@%p113 bra 	$L__BB1_833;
	shl.b64 	%rd610, %rd609, 2;
	ld.param.u64 	%rd2581, [%rd6+144];
	ld.param.u64 	%rd611, [%rd6+48];
	sub.s64 	%rd612, %rd2581, %rd611;
	or.b64  	%rd2582, %rd610, %rd612;
	and.b64  	%rd2583, %rd2582, -4294967296;
	setp.ne.s64 	%p114, %rd2583, 0;
	@%p114 bra 	$L__BB1_289;
	cvt.u32.u64 	%r362, %rd612;
	cvt.u32.u64 	%r363, %rd610;
	div.u32 	%r364, %r363, %r362;
	mul.lo.s32 	%r365, %r364, %r362;
	sub.s32 	%r366, %r363, %r365;
	cvt.u64.u32 	%rd4266, %r364;
	cvt.u64.u32 	%rd4267, %r366;
	bra.uni 	$L__BB1_290;
$L__BB1_289:
	div.s64 	%rd4266, %rd610, %rd612;
	mul.lo.s64 	%rd2584, %rd4266, %rd612;
	sub.s64 	%rd4267, %rd610, %rd2584;
$L__BB1_290:
	add.s64 	%rd2585, %rd4267, %rd611;
	ld.param.u64 	%rd2586, [%rd6+248];
	mul.lo.s64 	%rd619, %rd2585, %rd2586;
	ld.param.u64 	%rd2587, [%rd6+136];
	ld.param.u64 	%rd620, [%rd6+40];
	sub.s64 	%rd621, %rd2587, %rd620;
	or.b64  	%rd2588, %rd4266, %rd621;
	and.b64  	%rd2589, %rd2588, -4294967296;
	setp.ne.s64 	%p115, %rd2589, 0;
	@%p115 bra 	$L__BB1_292;
	cvt.u32.u64 	%r367, %rd621;
	cvt.u32.u64 	%r368, %rd4266;
	div.u32 	%r369, %r368, %r367;
	mul.lo.s32 	%r370, %r369, %r367;
	sub.s32 	%r371, %r368, %r370;
	cvt.u64.u32 	%rd4268, %r369;
	cvt.u64.u32 	%rd4269, %r371;
	bra.uni 	$L__BB1_293;
$L__BB1_292:
	div.s64 	%rd4268, %rd4266, %rd621;
	mul.lo.s64 	%rd2590, %rd4268, %rd621;
	sub.s64 	%rd4269, %rd4266, %rd2590;
$L__BB1_293:
	add.s64 	%rd2591, %rd4269, %rd620;
	ld.param.u64 	%rd2592, [%rd6+240];
	add.s64 	%rd2593, %rd619, %rd12;
	mad.lo.s64 	%rd2594, %rd2591, %rd2592, %rd2593;
	mad.lo.s64 	%rd628, %rd11, %rd4268, %rd2594;
	or.b64  	%rd2595, %rd610, %rd33;
	and.b64  	%rd2596, %rd2595, -4294967296;
	setp.ne.s64 	%p116, %rd2596, 0;
	@%p116 bra 	$L__BB1_295;
	cvt.u32.u64 	%r372, %rd33;
	cvt.u32.u64 	%r373, %rd610;
	div.u32 	%r374, %r373, %r372;
	cvt.u64.u32 	%rd4270, %r374;
	bra.uni 	$L__BB1_296;
$L__BB1_295:
	div.s64 	%rd4270, %rd610, %rd33;
$L__BB1_296:
	mul.lo.s64 	%rd2597, %rd4270, %rd33;
	sub.s64 	%rd632, %rd610, %rd2597;
	or.b64  	%rd2598, %rd4270, %rd38;
	and.b64  	%rd2599, %rd2598, -4294967296;
	setp.ne.s64 	%p117, %rd2599, 0;
	@%p117 bra 	$L__BB1_298;
	cvt.u32.u64 	%r375, %rd38;
	cvt.u32.u64 	%r376, %rd4270;
	div.u32 	%r377, %r376, %r375;
	cvt.u64.u32 	%rd4271, %r377;
	bra.uni 	$L__BB1_299;
$L__BB1_298:
	div.s64 	%rd4271, %rd4270, %rd38;
$L__BB1_299:
	mul.lo.s64 	%rd2600, %rd4271, %rd38;
	sub.s64 	%rd2601, %rd4270, %rd2600;
	mul.lo.s64 	%rd2602, %rd632, %rd1750;
	mad.lo.s64 	%rd2603, %rd2601, %rd1749, %rd2602;
	shr.s64 	%rd2604, %rd628, 63;
	shr.u64 	%rd2605, %rd2604, 62;
	add.s64 	%rd2606, %rd628, %rd2605;
	shl.b64 	%rd2607, %rd2606, 1;
	and.b64  	%rd2608, %rd2607, -8;
	add.s64 	%rd2609, %rd5, %rd2608;
	ld.global.v2.f32 	{%f45, %f46}, [%rd2609];
	add.s64 	%rd2610, %rd2603, %rd8;
	mad.lo.s64 	%rd2611, %rd1748, %rd4271, %rd2610;
	shr.s64 	%rd2612, %rd2611, 63;
	shr.u64 	%rd2613, %rd2612, 62;
	add.s64 	%rd2614, %rd2611, %rd2613;
	shl.b64 	%rd2615, %rd2614, 1;
	and.b64  	%rd2616, %rd2615, -8;
	add.s64 	%rd2617, %rd1, %rd2616;
	st.global.v2.f32 	[%rd2617], {%f45, %f46};
	add.s64 	%rd636, %rd609, %rd13;
	setp.ge.u64 	%p118, %rd636, %rd9;
	@%p118 bra 	$L__BB1_833;
	shl.b64 	%rd637, %rd636, 2;
	ld.param.u64 	%rd2618, [%rd6+144];
	ld.param.u64 	%rd638, [%rd6+48];
	sub.s64 	%rd639, %rd2618, %rd638;
	or.b64  	%rd2619, %rd637, %rd639;
	and.b64  	%rd2620, %rd2619, -4294967296;
	setp.ne.s64 	%p119, %rd2620, 0;
	@%p119 bra 	$L__BB1_302;
	cvt.u32.u64 	%r378, %rd639;
	cvt.u32.u64 	%r379, %rd637;
	div.u32 	%r380, %r379, %r378;
	mul.lo.s32 	%r381, %r380, %r378;
	sub.s32 	%r382, %r379, %r381;
	cvt.u64.u32 	%rd4272, %r380;
	cvt.u64.u32 	%rd4273, %r382;
	bra.uni 	$L__BB1_303;
$L__BB1_302:
	div.s64 	%rd4272, %rd637, %rd639;
	mul.lo.s64 	%rd2621, %rd4272, %rd639;
	sub.s64 	%rd4273, %rd637, %rd2621;
$L__BB1_303:
	add.s64 	%rd2622, %rd4273, %rd638;
	ld.param.u64 	%rd2623, [%rd6+248];
	mul.lo.s64 	%rd646, %rd2622, %rd2623;
	ld.param.u64 	%rd2624, [%rd6+136];
	ld.param.u64 	%rd647, [%rd6+40];
	sub.s64 	%rd648, %rd2624, %rd647;
	or.b64  	%rd2625, %rd4272, %rd648;
	and.b64  	%rd2626, %rd2625, -4294967296;
	setp.ne.s64 	%p120, %rd2626, 0;
	@%p120 bra 	$L__BB1_305;
	cvt.u32.u64 	%r383, %rd648;
	cvt.u32.u64 	%r384, %rd4272;
	div.u32 	%r385, %r384, %r383;
	mul.lo.s32 	%r386, %r385, %r383;
	sub.s32 	%r387, %r384, %r386;
	cvt.u64.u32 	%rd4274, %r385;
	cvt.u64.u32 	%rd4275, %r387;
	bra.uni 	$L__BB1_306;
$L__BB1_305:
	div.s64 	%rd4274, %rd4272, %rd648;
	mul.lo.s64 	%rd2627, %rd4274, %rd648;
	sub.s64 	%rd4275, %rd4272, %rd2627;
$L__BB1_306:
	add.s64 	%rd2628, %rd4275, %rd647;
	ld.param.u64 	%rd2629, [%rd6+240];
	add.s64 	%rd2630, %rd646, %rd12;
	mad.lo.s64 	%rd2631, %rd2628, %rd2629, %rd2630;
	mad.lo.s64 	%rd655, %rd11, %rd4274, %rd2631;
	or.b64  	%rd2632, %rd637, %rd33;
	and.b64  	%rd2633, %rd2632, -4294967296;
	setp.ne.s64 	%p121, %rd2633, 0;
	@%p121 bra 	$L__BB1_308;
	cvt.u32.u64 	%r388, %rd33;
	cvt.u32.u64 	%r389, %rd637;
	div.u32 	%r390, %r389, %r388;
	cvt.u64.u32 	%rd4276, %r390;
	bra.uni 	$L__BB1_309;
$L__BB1_308:
	div.s64 	%rd4276, %rd637, %rd33;
$L__BB1_309:
	mul.lo.s64 	%rd2634, %rd4276, %rd33;
	sub.s64 	%rd659, %rd637, %rd2634;
	or.b64  	%rd2635, %rd4276, %rd38;
	and.b64  	%rd2636, %rd2635, -4294967296;
	setp.ne.s64 	%p122, %rd2636, 0;
	@%p122 bra 	$L__BB1_311;
	cvt.u32.u64 	%r391, %rd38;
	cvt.u32.u64 	%r392, %rd4276;
	div.u32 	%r393, %r392, %r391;
	cvt.u64.u32 	%rd4277, %r393;
	bra.uni 	$L__BB1_312;
$L__BB1_311:
	div.s64 	%rd4277, %rd4276, %rd38;
$L__BB1_312:
	mul.lo.s64 	%rd2637, %rd4277, %rd38;
	sub.s64 	%rd2638, %rd4276, %rd2637;
	mul.lo.s64 	%rd2639, %rd659, %rd1750;
	mad.lo.s64 	%rd2640, %rd2638, %rd1749, %rd2639;
	shr.s64 	%rd2641, %rd655, 63;
	shr.u64 	%rd2642, %rd2641, 62;
	add.s64 	%rd2643, %rd655, %rd2642;
	shl.b64 	%rd2644, %rd2643, 1;
	and.b64  	%rd2645, %rd2644, -8;
	add.s64 	%rd2646, %rd5, %rd2645;
	ld.global.v2.f32 	{%f47, %f48}, [%rd2646];
	add.s64 	%rd2647, %rd2640, %rd8;
	mad.lo.s64 	%rd2648, %rd1748, %rd4277, %rd2647;
	shr.s64 	%rd2649, %rd2648, 63;
	shr.u64 	%rd2650, %rd2649, 62;
	add.s64 	%rd2651, %rd2648, %rd2650;
	shl.b64 	%rd2652, %rd2651, 1;
	and.b64  	%rd2653, %rd2652, -8;
	add.s64 	%rd2654, %rd1, %rd2653;
	st.global.v2.f32 	[%rd2654], {%f47, %f48};
	add.s64 	%rd663, %rd636, %rd13;
	setp.ge.u64 	%p123, %rd663, %rd9;
	@%p123 bra 	$L__BB1_833;
	shl.b64 	%rd664, %rd663, 2;
	ld.param.u64 	%rd2655, [%rd6+144];
	ld.param.u64 	%rd665, [%rd6+48];
	sub.s64 	%rd666, %rd2655, %rd665;
	or.b64  	%rd2656, %rd664, %rd666;
	and.b64  	%rd2657, %rd2656, -4294967296;
	setp.ne.s64 	%p124, %rd2657, 0;
	@%p124 bra 	$L__BB1_315;
	cvt.u32.u64 	%r394, %rd666;
	cvt.u32.u64 	%r395, %rd664;
	div.u32 	%r396, %r395, %r394;
	mul.lo.s32 	%r397, %r396, %r394;
	sub.s32 	%r398, %r395, %r397;
	cvt.u64.u32 	%rd4278, %r396;
	cvt.u64.u32 	%rd4279, %r398;
	bra.uni 	$L__BB1_316;
$L__BB1_315:
	div.s64 	%rd4278, %rd664, %rd666;
	mul.lo.s64 	%rd2658, %rd4278, %rd666;
	sub.s64 	%rd4279, %rd664, %rd2658;
$L__BB1_316:
	add.s64 	%rd2659, %rd4279, %rd665;
	ld.param.u64 	%rd2660, [%rd6+248];
	mul.lo.s64 	%rd673, %rd2659, %rd2660;
	ld.param.u64 	%rd2661, [%rd6+136];
	ld.param.u64 	%rd674, [%rd6+40];
	sub.s64 	%rd675, %rd2661, %rd674;
	or.b64  	%rd2662, %rd4278, %rd675;
	and.b64  	%rd2663, %rd2662, -4294967296;
	setp.ne.s64 	%p125, %rd2663, 0;
	@%p125 bra 	$L__BB1_318;
	cvt.u32.u64 	%r399, %rd675;
	cvt.u32.u64 	%r400, %rd4278;
	div.u32 	%r401, %r400, %r399;
	mul.lo.s32 	%r402, %r401, %r399;
	sub.s32 	%r403, %r400, %r402;
	cvt.u64.u32 	%rd4280, %r401;
	cvt.u64.u32 	%rd4281, %r403;
	bra.uni 	$L__BB1_319;
$L__BB1_318:
	div.s64 	%rd4280, %rd4278, %rd675;
	mul.lo.s64 	%rd2664, %rd4280, %rd675;
	sub.s64 	%rd4281, %rd4278, %rd2664;
$L__BB1_319:
	add.s64 	%rd2665, %rd4281, %rd674;
	ld.param.u64 	%rd2666, [%rd6+240];
	add.s64 	%rd2667, %rd673, %rd12;
	mad.lo.s64 	%rd2668, %rd2665, %rd2666, %rd2667;
	mad.lo.s64 	%rd682, %rd11, %rd4280, %rd2668;
	or.b64  	%rd2669, %rd664, %rd33;
	and.b64  	%rd2670, %rd2669, -4294967296;
	setp.ne.s64 	%p126, %rd2670, 0;
	@%p126 bra 	$L__BB1_321;
	cvt.u32.u64 	%r404, %rd33;
	cvt.u32.u64 	%r405, %rd664;
	div.u32 	%r406, %r405, %r404;
	cvt.u64.u32 	%rd4282, %r406;
	bra.uni 	$L__BB1_322;
$L__BB1_321:
	div.s64 	%rd4282, %rd664, %rd33;
$L__BB1_322:
	mul.lo.s64 	%rd2671, %rd4282, %rd33;
	sub.s64 	%rd686, %rd664, %rd2671;
	or.b64  	%rd2672, %rd4282, %rd38;
	and.b64  	%rd2673, %rd2672, -4294967296;
	setp.ne.s64 	%p127, %rd2673, 0;
	@%p127 bra 	$L__BB1_324;
	cvt.u32.u64 	%r407, %rd38;
	cvt.u32.u64 	%r408, %rd4282;
	div.u32 	%r409, %r408, %r407;
	cvt.u64.u32 	%rd4283, %r409;
	bra.uni 	$L__BB1_325;
$L__BB1_324:
	div.s64 	%rd4283, %rd4282, %rd38;
$L__BB1_325:
	mul.lo.s64 	%rd2674, %rd4283, %rd38;
	sub.s64 	%rd2675, %rd4282, %rd2674;
	mul.lo.s64 	%rd2676, %rd686, %rd1750;
	mad.lo.s64 	%rd2677, %rd2675, %rd1749, %rd2676;
	shr.s64 	%rd2678, %rd682, 63;
	shr.u64 	%rd2679, %rd2678, 62;
	add.s64 	%rd2680, %rd682, %rd2679;
	shl.b64 	%rd2681, %rd2680, 1;
	and.b64  	%rd2682, %rd2681, -8;
	add.s64 	%rd2683, %rd5, %rd2682;
	ld.global.v2.f32 	{%f49, %f50}, [%rd2683];
	add.s64 	%rd2684, %rd2677, %rd8;
	mad.lo.s64 	%rd2685, %rd1748, %rd4283, %rd2684;
	shr.s64 	%rd2686, %rd2685, 63;
	shr.u64 	%rd2687, %rd2686, 62;
	add.s64 	%rd2688, %rd2685, %rd2687;
	shl.b64 	%rd2689, %rd2688, 1;
	and.b64  	%rd2690, %rd2689, -8;
	add.s64 	%rd2691, %rd1, %rd2690;
	st.global.v2.f32 	[%rd2691], {%f49, %f50};
	add.s64 	%rd690, %rd663, %rd13;
	setp.ge.u64 	%p128, %rd690, %rd9;
	@%p128 bra 	$L__BB1_833;
	shl.b64 	%rd691, %rd690, 2;
	ld.param.u64 	%rd2692, [%rd6+144];
	ld.param.u64 	%rd692, [%rd6+48];
	sub.s64 	%rd693, %rd2692, %rd692;
	or.b64  	%rd2693, %rd691, %rd693;
	and.b64  	%rd2694, %rd2693, -4294967296;
	setp.ne.s64 	%p129, %rd2694, 0;
	@%p129 bra 	$L__BB1_328;
	cvt.u32.u64 	%r410, %rd693;
	cvt.u32.u64 	%r411, %rd691;
	div.u32 	%r412, %r411, %r410;
	mul.lo.s32 	%r413, %r412, %r410;
	sub.s32 	%r414, %r411, %r413;
	cvt.u64.u32 	%rd4284, %r412;
	cvt.u64.u32 	%rd4285, %r414;
	bra.uni 	$L__BB1_329;
$L__BB1_328:
	div.s64 	%rd4284, %rd691, %rd693;
	mul.lo.s64 	%rd2695, %rd4284, %rd693;
	sub.s64 	%rd4285, %rd691, %rd2695;
$L__BB1_329:
	add.s64 	%rd2696, %rd4285, %rd692;
	ld.param.u64 	%rd2697, [%rd6+248];
	mul.lo.s64 	%rd700, %rd2696, %rd2697;
	ld.param.u64 	%rd2698, [%rd6+136];
	ld.param.u64 	%rd701, [%rd6+40];
	sub.s64 	%rd702, %rd2698, %rd701;
	or.b64  	%rd2699, %rd4284, %rd702;
	and.b64  	%rd2700, %rd2699, -4294967296;
	setp.ne.s64 	%p130, %rd2700, 0;
	@%p130 bra 	$L__BB1_331;
	cvt.u32.u64 	%r415, %rd702;
	cvt.u32.u64 	%r416, %rd4284;
	div.u32 	%r417, %r416, %r415;
	mul.lo.s32 	%r418, %r417, %r415;
	sub.s32 	%r419, %r416, %r418;
	cvt.u64.u32 	%rd4286, %r417;
	cvt.u64.u32 	%rd4287, %r419;
	bra.uni 	$L__BB1_332;
$L__BB1_331:
	div.s64 	%rd4286, %rd4284, %rd702;
	mul.lo.s64 	%rd2701, %rd4286, %rd702;
	sub.s64 	%rd4287, %rd4284, %rd2701;
$L__BB1_332:
	add.s64 	%rd2702, %rd4287, %rd701;
	ld.param.u64 	%rd2703, [%rd6+240];
	add.s64 	%rd2704, %rd700, %rd12;
	mad.lo.s64 	%rd2705, %rd2702, %rd2703, %rd2704;
	mad.lo.s64 	%rd709, %rd11, %rd4286, %rd2705;
	or.b64  	%rd2706, %rd691, %rd33;
	and.b64  	%rd2707, %rd2706, -4294967296;
	setp.ne.s64 	%p131, %rd2707, 0;
	@%p131 bra 	$L__BB1_334;
	cvt.u32.u64 	%r420, %rd33;
	cvt.u32.u64 	%r421, %rd691;
	div.u32 	%r422, %r421, %r420;
	cvt.u64.u32 	%rd4288, %r422;
	bra.uni 	$L__BB1_335;
$L__BB1_334:
	div.s64 	%rd4288, %rd691, %rd33;
$L__BB1_335:
	mul.lo.s64 	%rd2708, %rd4288, %rd33;
	sub.s64 	%rd713, %rd691, %rd2708;
	or.b64  	%rd2709, %rd4288, %rd38;
	and.b64  	%rd2710, %rd2709, -4294967296;
	setp.ne.s64 	%p132, %rd2710, 0;
	@%p132 bra 	$L__BB1_337;
	cvt.u32.u64 	%r423, %rd38;
	cvt.u32.u64 	%r424, %rd4288;
	div.u32 	%r425, %r424, %r423;
	cvt.u64.u32 	%rd4289, %r425;
	bra.uni 	$L__BB1_338;
$L__BB1_337:
	div.s64 	%rd4289, %rd4288, %rd38;
$L__BB1_338:
	mul.lo.s64 	%rd2711, %rd4289, %rd38;
	sub.s64 	%rd2712, %rd4288, %rd2711;
	mul.lo.s64 	%rd2713, %rd713, %rd1750;
	mad.lo.s64 	%rd2714, %rd2712, %rd1749, %rd2713;
	shr.s64 	%rd2715, %rd709, 63;
	shr.u64 	%rd2716, %rd2715, 62;
	add.s64 	%rd2717, %rd709, %rd2716;
	shl.b64 	%rd2718, %rd2717, 1;
	and.b64  	%rd2719, %rd2718, -8;
	add.s64 	%rd2720, %rd5, %rd2719;
	ld.global.v2.f32 	{%f51, %f52}, [%rd2720];
	add.s64 	%rd2721, %rd2714, %rd8;
	mad.lo.s64 	%rd2722, %rd1748, %rd4289, %rd2721;
	shr.s64 	%rd2723, %rd2722, 63;
	shr.u64 	%rd2724, %rd2723, 62;
	add.s64 	%rd2725, %rd2722, %rd2724;
	shl.b64 	%rd2726, %rd2725, 1;
	and.b64  	%rd2727, %rd2726, -8;
	add.s64 	%rd2728, %rd1, %rd2727;
	st.global.v2.f32 	[%rd2728], {%f51, %f52};
	add.s64 	%rd717, %rd690, %rd13;
	setp.ge.u64 	%p133, %rd717, %rd9;
	@%p133 bra 	$L__BB1_833;
	shl.b64 	%rd718, %rd717, 2;
	ld.param.u64 	%rd2729, [%rd6+144];
	ld.param.u64 	%rd719, [%rd6+48];
	sub.s64 	%rd720, %rd2729, %rd719;
	or.b64  	%rd2730, %rd718, %rd720;
	and.b64  	%rd2731, %rd2730, -4294967296;
	setp.ne.s64 	%p134, %rd2731, 0;
	@%p134 bra 	$L__BB1_341;
	cvt.u32.u64 	%r426, %rd720;
	cvt.u32.u64 	%r427, %rd718;
	div.u32 	%r428, %r427, %r426;
	mul.lo.s32 	%r429, %r428, %r426;
	sub.s32 	%r430, %r427, %r429;
	cvt.u64.u32 	%rd4290, %r428;
	cvt.u64.u32 	%rd4291, %r430;
	bra.uni 	$L__BB1_342;
$L__BB1_341:
	div.s64 	%rd4290, %rd718, %rd720;
	mul.lo.s64 	%rd2732, %rd4290, %rd720;
	sub.s64 	%rd4291, %rd718, %rd2732;
$L__BB1_342:
	add.s64 	%rd2733, %rd4291, %rd719;
	ld.param.u64 	%rd2734, [%rd6+248];
	mul.lo.s64 	%rd727, %rd2733, %rd2734;
	ld.param.u64 	%rd2735, [%rd6+136];
	ld.param.u64 	%rd728, [%rd6+40];
	sub.s64 	%rd729, %rd2735, %rd728;
	or.b64  	%rd2736, %rd4290, %rd729;
	and.b64  	%rd2737, %rd2736, -4294967296;
	setp.ne.s64 	%p135, %rd2737, 0;
	@%p135 bra 	$L__BB1_344;
	cvt.u32.u64 	%r431, %rd729;
	cvt.u32.u64 	%r432, %rd4290;
	div.u32 	%r433, %r432, %r431;
	mul.lo.s32 	%r434, %r433, %r431;
	sub.s32 	%r435, %r432, %r434;
	cvt.u64.u32 	%rd4292, %r433;
	cvt.u64.u32 	%rd4293, %r435;
	bra.uni 	$L__BB1_345;
$L__BB1_344:
	div.s64 	%rd4292, %rd4290, %rd729;
	mul.lo.s64 	%rd2738, %rd4292, %rd729;
	sub.s64 	%rd4293, %rd4290, %rd2738;
$L__BB1_345:
	add.s64 	%rd2739, %rd4293, %rd728;
	ld.param.u64 	%rd2740, [%rd6+240];
	add.s64 	%rd2741, %rd727, %rd12;
	mad.lo.s64 	%rd2742, %rd2739, %rd2740, %rd2741;
	mad.lo.s64 	%rd736, %rd11, %rd4292, %rd2742;
	or.b64  	%rd2743, %rd718, %rd33;
	and.b64  	%rd2744, %rd2743, -4294967296;
	setp.ne.s64 	%p136, %rd2744, 0;
	@%p136 bra 	$L__BB1_347;
	cvt.u32.u64 	%r436, %rd33;
	cvt.u32.u64 	%r437, %rd718;
	div.u32 	%r438, %r437, %r436;
	cvt.u64.u32 	%rd4294, %r438;
	bra.uni 	$L__BB1_348;
$L__BB1_347:
	div.s64 	%rd4294, %rd718, %rd33;
$L__BB1_348:
	mul.lo.s64 	%rd2745, %rd4294, %rd33;
	sub.s64 	%rd740, %rd718, %rd2745;
	or.b64  	%rd2746, %rd4294, %rd38;
	and.b64  	%rd2747, %rd2746, -4294967296;
	setp.ne.s64 	%p137, %rd2747, 0;
	@%p137 bra 	$L__BB1_350;
	cvt.u32.u64 	%r439, %rd38;
	cvt.u32.u64 	%r440, %rd4294;
	div.u32 	%r441, %r440, %r439;
	cvt.u64.u32 	%rd4295, %r441;
	bra.uni 	$L__BB1_351;
$L__BB1_350:
	div.s64 	%rd4295, %rd4294, %rd38;
$L__BB1_351:
	mul.lo.s64 	%rd2748, %rd4295, %rd38;
	sub.s64 	%rd2749, %rd4294, %rd2748;
	mul.lo.s64 	%rd2750, %rd740, %rd1750;
	mad.lo.s64 	%rd2751, %rd2749, %rd1749, %rd2750;
	shr.s64 	%rd2752, %rd736, 63;
	shr.u64 	%rd2753, %rd2752, 62;
	add.s64 	%rd2754, %rd736, %rd2753;
	shl.b64 	%rd2755, %rd2754, 1;
	and.b64  	%rd2756, %rd2755, -8;
	add.s64 	%rd2757, %rd5, %rd2756;
	ld.global.v2.f32 	{%f53, %f54}, [%rd2757];
	add.s64 	%rd2758, %rd2751, %rd8;
	mad.lo.s64 	%rd2759, %rd1748, %rd4295, %rd2758;
	shr.s64 	%rd2760, %rd2759, 63;
	shr.u64 	%rd2761, %rd2760, 62;
	add.s64 	%rd2762, %rd2759, %rd2761;
	shl.b64 	%rd2763, %rd2762, 1;
	and.b64  	%rd2764, %rd2763, -8;
	add.s64 	%rd2765, %rd1, %rd2764;
	st.global.v2.f32 	[%rd2765], {%f53, %f54};
	add.s64 	%rd744, %rd717, %rd13;
	setp.ge.u64 	%p138, %rd744, %rd9;
	@%p138 bra 	$L__BB1_833;
	shl.b64 	%rd745, %rd744, 2;
	ld.param.u64 	%rd2766, [%rd6+144];
	ld.param.u64 	%rd746, [%rd6+48];
	sub.s64 	%rd747, %rd2766, %rd746;
	or.b64  	%rd2767, %rd745, %rd747;
	and.b64  	%rd2768, %rd2767, -4294967296;
	setp.ne.s64 	%p139, %rd2768, 0;
	@%p139 bra 	$L__BB1_354;
	cvt.u32.u64 	%r442, %rd747;
	cvt.u32.u64 	%r443, %rd745;
	div.u32 	%r444, %r443, %r442;
	mul.lo.s32 	%r445, %r444, %r442;
	sub.s32 	%r446, %r443, %r445;
	cvt.u64.u32 	%rd4296, %r444;
	cvt.u64.u32 	%rd4297, %r446;
	bra.uni 	$L__BB1_355;
$L__BB1_354:
	div.s64 	%rd4296, %rd745, %rd747;
	mul.lo.s64 	%rd2769, %rd4296, %rd747;
	sub.s64 	%rd4297, %rd745, %rd2769;
$L__BB1_355:
	add.s64 	%rd2770, %rd4297, %rd746;
	ld.param.u64 	%rd2771, [%rd6+248];
	mul.lo.s64 	%rd754, %rd2770, %rd2771;
	ld.param.u64 	%rd2772, [%rd6+136];
	ld.param.u64 	%rd755, [%rd6+40];
	sub.s64 	%rd756, %rd2772, %rd755;
	or.b64  	%rd2773, %rd4296, %rd756;
	and.b64  	%rd2774, %rd2773, -4294967296;
	setp.ne.s64 	%p140, %rd2774, 0;
	@%p140 bra 	$L__BB1_357;
	cvt.u32.u64 	%r447, %rd756;
	cvt.u32.u64 	%r448, %rd4296;
	div.u32 	%r449, %r448, %r447;
	mul.lo.s32 	%r450, %r449, %r447;
	sub.s32 	%r451, %r448, %r450;
	cvt.u64.u32 	%rd4298, %r449;
	cvt.u64.u32 	%rd4299, %r451;
	bra.uni 	$L__BB1_358;
$L__BB1_357:
	div.s64 	%rd4298, %rd4296, %rd756;
	mul.lo.s64 	%rd2775, %rd4298, %rd756;
	sub.s64 	%rd4299, %rd4296, %rd2775;
$L__BB1_358:
	add.s64 	%rd2776, %rd4299, %rd755;
	ld.param.u64 	%rd2777, [%rd6+240];
	add.s64 	%rd2778, %rd754, %rd12;
	mad.lo.s64 	%rd2779, %rd2776, %rd2777, %rd2778;
	mad.lo.s64 	%rd763, %rd11, %rd4298, %rd2779;
	or.b64  	%rd2780, %rd745, %rd33;
	and.b64  	%rd2781, %rd2780, -4294967296;
	setp.ne.s64 	%p141, %rd2781, 0;
	@%p141 bra 	$L__BB1_360;
	cvt.u32.u64 	%r452, %rd33;
	cvt.u32.u64 	%r453, %rd745;
	div.u32 	%r454, %r453, %r452;
	cvt.u64.u32 	%rd4300, %r454;
	bra.uni 	$L__BB1_361;
$L__BB1_360:
	div.s64 	%rd4300, %rd745, %rd33;
$L__BB1_361:
	mul.lo.s64 	%rd2782, %rd4300, %rd33;
	sub.s64 	%rd767, %rd745, %rd2782;
	or.b64  	%rd2783, %rd4300, %rd38;
	and.b64  	%rd2784, %rd2783, -4294967296;
	setp.ne.s64 	%p142, %rd2784, 0;
	@%p142 bra 	$L__BB1_363;
	cvt.u32.u64 	%r455, %rd38;
	cvt.u32.u64 	%r456, %rd4300;
	div.u32 	%r457, %r456, %r455;
	cvt.u64.u32 	%rd4301, %r457;
	bra.uni 	$L__BB1_364;
$L__BB1_363:
	div.s64 	%rd4301, %rd4300, %rd38;
$L__BB1_364:
	mul.lo.s64 	%rd2785, %rd4301, %rd38;
	sub.s64 	%rd2786, %rd4300, %rd2785;
	mul.lo.s64 	%rd2787, %rd767, %rd1750;
	mad.lo.s64 	%rd2788, %rd2786, %rd1749, %rd2787;
	shr.s64 	%rd2789, %rd763, 63;
	shr.u64 	%rd2790, %rd2789, 62;
	add.s64 	%rd2791, %rd763, %rd2790;
	shl.b64 	%rd2792, %rd2791, 1;
	and.b64  	%rd2793, %rd2792, -8;
	add.s64 	%rd2794, %rd5, %rd2793;
	ld.global.v2.f32 	{%f55, %f56}, [%rd2794];
	add.s64 	%rd2795, %rd2788, %rd8;
	mad.lo.s64 	%rd2796, %rd1748, %rd4301, %rd2795;
	shr.s64 	%rd2797, %rd2796, 63;
	shr.u64 	%rd2798, %rd2797, 62;
	add.s64 	%rd2799, %rd2796, %rd2798;
	shl.b64 	%rd2800, %rd2799, 1;
	and.b64  	%rd2801, %rd2800, -8;
	add.s64 	%rd2802, %rd1, %rd2801;
	st.global.v2.f32 	[%rd2802], {%f55, %f56};
	add.s64 	%rd771, %rd744, %rd13;
	setp.ge.u64 	%p143, %rd771, %rd9;
	@%p143 bra 	$L__BB1_833;
	shl.b64 	%rd772, %rd771, 2;
	ld.param.u64 	%rd2803, [%rd6+144];
	ld.param.u64 	%rd773, [%rd6+48];
	sub.s64 	%rd774, %rd2803, %rd773;
	or.b64  	%rd2804, %rd772, %rd774;
	and.b64  	%rd2805, %rd2804, -4294967296;
	setp.ne.s64 	%p144, %rd2805, 0;
	@%p144 bra 	$L__BB1_367;
	cvt.u32.u64 	%r458, %rd774;
	cvt.u32.u64 	%r459, %rd772;
	div.u32 	%r460, %r459, %r458;
	mul.lo.s32 	%r461, %r460, %r458;
	sub.s32 	%r462, %r459, %r461;
	cvt.u64.u32 	%rd4302, %r460;
	cvt.u64.u32 	%rd4303, %r462;
	bra.uni 	$L__BB1_368;
$L__BB1_367:
	div.s64 	%rd4302, %rd772, %rd774;
	mul.lo.s64 	%rd2806, %rd4302, %rd774;
	sub.s64 	%rd4303, %rd772, %rd2806;
$L__BB1_368:
	add.s64 	%rd2807, %rd4303, %rd773;
	ld.param.u64 	%rd2808, [%rd6+248];
	mul.lo.s64 	%rd781, %rd2807, %rd2808;
	ld.param.u64 	%rd2809, [%rd6+136];
	ld.param.u64 	%rd782, [%rd6+40];
	sub.s64 	%rd783, %rd2809, %rd782;
	or.b64  	%rd2810, %rd4302, %rd783;
	and.b64  	%rd2811, %rd2810, -4294967296;
	setp.ne.s64 	%p145, %rd2811, 0;
	@%p145 bra 	$L__BB1_370;
	cvt.u32.u64 	%r463, %rd783;
	cvt.u32.u64 	%r464, %rd4302;
	div.u32 	%r465, %r464, %r463;
	mul.lo.s32 	%r466, %r465, %r463;
	sub.s32 	%r467, %r464, %r466;
	cvt.u64.u32 	%rd4304, %r465;
	cvt.u64.u32 	%rd4305, %r467;
	bra.uni 	$L__BB1_371;
$L__BB1_370:
	div.s64 	%rd4304, %rd4302, %rd783;
	mul.lo.s64 	%rd2812, %rd4304, %rd783;
	sub.s64 	%rd4305, %rd4302, %rd2812;
$L__BB1_371:
	add.s64 	%rd2813, %rd4305, %rd782;
	ld.param.u64 	%rd2814, [%rd6+240];
	add.s64 	%rd2815, %rd781, %rd12;
	mad.lo.s64 	%rd2816, %rd2813, %rd2814, %rd2815;
	mad.lo.s64 	%rd790, %rd11, %rd4304, %rd2816;
	or.b64  	%rd2817, %rd772, %rd33;
	and.b64  	%rd2818, %rd2817, -4294967296;
	setp.ne.s64 	%p146, %rd2818, 0;
	@%p146 bra 	$L__BB1_373;
	cvt.u32.u64 	%r468, %rd33;
	cvt.u32.u64 	%r469, %rd772;
	div.u32 	%r470, %r469, %r468;
	cvt.u64.u32 	%rd4306, %r470;
	bra.uni 	$L__BB1_374;
$L__BB1_373:
	div.s64 	%rd4306, %rd772, %rd33;
$L__BB1_374:
	mul.lo.s64 	%rd2819, %rd4306, %rd33;
	sub.s64 	%rd794, %rd772, %rd2819;
	or.b64  	%rd2820, %rd4306, %rd38;
	and.b64  	%rd2821, %rd2820, -4294967296;
	setp.ne.s64 	%p147, %rd2821, 0;
	@%p147 bra 	$L__BB1_376;
	cvt.u32.u64 	%r471, %rd38;
	cvt.u32.u64 	%r472, %rd4306;
	div.u32 	%r473, %r472, %r471;
	cvt.u64.u32 	%rd4307, %r473;
	bra.uni 	$L__BB1_377;
$L__BB1_376:
	div.s64 	%rd4307, %rd4306, %rd38;
$L__BB1_377:
	mul.lo.s64 	%rd2822, %rd4307, %rd38;
	sub.s64 	%rd2823, %rd4306, %rd2822;
	mul.lo.s64 	%rd2824, %rd794, %rd1750;
	mad.lo.s64 	%rd2825, %rd2823, %rd1749, %rd2824;
	shr.s64 	%rd2826, %rd790, 63;
	shr.u64 	%rd2827, %rd2826, 62;
	add.s64 	%rd2828, %rd790, %rd2827;
	shl.b64 	%rd2829, %rd2828, 1;
	and.b64  	%rd2830, %rd2829, -8;
	add.s64 	%rd2831, %rd5, %rd2830;
	ld.global.v2.f32 	{%f57, %f58}, [%rd2831];
	add.s64 	%rd2832, %rd2825, %rd8;
	mad.lo.s64 	%rd2833, %rd1748, %rd4307, %rd2832;
	shr.s64 	%rd2834, %rd2833, 63;
	shr.u64 	%rd2835, %rd2834, 62;
	add.s64 	%rd2836, %rd2833, %rd2835;
	shl.b64 	%rd2837, %rd2836, 1;
	and.b64  	%rd2838, %rd2837, -8;
	add.s64 	%rd2839, %rd1, %rd2838;
	st.global.v2.f32 	[%rd2839], {%f57, %f58};
	add.s64 	%rd798, %rd771, %rd13;
	setp.ge.u64 	%p148, %rd798, %rd9;
	@%p148 bra 	$L__BB1_833;
	shl.b64 	%rd799, %rd798, 2;
	ld.param.u64 	%rd2840, [%rd6+144];
	ld.param.u64 	%rd800, [%rd6+48];
	sub.s64 	%rd801, %rd2840, %rd800;
	or.b64  	%rd2841, %rd799, %rd801;
	and.b64  	%rd2842, %rd2841, -4294967296;
	setp.ne.s64 	%p149, %rd2842, 0;
	@%p149 bra 	$L__BB1_380;
	cvt.u32.u64 	%r474, %rd801;
	cvt.u32.u64 	%r475, %rd799;
	div.u32 	%r476, %r475, %r474;
	mul.lo.s32 	%r477, %r476, %r474;
	sub.s32 	%r478, %r475, %r477;
	cvt.u64.u32 	%rd4308, %r476;
	cvt.u64.u32 	%rd4309, %r478;
	bra.uni 	$L__BB1_381;
$L__BB1_380:
	div.s64 	%rd4308, %rd799, %rd801;
	mul.lo.s64 	%rd2843, %rd4308, %rd801;
	sub.s64 	%rd4309, %rd799, %rd2843;
$L__BB1_381:
	add.s64 	%rd2844, %rd4309, %rd800;
	ld.param.u64 	%rd2845, [%rd6+248];
	mul.lo.s64 	%rd808, %rd2844, %rd2845;
	ld.param.u64 	%rd2846, [%rd6+136];
	ld.param.u64 	%rd809, [%rd6+40];
	sub.s64 	%rd810, %rd2846, %rd809;
	or.b64  	%rd2847, %rd4308, %rd810;
	and.b64  	%rd2848, %rd2847, -4294967296;
	setp.ne.s64 	%p150, %rd2848, 0;
	@%p150 bra 	$L__BB1_383;
	cvt.u32.u64 	%r479, %rd810;
	cvt.u32.u64 	%r480, %rd4308;
	div.u32 	%r481, %r480, %r479;
	mul.lo.s32 	%r482, %r481, %r479;
	sub.s32 	%r483, %r480, %r482;
	cvt.u64.u32 	%rd4310, %r481;
	cvt.u64.u32 	%rd4311, %r483;
	bra.uni 	$L__BB1_384;
$L__BB1_383:
	div.s64 	%rd4310, %rd4308, %rd810;
	mul.lo.s64 	%rd2849, %rd4310, %rd810;
	sub.s64 	%rd4311, %rd4308, %rd2849;
$L__BB1_384:
	add.s64 	%rd2850, %rd4311, %rd809;
	ld.param.u64 	%rd2851, [%rd6+240];
	add.s64 	%rd2852, %rd808, %rd12;
	mad.lo.s64 	%rd2853, %rd2850, %rd2851, %rd2852;
	mad.lo.s64 	%rd817, %rd11, %rd4310, %rd2853;
	or.b64  	%rd2854, %rd799, %rd33;
	and.b64  	%rd2855, %rd2854, -4294967296;
	setp.ne.s64 	%p151, %rd2855, 0;
	@%p151 bra 	$L__BB1_386;
	cvt.u32.u64 	%r484, %rd33;
	cvt.u32.u64 	%r485, %rd799;
	div.u32 	%r486, %r485, %r484;
	cvt.u64.u32 	%rd4312, %r486;
	bra.uni 	$L__BB1_387;
$L__BB1_386:
	div.s64 	%rd4312, %rd799, %rd33;
$L__BB1_387:
	mul.lo.s64 	%rd2856, %rd4312, %rd33;
	sub.s64 	%rd821, %rd799, %rd2856;
	or.b64  	%rd2857, %rd4312, %rd38;
	and.b64  	%rd2858, %rd2857, -4294967296;
	setp.ne.s64 	%p152, %rd2858, 0;
	@%p152 bra 	$L__BB1_389;
	cvt.u32.u64 	%r487, %rd38;
	cvt.u32.u64 	%r488, %rd4312;
	div.u32 	%r489, %r488, %r487;
	cvt.u64.u32 	%rd4313, %r489;
	bra.uni 	$L__BB1_390;
$L__BB1_389:
	div.s64 	%rd4313, %rd4312, %rd38;
$L__BB1_390:
	mul.lo.s64 	%rd2859, %rd4313, %rd38;
	sub.s64 	%rd2860, %rd4312, %rd2859;
	mul.lo.s64 	%rd2861, %rd821, %rd1750;
	mad.lo.s64 	%rd2862, %rd2860, %rd1749, %rd2861;
	shr.s64 	%rd2863, %rd817, 63;
	shr.u64 	%rd2864, %rd2863, 62;
	add.s64 	%rd2865, %rd817, %rd2864;
	shl.b64 	%rd2866, %rd2865, 1;
	and.b64  	%rd2867, %rd2866, -8;
	add.s64 	%rd2868, %rd5, %rd2867;
	ld.global.v2.f32 	{%f59, %f60}, [%rd2868];
	add.s64 	%rd2869, %rd2862, %rd8;
	mad.lo.s64 	%rd2870, %rd1748, %rd4313, %rd2869;
	shr.s64 	%rd2871, %rd2870, 63;
	shr.u64 	%rd2872, %rd2871, 62;
	add.s64 	%rd2873, %rd2870, %rd2872;
	shl.b64 	%rd2874, %rd2873, 1;
	and.b64  	%rd2875, %rd2874, -8;
	add.s64 	%rd2876, %rd1, %rd2875;
	st.global.v2.f32 	[%rd2876], {%f59, %f60};
	add.s64 	%rd825, %rd798, %rd13;
	setp.ge.u64 	%p153, %rd825, %rd9;
	@%p153 bra 	$L__BB1_833;
	shl.b64 	%rd826, %rd825, 2;
	ld.param.u64 	%rd2877, [%rd6+144];
	ld.param.u64 	%rd827, [%rd6+48];
	sub.s64 	%rd828, %rd2877, %rd827;
	or.b64  	%rd2878, %rd826, %rd828;
	and.b64  	%rd2879, %rd2878, -4294967296;
	setp.ne.s64 	%p154, %rd2879, 0;
	@%p154 bra 	$L__BB1_393;
	cvt.u32.u64 	%r490, %rd828;
	cvt.u32.u64 	%r491, %rd826;
	div.u32 	%r492, %r491, %r490;
	mul.lo.s32 	%r493, %r492, %r490;
	sub.s32 	%r494, %r491, %r493;
	cvt.u64.u32 	%rd4314, %r492;
	cvt.u64.u32 	%rd4315, %r494;
	bra.uni 	$L__BB1_394;
$L__BB1_393:
	div.s64 	%rd4314, %rd826, %rd828;
	mul.lo.s64 	%rd2880, %rd4314, %rd828;
	sub.s64 	%rd4315, %rd826, %rd2880;
$L__BB1_394:
	add.s64 	%rd2881, %rd4315, %rd827;
	ld.param.u64 	%rd2882, [%rd6+248];
	mul.lo.s64 	%rd835, %rd2881, %rd2882;
	ld.param.u64 	%rd2883, [%rd6+136];
	ld.param.u64 	%rd836, [%rd6+40];
	sub.s64 	%rd837, %rd2883, %rd836;
	or.b64  	%rd2884, %rd4314, %rd837;
	and.b64  	%rd2885, %rd2884, -4294967296;
	setp.ne.s64 	%p155, %rd2885, 0;
	@%p155 bra 	$L__BB1_396;
	cvt.u32.u64 	%r495, %rd837;
	cvt.u32.u64 	%r496, %rd4314;
	div.u32 	%r497, %r496, %r495;
	mul.lo.s32 	%r498, %r497, %r495;
	sub.s32 	%r499, %r496, %r498;
	cvt.u64.u32 	%rd4316, %r497;
	cvt.u64.u32 	%rd4317, %r499;
	bra.uni 	$L__BB1_397;
$L__BB1_396:
	div.s64 	%rd4316, %rd4314, %rd837;
	mul.lo.s64 	%rd2886, %rd4316, %rd837;
	sub.s64 	%rd4317, %rd4314, %rd2886;
$L__BB1_397:
	add.s64 	%rd2887, %rd4317, %rd836;
	ld.param.u64 	%rd2888, [%rd6+240];
	add.s64 	%rd2889, %rd835, %rd12;
	mad.lo.s64 	%rd2890, %rd2887, %rd2888, %rd2889;
	mad.lo.s64 	%rd844, %rd11, %rd4316, %rd2890;
	or.b64  	%rd2891, %rd826, %rd33;
	and.b64  	%rd2892, %rd2891, -4294967296;
	setp.ne.s64 	%p156, %rd2892, 0;
	@%p156 bra 	$L__BB1_399;
	cvt.u32.u64 	%r500, %rd33;
	cvt.u32.u64 	%r501, %rd826;
	div.u32 	%r502, %r501, %r500;
	cvt.u64.u32 	%rd4318, %r502;
	bra.uni 	$L__BB1_400;
$L__BB1_399:
	div.s64 	%rd4318, %rd826, %rd33;
$L__BB1_400:
	mul.lo.s64 	%rd2893, %rd4318, %rd33;
	sub.s64 	%rd848, %rd826, %rd2893;
	or.b64  	%rd2894, %rd4318, %rd38;
	and.b64  	%rd2895, %rd2894, -4294967296;
	setp.ne.s64 	%p157, %rd2895, 0;
	@%p157 bra 	$L__BB1_402;
	cvt.u32.u64 	%r503, %rd38;
	cvt.u32.u64 	%r504, %rd4318;
	div.u32 	%r505, %r504, %r503;
	cvt.u64.u32 	%rd4319, %r505;
	bra.uni 	$L__BB1_403;
$L__BB1_402:
	div.s64 	%rd4319, %rd4318, %rd38;
$L__BB1_403:
	mul.lo.s64 	%rd2896, %rd4319, %rd38;
	sub.s64 	%rd2897, %rd4318, %rd2896;
	mul.lo.s64 	%rd2898, %rd848, %rd1750;
	mad.lo.s64 	%rd2899, %rd2897, %rd1749, %rd2898;
	shr.s64 	%rd2900, %rd844, 63;
	shr.u64 	%rd2901, %rd2900, 62;
	add.s64 	%rd2902, %rd844, %rd2901;
	shl.b64 	%rd2903, %rd2902, 1;
	and.b64  	%rd2904, %rd2903, -8;
	add.s64 	%rd2905, %rd5, %rd2904;
	ld.global.v2.f32 	{%f61, %f62}, [%rd2905];
	add.s64 	%rd2906, %rd2899, %rd8;
	mad.lo.s64 	%rd2907, %rd1748, %rd4319, %rd2906;
	shr.s64 	%rd2908, %rd2907, 63;
	shr.u64 	%rd2909, %rd2908, 62;
	add.s64 	%rd2910, %rd2907, %rd2909;
	shl.b64 	%rd2911, %rd2910, 1;
	and.b64  	%rd2912, %rd2911, -8;
	add.s64 	%rd2913, %rd1, %rd2912;
	st.global.v2.f32 	[%rd2913], {%f61, %f62};
	add.s64 	%rd852, %rd825, %rd13;
	setp.ge.u64 	%p158, %rd852, %rd9;
	@%p158 bra 	$L__BB1_833;
	shl.b64 	%rd853, %rd852, 2;
	ld.param.u64 	%rd2914, [%rd6+144];
	ld.param.u64 	%rd854, [%rd6+48];
	sub.s64 	%rd855, %rd2914, %rd854;
	or.b64  	%rd2915, %rd853, %rd855;
	and.b64  	%rd2916, %rd2915, -4294967296;
	setp.ne.s64 	%p159, %rd2916, 0;
	@%p159 bra 	$L__BB1_406;
	cvt.u32.u64 	%r506, %rd855;
	cvt.u32.u64 	%r507, %rd853;
	div.u32 	%r508, %r507, %r506;
	mul.lo.s32 	%r509, %r508, %r506;
	sub.s32 	%r510, %r507, %r509;
	cvt.u64.u32 	%rd4320, %r508;
	cvt.u64.u32 	%rd4321, %r510;
	bra.uni 	$L__BB1_407;
$L__BB1_406:
	div.s64 	%rd4320, %rd853, %rd855;
	mul.lo.s64 	%rd2917, %rd4320, %rd855;
	sub.s64 	%rd4321, %rd853, %rd2917;
$L__BB1_407:
	add.s64 	%rd2918, %rd4321, %rd854;
	ld.param.u64 	%rd2919, [%rd6+248];
	mul.lo.s64 	%rd862, %rd2918, %rd2919;
	ld.param.u64 	%rd2920, [%rd6+136];
	ld.param.u64 	%rd863, [%rd6+40];
	sub.s64 	%rd864, %rd2920, %rd863;
	or.b64  	%rd2921, %rd4320, %rd864;
	and.b64  	%rd2922, %rd2921, -4294967296;
	setp.ne.s64 	%p160, %rd2922, 0;
	@%p160 bra 	$L__BB1_409;
	cvt.u32.u64 	%r511, %rd864;
	cvt.u32.u64 	%r512, %rd4320;
	div.u32 	%r513, %r512, %r511;
	mul.lo.s32 	%r514, %r513, %r511;
	sub.s32 	%r515, %r512, %r514;
	cvt.u64.u32 	%rd4322, %r513;
	cvt.u64.u32 	%rd4323, %r515;
	bra.uni 	$L__BB1_410;
$L__BB1_409:
	div.s64 	%rd4322, %rd4320, %rd864;
	mul.lo.s64 	%rd2923, %rd4322, %rd864;
	sub.s64 	%rd4323, %rd4320, %rd2923;
$L__BB1_410:
	add.s64 	%rd2924, %rd4323, %rd863;
	ld.param.u64 	%rd2925, [%rd6+240];
	add.s64 	%rd2926, %rd862, %rd12;
	mad.lo.s64 	%rd2927, %rd2924, %rd2925, %rd2926;
	mad.lo.s64 	%rd871, %rd11, %rd4322, %rd2927;
	or.b64  	%rd2928, %rd853, %rd33;
	and.b64  	%rd2929, %rd2928, -4294967296;
	setp.ne.s64 	%p161, %rd2929, 0;
	@%p161 bra 	$L__BB1_412;
	cvt.u32.u64 	%r516, %rd33;
	cvt.u32.u64 	%r517, %rd853;
	div.u32 	%r518, %r517, %r516;
	cvt.u64.u32 	%rd4324, %r518;
	bra.uni 	$L__BB1_413;
$L__BB1_412:
	div.s64 	%rd4324, %rd853, %rd33;
$L__BB1_413:
	mul.lo.s64 	%rd2930, %rd4324, %rd33;
	sub.s64 	%rd875, %rd853, %rd2930;
	or.b64  	%rd2931, %rd4324, %rd38;
	and.b64  	%rd2932, %rd2931, -4294967296;
	setp.ne.s64 	%p162, %rd2932, 0;
	@%p162 bra 	$L__BB1_415;
	cvt.u32.u64 	%r519, %rd38;
	cvt.u32.u64 	%r520, %rd4324;
	div.u32 	%r521, %r520, %r519;
	cvt.u64.u32 	%rd4325, %r521;
	bra.uni 	$L__BB1_416;
$L__BB1_415:
	div.s64 	%rd4325, %rd4324, %rd38;
$L__BB1_416:
	mul.lo.s64 	%rd2933, %rd4325, %rd38;
	sub.s64 	%rd2934, %rd4324, %rd2933;
	mul.lo.s64 	%rd2935, %rd875, %rd1750;
	mad.lo.s64 	%rd2936, %rd2934, %rd1749, %rd2935;
	shr.s64 	%rd2937, %rd871, 63;
	shr.u64 	%rd2938, %rd2937, 62;
	add.s64 	%rd2939, %rd871, %rd2938;
	shl.b64 	%rd2940, %rd2939, 1;
	and.b64  	%rd2941, %rd2940, -8;
	add.s64 	%rd2942, %rd5, %rd2941;
	ld.global.v2.f32 	{%f63, %f64}, [%rd2942];
	add.s64 	%rd2943, %rd2936, %rd8;
	mad.lo.s64 	%rd2944, %rd1748, %rd4325, %rd2943;
	shr.s64 	%rd2945, %rd2944, 63;
	shr.u64 	%rd2946, %rd2945, 62;
	add.s64 	%rd2947, %rd2944, %rd2946;
	shl.b64 	%rd2948, %rd2947, 1;
	and.b64  	%rd2949, %rd2948, -8;
	add.s64 	%rd2950, %rd1, %rd2949;
	st.global.v2.f32 	[%rd2950], {%f63, %f64};
	add.s64 	%rd879, %rd852, %rd13;
	setp.ge.u64 	%p163, %rd879, %rd9;
	@%p163 bra 	$L__BB1_833;
	shl.b64 	%rd880, %rd879, 2;
	ld.param.u64 	%rd2951, [%rd6+144];
	ld.param.u64 	%rd881, [%rd6+48];
	sub.s64 	%rd882, %rd2951, %rd881;
	or.b64  	%rd2952, %rd880, %rd882;
	and.b64  	%rd2953, %rd2952, -4294967296;
	setp.ne.s64 	%p164, %rd2953, 0;
	@%p164 bra 	$L__BB1_419;
	cvt.u32.u64 	%r522, %rd882;
	cvt.u32.u64 	%r523, %rd880;
	div.u32 	%r524, %r523, %r522;
	mul.lo.s32 	%r525, %r524, %r522;
	sub.s32 	%r526, %r523, %r525;
	cvt.u64.u32 	%rd4326, %r524;
	cvt.u64.u32 	%rd4327, %r526;
	bra.uni 	$L__BB1_420;
$L__BB1_419:
	div.s64 	%rd4326, %rd880, %rd882;
	mul.lo.s64 	%rd2954, %rd4326, %rd882;
	sub.s64 	%rd4327, %rd880, %rd2954;
$L__BB1_420:
	add.s64 	%rd2955, %rd4327, %rd881;
	ld.param.u64 	%rd2956, [%rd6+248];
	mul.lo.s64 	%rd889, %rd2955, %rd2956;
	ld.param.u64 	%rd2957, [%rd6+136];
	ld.param.u64 	%rd890, [%rd6+40];
	sub.s64 	%rd891, %rd2957, %rd890;
	or.b64  	%rd2958, %rd4326, %rd891;
	and.b64  	%rd2959, %rd2958, -4294967296;
	setp.ne.s64 	%p165, %rd2959, 0;
	@%p165 bra 	$L__BB1_422;
	cvt.u32.u64 	%r527, %rd891;
	cvt.u32.u64 	%r528, %rd4326;
	div.u32 	%r529, %r528, %r527;
	mul.lo.s32 	%r530, %r529, %r527;
	sub.s32 	%r531, %r528, %r530;
	cvt.u64.u32 	%rd4328, %r529;
	cvt.u64.u32 	%rd4329, %r531;
	bra.uni 	$L__BB1_423;
$L__BB1_422:
	div.s64 	%rd4328, %rd4326, %rd891;
	mul.lo.s64 	%rd2960, %rd4328, %rd891;
	sub.s64 	%rd4329, %rd4326, %rd2960;
$L__BB1_423:
	add.s64 	%rd2961, %rd4329, %rd890;
	ld.param.u64 	%rd2962, [%rd6+240];
	add.s64 	%rd2963, %rd889, %rd12;
	mad.lo.s64 	%rd2964, %rd2961, %rd2962, %rd2963;
	mad.lo.s64 	%rd898, %rd11, %rd4328, %rd2964;
	or.b64  	%rd2965, %rd880, %rd33;
	and.b64  	%rd2966, %rd2965, -4294967296;
	setp.ne.s64 	%p166, %rd2966, 0;
	@%p166 bra 	$L__BB1_425;
	cvt.u32.u64 	%r532, %rd33;
	cvt.u32.u64 	%r533, %rd880;
	div.u32 	%r534, %r533, %r532;
	cvt.u64.u32 	%rd4330, %r534;
	bra.uni 	$L__BB1_426;
$L__BB1_425:
	div.s64 	%rd4330, %rd880, %rd33;
$L__BB1_426:
	mul.lo.s64 	%rd2967, %rd4330, %rd33;
	sub.s64 	%rd902, %rd880, %rd2967;
	or.b64  	%rd2968, %rd4330, %rd38;
	and.b64  	%rd2969, %rd2968, -4294967296;
	setp.ne.s64 	%p167, %rd2969, 0;
	@%p167 bra 	$L__BB1_428;
	cvt.u32.u64 	%r535, %rd38;
	cvt.u32.u64 	%r536, %rd4330;
	div.u32 	%r537, %r536, %r535;
	cvt.u64.u32 	%rd4331, %r537;
	bra.uni 	$L__BB1_429;
$L__BB1_428:
	div.s64 	%rd4331, %rd4330, %rd38;
$L__BB1_429:
	mul.lo.s64 	%rd2970, %rd4331, %rd38;
	sub.s64 	%rd2971, %rd4330, %rd2970;
	mul.lo.s64 	%rd2972, %rd902, %rd1750;
	mad.lo.s64 	%rd2973, %rd2971, %rd1749, %rd2972;
	shr.s64 	%rd2974, %rd898, 63;
	shr.u64 	%rd2975, %rd2974, 62;
	add.s64 	%rd2976, %rd898, %rd2975;
	shl.b64 	%rd2977, %rd2976, 1;
	and.b64  	%rd2978, %rd2977, -8;
	add.s64 	%rd2979, %rd5, %rd2978;
	ld.global.v2.f32 	{%f65, %f66}, [%rd2979];
	add.s64 	%rd2980, %rd2973, %rd8;
	mad.lo.s64 	%rd2981, %rd1748, %rd4331, %rd2980;
	shr.s64 	%rd2982, %rd2981, 63;
	shr.u64 	%rd2983, %rd2982, 62;
	add.s64 	%rd2984, %rd2981, %rd2983;
	shl.b64 	%rd2985, %rd2984, 1;
	and.b64  	%rd2986, %rd2985, -8;
	add.s64 	%rd2987, %rd1, %rd2986;
	st.global.v2.f32 	[%rd2987], {%f65, %f66};
	add.s64 	%rd906, %rd879, %rd13;
	setp.ge.u64 	%p168, %rd906, %rd9;
	@%p168 bra 	$L__BB1_833;
	shl.b64 	%rd907, %rd906, 2;
	ld.param.u64 	%rd2988, [%rd6+144];
	ld.param.u64 	%rd908, [%rd6+48];
	sub.s64 	%rd909, %rd2988, %rd908;
	or.b64  	%rd2989, %rd907, %rd909;
	and.b64  	%rd2990, %rd2989, -4294967296;
	setp.ne.s64 	%p169, %rd2990, 0;
	@%p169 bra 	$L__BB1_432;
	cvt.u32.u64 	%r538, %rd909;
	cvt.u32.u64 	%r539, %rd907;
	div.u32 	%r540, %r539, %r538;
	mul.lo.s32 	%r541, %r540, %r538;
	sub.s32 	%r542, %r539, %r541;
	cvt.u64.u32 	%rd4332, %r540;
	cvt.u64.u32 	%rd4333, %r542;
	bra.uni 	$L__BB1_433;
$L__BB1_432:
	div.s64 	%rd4332, %rd907, %rd909;
	mul.lo.s64 	%rd2991, %rd4332, %rd909;
	sub.s64 	%rd4333, %rd907, %rd2991;
$L__BB1_433:
	add.s64 	%rd2992, %rd4333, %rd908;
	ld.param.u64 	%rd2993, [%rd6+248];
	mul.lo.s64 	%rd916, %rd2992, %rd2993;
	ld.param.u64 	%rd2994, [%rd6+136];
	ld.param.u64 	%rd917, [%rd6+40];
	sub.s64 	%rd918, %rd2994, %rd917;
	or.b64  	%rd2995, %rd4332, %rd918;
	and.b64  	%rd2996, %rd2995, -4294967296;
	setp.ne.s64 	%p170, %rd2996, 0;
	@%p170 bra 	$L__BB1_435;
	cvt.u32.u64 	%r543, %rd918;
	cvt.u32.u64 	%r544, %rd4332;
	div.u32 	%r545, %r544, %r543;
	mul.lo.s32 	%r546, %r545, %r543;
	sub.s32 	%r547, %r544, %r546;
	cvt.u64.u32 	%rd4334, %r545;
	cvt.u64.u32 	%rd4335, %r547;
	bra.uni 	$L__BB1_436;
$L__BB1_435:
	div.s64 	%rd4334, %rd4332, %rd918;
	mul.lo.s64 	%rd2997, %rd4334, %rd918;
	sub.s64 	%rd4335, %rd4332, %rd2997;
$L__BB1_436:
	add.s64 	%rd2998, %rd4335, %rd917;
	ld.param.u64 	%rd2999, [%rd6+240];
	add.s64 	%rd3000, %rd916, %rd12;
	mad.lo.s64 	%rd3001, %rd2998, %rd2999, %rd3000;
	mad.lo.s64 	%rd925, %rd11, %rd4334, %rd3001;
	or.b64  	%rd3002, %rd907, %rd33;
	and.b64  	%rd3003, %rd3002, -4294967296;
	setp.ne.s64 	%p171, %rd3003, 0;
	@%p171 bra 	$L__BB1_438;
	cvt.u32.u64 	%r548, %rd33;
	cvt.u32.u64 	%r549, %rd907;
	div.u32 	%r550, %r549, %r548;
	cvt.u64.u32 	%rd4336, %r550;
	bra.uni 	$L__BB1_439;
$L__BB1_438:
	div.s64 	%rd4336, %rd907, %rd33;
$L__BB1_439:
	mul.lo.s64 	%rd3004, %rd4336, %rd33;
	sub.s64 	%rd929, %rd907, %rd3004;
	or.b64  	%rd3005, %rd4336, %rd38;
	and.b64  	%rd3006, %rd3005, -4294967296;
	setp.ne.s64 	%p172, %rd3006, 0;
	@%p172 bra 	$L__BB1_441;
	cvt.u32.u64 	%r551, %rd38;
	cvt.u32.u64 	%r552, %rd4336;
	div.u32 	%r553, %r552, %r551;
	cvt.u64.u32 	%rd4337, %r553;
	bra.uni 	$L__BB1_442;
$L__BB1_441:
	div.s64 	%rd4337, %rd4336, %rd38;
$L__BB1_442:
	mul.lo.s64 	%rd3007, %rd4337, %rd38;
	sub.s64 	%rd3008, %rd4336, %rd3007;
	mul.lo.s64 	%rd3009, %rd929, %rd1750;
	mad.lo.s64 	%rd3010, %rd3008, %rd1749, %rd3009;
	shr.s64 	%rd3011, %rd925, 63;
	shr.u64 	%rd3012, %rd3011, 62;
	add.s64 	%rd3013, %rd925, %rd3012;
	shl.b64 	%rd3014, %rd3013, 1;
	and.b64  	%rd3015, %rd3014, -8;
	add.s64 	%rd3016, %rd5, %rd3015;
	ld.global.v2.f32 	{%f67, %f68}, [%rd3016];
	add.s64 	%rd3017, %rd3010, %rd8;
	mad.lo.s64 	%rd3018, %rd1748, %rd4337, %rd3017;
	shr.s64 	%rd3019, %rd3018, 63;
	shr.u64 	%rd3020, %rd3019, 62;
	add.s64 	%rd3021, %rd3018, %rd3020;
	shl.b64 	%rd3022, %rd3021, 1;
	and.b64  	%rd3023, %rd3022, -8;
	add.s64 	%rd3024, %rd1, %rd3023;
	st.global.v2.f32 	[%rd3024], {%f67, %f68};
	add.s64 	%rd933, %rd906, %rd13;
	setp.ge.u64 	%p173, %rd933, %rd9;
	@%p173 bra 	$L__BB1_833;
	shl.b64 	%rd934, %rd933, 2;
	ld.param.u64 	%rd3025, [%rd6+144];
	ld.param.u64 	%rd935, [%rd6+48];
	sub.s64 	%rd936, %rd3025, %rd935;
	or.b64  	%rd3026, %rd934, %rd936;
	and.b64  	%rd3027, %rd3026, -4294967296;
	setp.ne.s64 	%p174, %rd3027, 0;
	@%p174 bra 	$L__BB1_445;
	cvt.u32.u64 	%r554, %rd936;
	cvt.u32.u64 	%r555, %rd934;
	div.u32 	%r556, %r555, %r554;
	mul.lo.s32 	%r557, %r556, %r554;
	sub.s32 	%r558, %r555, %r557;
	cvt.u64.u32 	%rd4338, %r556;
	cvt.u64.u32 	%rd4339, %r558;
	bra.uni 	$L__BB1_446;
$L__BB1_445:
	div.s64 	%rd4338, %rd934, %rd936;
	mul.lo.s64 	%rd3028, %rd4338, %rd936;
	sub.s64 	%rd4339, %rd934, %rd3028;
$L__BB1_446:
	add.s64 	%rd3029, %rd4339, %rd935;
	ld.param.u64 	%rd3030, [%rd6+248];
	mul.lo.s64 	%rd943, %rd3029, %rd3030;
	ld.param.u64 	%rd3031, [%rd6+136];
	ld.param.u64 	%rd944, [%rd6+40];
	sub.s64 	%rd945, %rd3031, %rd944;
	or.b64  	%rd3032, %rd4338, %rd945;
	and.b64  	%rd3033, %rd3032, -4294967296;
	setp.ne.s64 	%p175, %rd3033, 0;
	@%p175 bra 	$L__BB1_448;
	cvt.u32.u64 	%r559, %rd945;
	cvt.u32.u64 	%r560, %rd4338;
	div.u32 	%r561, %r560, %r559;
	mul.lo.s32 	%r562, %r561, %r559;
	sub.s32 	%r563, %r560, %r562;
	cvt.u64.u32 	%rd4340, %r561;
	cvt.u64.u32 	%rd4341, %r563;
	bra.uni 	$L__BB1_449;
$L__BB1_448:
	div.s64 	%rd4340, %rd4338, %rd945;
	mul.lo.s64 	%rd3034, %rd4340, %rd945;
	sub.s64 	%rd4341, %rd4338, %rd3034;
$L__BB1_449:
	add.s64 	%rd3035, %rd4341, %rd944;
	ld.param.u64 	%rd3036, [%rd6+240];
	add.s64 	%rd3037, %rd943, %rd12;
	mad.lo.s64 	%rd3038, %rd3035, %rd3036, %rd3037;
	mad.lo.s64 	%rd952, %rd11, %rd4340, %rd3038;
	or.b64  	%rd3039, %rd934, %rd33;
	and.b64  	%rd3040, %rd3039, -4294967296;
	setp.ne.s64 	%p176, %rd3040, 0;
	@%p176 bra 	$L__BB1_451;
	cvt.u32.u64 	%r564, %rd33;
	cvt.u32.u64 	%r565, %rd934;
	div.u32 	%r566, %r565, %r564;
	cvt.u64.u32 	%rd4342, %r566;
	bra.uni 	$L__BB1_452;
$L__BB1_451:
	div.s64 	%rd4342, %rd934, %rd33;
$L__BB1_452:
	mul.lo.s64 	%rd3041, %rd4342, %rd33;
	sub.s64 	%rd956, %rd934, %rd3041;
	or.b64  	%rd3042, %rd4342, %rd38;
	and.b64  	%rd3043, %rd3042, -4294967296;
	setp.ne.s64 	%p177, %rd3043, 0;
	@%p177 bra 	$L__BB1_454;
	cvt.u32.u64 	%r567, %rd38;
	cvt.u32.u64 	%r568, %rd4342;
	div.u32 	%r569, %r568, %r567;
	cvt.u64.u32 	%rd4343, %r569;
	bra.uni 	$L__BB1_455;
$L__BB1_454:
	div.s64 	%rd4343, %rd4342, %rd38;
$L__BB1_455:
	mul.lo.s64 	%rd3044, %rd4343, %rd38;
	sub.s64 	%rd3045, %rd4342, %rd3044;
	mul.lo.s64 	%rd3046, %rd956, %rd1750;
	mad.lo.s64 	%rd3047, %rd3045, %rd1749, %rd3046;
	shr.s64 	%rd3048, %rd952, 63;
	shr.u64 	%rd3049, %rd3048, 62;
	add.s64 	%rd3050, %rd952, %rd3049;
	shl.b64 	%rd3051, %rd3050, 1;
	and.b64  	%rd3052, %rd3051, -8;
	add.s64 	%rd3053, %rd5, %rd3052;
	ld.global.v2.f32 	{%f69, %f70}, [%rd3053];
	add.s64 	%rd3054, %rd3047, %rd8;
	mad.lo.s64 	%rd3055, %rd1748, %rd4343, %rd3054;
	shr.s64 	%rd3056, %rd3055, 63;
	shr.u64 	%rd3057, %rd3056, 62;
	add.s64 	%rd3058, %rd3055, %rd3057;
	shl.b64 	%rd3059, %rd3058, 1;
	and.b64  	%rd3060, %rd3059, -8;
	add.s64 	%rd3061, %rd1, %rd3060;
	st.global.v2.f32 	[%rd3061], {%f69, %f70};
	add.s64 	%rd960, %rd933, %rd13;
	setp.ge.u64 	%p178, %rd960, %rd9;
	@%p178 bra 	$L__BB1_833;
	shl.b64 	%rd961, %rd960, 2;
	ld.param.u64 	%rd3062, [%rd6+144];
	ld.param.u64 	%rd962, [%rd6+48];
	sub.s64 	%rd963, %rd3062, %rd962;
	or.b64  	%rd3063, %rd961, %rd963;
	and.b64  	%rd3064, %rd3063, -4294967296;
	setp.ne.s64 	%p179, %rd3064, 0;
	@%p179 bra 	$L__BB1_458;
	cvt.u32.u64 	%r570, %rd963;
	cvt.u32.u64 	%r571, %rd961;
	div.u32 	%r572, %r571, %r570;
	mul.lo.s32 	%r573, %r572, %r570;
	sub.s32 	%r574, %r571, %r573;
	cvt.u64.u32 	%rd4344, %r572;
	cvt.u64.u32 	%rd4345, %r574;
	bra.uni 	$L__BB1_459;
$L__BB1_458:
	div.s64 	%rd4344, %rd961, %rd963;
	mul.lo.s64 	%rd3065, %rd4344, %rd963;
	sub.s64 	%rd4345, %rd961, %rd3065;
$L__BB1_459:
	add.s64 	%rd3066, %rd4345, %rd962;
	ld.param.u64 	%rd3067, [%rd6+248];
	mul.lo.s64 	%rd970, %rd3066, %rd3067;
	ld.param.u64 	%rd3068, [%rd6+136];
	ld.param.u64 	%rd971, [%rd6+40];
	sub.s64 	%rd972, %rd3068, %rd971;
	or.b64  	%rd3069, %rd4344, %rd972;
	and.b64  	%rd3070, %rd3069, -4294967296;
	setp.ne.s64 	%p180, %rd3070, 0;
	@%p180 bra 	$L__BB1_461;
	cvt.u32.u64 	%r575, %rd972;
	cvt.u32.u64 	%r576, %rd4344;
	div.u32 	%r577, %r576, %r575;
	mul.lo.s32 	%r578, %r577, %r575;
	sub.s32 	%r579, %r576, %r578;
	cvt.u64.u32 	%rd4346, %r577;
	cvt.u64.u32 	%rd4347, %r579;
	bra.uni 	$L__BB1_462;
$L__BB1_461:
	div.s64 	%rd4346, %rd4344, %rd972;
	mul.lo.s64 	%rd3071, %rd4346, %rd972;
	sub.s64 	%rd4347, %rd4344, %rd3071;
$L__BB1_462:
	add.s64 	%rd3072, %rd4347, %rd971;
	ld.param.u64 	%rd3073, [%rd6+240];
	add.s64 	%rd3074, %rd970, %rd12;
	mad.lo.s64 	%rd3075, %rd3072, %rd3073, %rd3074;
	mad.lo.s64 	%rd979, %rd11, %rd4346, %rd3075;
	or.b64  	%rd3076, %rd961, %rd33;
	and.b64  	%rd3077, %rd3076, -4294967296;
	setp.ne.s64 	%p181, %rd3077, 0;
	@%p181 bra 	$L__BB1_464;
	cvt.u32.u64 	%r580, %rd33;
	cvt.u32.u64 	%r581, %rd961;
	div.u32 	%r582, %r581, %r580;
	cvt.u64.u32 	%rd4348, %r582;
	bra.uni 	$L__BB1_465;
$L__BB1_464:
	div.s64 	%rd4348, %rd961, %rd33;
$L__BB1_465:
	mul.lo.s64 	%rd3078, %rd4348, %rd33;
	sub.s64 	%rd983, %rd961, %rd3078;
	or.b64  	%rd3079, %rd4348, %rd38;
	and.b64  	%rd3080, %rd3079, -4294967296;
	setp.ne.s64 	%p182, %rd3080, 0;
	@%p182 bra 	$L__BB1_467;
	cvt.u32.u64 	%r583, %rd38;
	cvt.u32.u64 	%r584, %rd4348;
	div.u32 	%r585, %r584, %r583;
	cvt.u64.u32 	%rd4349, %r585;
	bra.uni 	$L__BB1_468;
$L__BB1_467:
	div.s64 	%rd4349, %rd4348, %rd38;
$L__BB1_468:
	mul.lo.s64 	%rd3081, %rd4349, %rd38;
	sub.s64 	%rd3082, %rd4348, %rd3081;
	mul.lo.s64 	%rd3083, %rd983, %rd1750;
	mad.lo.s64 	%rd3084, %rd3082, %rd1749, %rd3083;
	shr.s64 	%rd3085, %rd979, 63;
	shr.u64 	%rd3086, %rd3085, 62;
	add.s64 	%rd3087, %rd979, %rd3086;
	shl.b64 	%rd3088, %rd3087, 1;
	and.b64  	%rd3089, %rd3088, -8;
	add.s64 	%rd3090, %rd5, %rd3089;
	ld.global.v2.f32 	{%f71, %f72}, [%rd3090];
	add.s64 	%rd3091, %rd3084, %rd8;
	mad.lo.s64 	%rd3092, %rd1748, %rd4349, %rd3091;
	shr.s64 	%rd3093, %rd3092, 63;
	shr.u64 	%rd3094, %rd3093, 62;
	add.s64 	%rd3095, %rd3092, %rd3094;
	shl.b64 	%rd3096, %rd3095, 1;
	and.b64  	%rd3097, %rd3096, -8;
	add.s64 	%rd3098, %rd1, %rd3097;
	st.global.v2.f32 	[%rd3098], {%f71, %f72};
	add.s64 	%rd987, %rd960, %rd13;
	setp.ge.u64 	%p183, %rd987, %rd9;
	@%p183 bra 	$L__BB1_833;
	shl.b64 	%rd988, %rd987, 2;
	ld.param.u64 	%rd3099, [%rd6+144];
	ld.param.u64 	%rd989, [%rd6+48];
	sub.s64 	%rd990, %rd3099, %rd989;
	or.b64  	%rd3100, %rd988, %rd990;
	and.b64  	%rd3101, %rd3100, -4294967296;
	setp.ne.s64 	%p184, %rd3101, 0;
	@%p184 bra 	$L__BB1_471;
	cvt.u32.u64 	%r586, %rd990;
	cvt.u32.u64 	%r587, %rd988;
	div.u32 	%r588, %r587, %r586;
	mul.lo.s32 	%r589, %r588, %r586;
	sub.s32 	%r590, %r587, %r589;
	cvt.u64.u32 	%rd4350, %r588;
	cvt.u64.u32 	%rd4351, %r590;
	bra.uni 	$L__BB1_472;
$L__BB1_471:
	div.s64 	%rd4350, %rd988, %rd990;
	mul.lo.s64 	%rd3102, %rd4350, %rd990;
	sub.s64 	%rd4351, %rd988, %rd3102;
$L__BB1_472:
	add.s64 	%rd3103, %rd4351, %rd989;
	ld.param.u64 	%rd3104, [%rd6+248];
	mul.lo.s64 	%rd997, %rd3103, %rd3104;
	ld.param.u64 	%rd3105, [%rd6+136];
	ld.param.u64 	%rd998, [%rd6+40];
	sub.s64 	%rd999, %rd3105, %rd998;
	or.b64  	%rd3106, %rd4350, %rd999;
	and.b64  	%rd3107, %rd3106, -4294967296;
	setp.ne.s64 	%p185, %rd3107, 0;
	@%p185 bra 	$L__BB1_474;
	cvt.u32.u64 	%r591, %rd999;
	cvt.u32.u64 	%r592, %rd4350;
	div.u32 	%r593, %r592, %r591;
	mul.lo.s32 	%r594, %r593, %r591;
	sub.s32 	%r595, %r592, %r594;
	cvt.u64.u32 	%rd4352, %r593;
	cvt.u64.u32 	%rd4353, %r595;
	bra.uni 	$L__BB1_475;
$L__BB1_474:
	div.s64 	%rd4352, %rd4350, %rd999;
	mul.lo.s64 	%rd3108, %rd4352, %rd999;
	sub.s64 	%rd4353, %rd4350, %rd3108;
$L__BB1_475:
	add.s64 	%rd3109, %rd4353, %rd998;
	ld.param.u64 	%rd3110, [%rd6+240];
	add.s64 	%rd3111, %rd997, %rd12;
	mad.lo.s64 	%rd3112, %rd3109, %rd3110, %rd3111;
	mad.lo.s64 	%rd1006, %rd11, %rd4352, %rd3112;
	or.b64  	%rd3113, %rd988, %rd33;
	and.b64  	%rd3114, %rd3113, -4294967296;
	setp.ne.s64 	%p186, %rd3114, 0;
	@%p186 bra 	$L__BB1_477;
	cvt.u32.u64 	%r596, %rd33;
	cvt.u32.u64 	%r597, %rd988;
	div.u32 	%r598, %r597, %r596;
	cvt.u64.u32 	%rd4354, %r598;
	bra.uni 	$L__BB1_478;
$L__BB1_477:
	div.s64 	%rd4354, %rd988, %rd33;
$L__BB1_478:
	mul.lo.s64 	%rd3115, %rd4354, %rd33;
	sub.s64 	%rd1010, %rd988, %rd3115;
	or.b64  	%rd3116, %rd4354, %rd38;
	and.b64  	%rd3117, %rd3116, -4294967296;
	setp.ne.s64 	%p187, %rd3117, 0;
	@%p187 bra 	$L__BB1_480;
	cvt.u32.u64 	%r599, %rd38;
	cvt.u32.u64 	%r600, %rd4354;
	div.u32 	%r601, %r600, %r599;
	cvt.u64.u32 	%rd4355, %r601;
	bra.uni 	$L__BB1_481;
$L__BB1_480:
	div.s64 	%rd4355, %rd4354, %rd38;
$L__BB1_481:
	mul.lo.s64 	%rd3118, %rd4355, %rd38;
	sub.s64 	%rd3119, %rd4354, %rd3118;
	mul.lo.s64 	%rd3120, %rd1010, %rd1750;
	mad.lo.s64 	%rd3121, %rd3119, %rd1749, %rd3120;
	shr.s64 	%rd3122, %rd1006, 63;
	shr.u64 	%rd3123, %rd3122, 62;
	add.s64 	%rd3124, %rd1006, %rd3123;
	shl.b64 	%rd3125, %rd3124, 1;
	and.b64  	%rd3126, %rd3125, -8;
	add.s64 	%rd3127, %rd5, %rd3126;
	ld.global.v2.f32 	{%f73, %f74}, [%rd3127];
	add.s64 	%rd3128, %rd3121, %rd8;
	mad.lo.s64 	%rd3129, %rd1748, %rd4355, %rd3128;
	shr.s64 	%rd3130, %rd3129, 63;
	shr.u64 	%rd3131, %rd3130, 62;
	add.s64 	%rd3132, %rd3129, %rd3131;
	shl.b64 	%rd3133, %rd3132, 1;
	and.b64  	%rd3134, %rd3133, -8;
	add.s64 	%rd3135, %rd1, %rd3134;
	st.global.v2.f32 	[%rd3135], {%f73, %f74};
	add.s64 	%rd1014, %rd987, %rd13;
	setp.ge.u64 	%p188, %rd1014, %rd9;
	@%p188 bra 	$L__BB1_833;
	shl.b64 	%rd1015, %rd1014, 2;
	ld.param.u64 	%rd3136, [%rd6+144];
	ld.param.u64 	%rd1016, [%rd6+48];
	sub.s64 	%rd1017, %rd3136, %rd1016;
	or.b64  	%rd3137, %rd1015, %rd1017;
	and.b64  	%rd3138, %rd3137, -4294967296;
	setp.ne.s64 	%p189, %rd3138, 0;
	@%p189 bra 	$L__BB1_484;
	cvt.u32.u64 	%r602, %rd1017;
	cvt.u32.u64 	%r603, %rd1015;
	div.u32 	%r604, %r603, %r602;
	mul.lo.s32 	%r605, %r604, %r602;
	sub.s32 	%r606, %r603, %r605;
	cvt.u64.u32 	%rd4356, %r604;
	cvt.u64.u32 	%rd4357, %r606;
	bra.uni 	$L__BB1_485;
$L__BB1_484:
	div.s64 	%rd4356, %rd1015, %rd1017;
	mul.lo.s64 	%rd3139, %rd4356, %rd1017;
	sub.s64 	%rd4357, %rd1015, %rd3139;
$L__BB1_485:
	add.s64 	%rd3140, %rd4357, %rd1016;
	ld.param.u64 	%rd3141, [%rd6+248];
	mul.lo.s64 	%rd1024, %rd3140, %rd3141;
	ld.param.u64 	%rd3142, [%rd6+136];
	ld.param.u64 	%rd1025, [%rd6+40];
	sub.s64 	%rd1026, %rd3142, %rd1025;
	or.b64  	%rd3143, %rd4356, %rd1026;
	and.b64  	%rd3144, %rd3143, -4294967296;
	setp.ne.s64 	%p190, %rd3144, 0;
	@%p190 bra 	$L__BB1_487;
	cvt.u32.u64 	%r607, %rd1026;
	cvt.u32.u64 	%r608, %rd4356;
	div.u32 	%r609, %r608, %r607;
	mul.lo.s32 	%r610, %r609, %r607;
	sub.s32 	%r611, %r608, %r610;
	cvt.u64.u32 	%rd4358, %r609;
	cvt.u64.u32 	%rd4359, %r611;
	bra.uni 	$L__BB1_488;
$L__BB1_487:
	div.s64 	%rd4358, %rd4356, %rd1026;
	mul.lo.s64 	%rd3145, %rd4358, %rd1026;
	sub.s64 	%rd4359, %rd4356, %rd3145;
$L__BB1_488:
	add.s64 	%rd3146, %rd4359, %rd1025;
	ld.param.u64 	%rd3147, [%rd6+240];
	add.s64 	%rd3148, %rd1024, %rd12;
	mad.lo.s64 	%rd3149, %rd3146, %rd3147, %rd3148;
	mad.lo.s64 	%rd1033, %rd11, %rd4358, %rd3149;
	or.b64  	%rd3150, %rd1015, %rd33;
	and.b64  	%rd3151, %rd3150, -4294967296;
	setp.ne.s64 	%p191, %rd3151, 0;
	@%p191 bra 	$L__BB1_490;
	cvt.u32.u64 	%r612, %rd33;
	cvt.u32.u64 	%r613, %rd1015;
	div.u32 	%r614, %r613, %r612;
	cvt.u64.u32 	%rd4360, %r614;
	bra.uni 	$L__BB1_491;
$L__BB1_490:
	div.s64 	%rd4360, %rd1015, %rd33;
$L__BB1_491:
	mul.lo.s64 	%rd3152, %rd4360, %rd33;
	sub.s64 	%rd1037, %rd1015, %rd3152;
	or.b64  	%rd3153, %rd4360, %rd38;
	and.b64  	%rd3154, %rd3153, -4294967296;
	setp.ne.s64 	%p192, %rd3154, 0;
	@%p192 bra 	$L__BB1_493;
	cvt.u32.u64 	%r615, %rd38;
	cvt.u32.u64 	%r616, %rd4360;
	div.u32 	%r617, %r616, %r615;
	cvt.u64.u32 	%rd4361, %r617;
	bra.uni 	$L__BB1_494;
$L__BB1_493:
	div.s64 	%rd4361, %rd4360, %rd38;
$L__BB1_494:
	mul.lo.s64 	%rd3155, %rd4361, %rd38;
	sub.s64 	%rd3156, %rd4360, %rd3155;
	mul.lo.s64 	%rd3157, %rd1037, %rd1750;
	mad.lo.s64 	%rd3158, %rd3156, %rd1749, %rd3157;
	shr.s64 	%rd3159, %rd1033, 63;
	shr.u64 	%rd3160, %rd3159, 62;
	add.s64 	%rd3161, %rd1033, %rd3160;
	shl.b64 	%rd3162, %rd3161, 1;
	and.b64  	%rd3163, %rd3162, -8;
	add.s64 	%rd3164, %rd5, %rd3163;
	ld.global.v2.f32 	{%f75, %f76}, [%rd3164];
	add.s64 	%rd3165, %rd3158, %rd8;
	mad.lo.s64 	%rd3166, %rd1748, %rd4361, %rd3165;
	shr.s64 	%rd3167, %rd3166, 63;
	shr.u64 	%rd3168, %rd3167, 62;
	add.s64 	%rd3169, %rd3166, %rd3168;
	shl.b64 	%rd3170, %rd3169, 1;
	and.b64  	%rd3171, %rd3170, -8;
	add.s64 	%rd3172, %rd1, %rd3171;
	st.global.v2.f32 	[%rd3172], {%f75, %f76};
	add.s64 	%rd1041, %rd1014, %rd13;
	setp.ge.u64 	%p193, %rd1041, %rd9;
	@%p193 bra 	$L__BB1_833;
	shl.b64 	%rd1042, %rd1041, 2;
	ld.param.u64 	%rd3173, [%rd6+144];
	ld.param.u64 	%rd1043, [%rd6+48];
	sub.s64 	%rd1044, %rd3173, %rd1043;
	or.b64  	%rd3174, %rd1042, %rd1044;
	and.b64  	%rd3175, %rd3174, -4294967296;
	setp.ne.s64 	%p194, %rd3175, 0;
	@%p194 bra 	$L__BB1_497;
	cvt.u32.u64 	%r618, %rd1044;
	cvt.u32.u64 	%r619, %rd1042;
	div.u32 	%r620, %r619, %r618;
	mul.lo.s32 	%r621, %r620, %r618;
	sub.s32 	%r622, %r619, %r621;
	cvt.u64.u32 	%rd4362, %r620;
	cvt.u64.u32 	%rd4363, %r622;
	bra.uni 	$L__BB1_498;
$L__BB1_497:
	div.s64 	%rd4362, %rd1042, %rd1044;
	mul.lo.s64 	%rd3176, %rd4362, %rd1044;
	sub.s64 	%rd4363, %rd1042, %rd3176;
$L__BB1_498:
	add.s64 	%rd3177, %rd4363, %rd1043;
	ld.param.u64 	%rd3178, [%rd6+248];
	mul.lo.s64 	%rd1051, %rd3177, %rd3178;
	ld.param.u64 	%rd3179, [%rd6+136];
	ld.param.u64 	%rd1052, [%rd6+40];
	sub.s64 	%rd1053, %rd3179, %rd1052;
	or.b64  	%rd3180, %rd4362, %rd1053;
	and.b64  	%rd3181, %rd3180, -4294967296;
	setp.ne.s64 	%p195, %rd3181, 0;
	@%p195 bra 	$L__BB1_500;
	cvt.u32.u64 	%r623, %rd1053;
	cvt.u32.u64 	%r624, %rd4362;
	div.u32 	%r625, %r624, %r623;
	mul.lo.s32 	%r626, %r625, %r623;
	sub.s32 	%r627, %r624, %r626;
	cvt.u64.u32 	%rd4364, %r625;
	cvt.u64.u32 	%rd4365, %r627;
	bra.uni 	$L__BB1_501;
$L__BB1_500:
	div.s64 	%rd4364, %rd4362, %rd1053;
	mul.lo.s64 	%rd3182, %rd4364, %rd1053;
	sub.s64 	%rd4365, %rd4362, %rd3182;
$L__BB1_501:
	add.s64 	%rd3183, %rd4365, %rd1052;
	ld.param.u64 	%rd3184, [%rd6+240];
	add.s64 	%rd3185, %rd1051, %rd12;
	mad.lo.s64 	%rd3186, %rd3183, %rd3184, %rd3185;
	mad.lo.s64 	%rd1060, %rd11, %rd4364, %rd3186;
	or.b64  	%rd3187, %rd1042, %rd33;
	and.b64  	%rd3188, %rd3187, -4294967296;
	setp.ne.s64 	%p196, %rd3188, 0;
	@%p196 bra 	$L__BB1_503;
	cvt.u32.u64 	%r628, %rd33;
	cvt.u32.u64 	%r629, %rd1042;
	div.u32 	%r630, %r629, %r628;
	cvt.u64.u32 	%rd4366, %r630;
	bra.uni 	$L__BB1_504;
$L__BB1_503:
	div.s64 	%rd4366, %rd1042, %rd33;
$L__BB1_504:
	mul.lo.s64 	%rd3189, %rd4366, %rd33;
	sub.s64 	%rd1064, %rd1042, %rd3189;
	or.b64  	%rd3190, %rd4366, %rd38;
	and.b64  	%rd3191, %rd3190, -4294967296;
	setp.ne.s64 	%p197, %rd3191, 0;
	@%p197 bra 	$L__BB1_506;
	cvt.u32.u64 	%r631, %rd38;
	cvt.u32.u64 	%r632, %rd4366;
	div.u32 	%r633, %r632, %r631;
	cvt.u64.u32 	%rd4367, %r633;
	bra.uni 	$L__BB1_507;
$L__BB1_506:
	div.s64 	%rd4367, %rd4366, %rd38;
$L__BB1_507:
	mul.lo.s64 	%rd3192, %rd4367, %rd38;
	sub.s64 	%rd3193, %rd4366, %rd3192;
	mul.lo.s64 	%rd3194, %rd1064, %rd1750;
	mad.lo.s64 	%rd3195, %rd3193, %rd1749, %rd3194;
	shr.s64 	%rd3196, %rd1060, 63;
	shr.u64 	%rd3197, %rd3196, 62;
	add.s64 	%rd3198, %rd1060, %rd3197;
	shl.b64 	%rd3199, %rd3198, 1;
	and.b64  	%rd3200, %rd3199, -8;
	add.s64 	%rd3201, %rd5, %rd3200;
	ld.global.v2.f32 	{%f77, %f78}, [%rd3201];
	add.s64 	%rd3202, %rd3195, %rd8;
	mad.lo.s64 	%rd3203, %rd1748, %rd4367, %rd3202;
	shr.s64 	%rd3204, %rd3203, 63;
	shr.u64 	%rd3205, %rd3204, 62;
	add.s64 	%rd3206, %rd3203, %rd3205;
	shl.b64 	%rd3207, %rd3206, 1;
	and.b64  	%rd3208, %rd3207, -8;
	add.s64 	%rd3209, %rd1, %rd3208;
	st.global.v2.f32 	[%rd3209], {%f77, %f78};
	add.s64 	%rd1068, %rd1041, %rd13;
	setp.ge.u64 	%p198, %rd1068, %rd9;
	@%p198 bra 	$L__BB1_833;
	shl.b64 	%rd1069, %rd1068, 2;
	ld.param.u64 	%rd3210, [%rd6+144];
	ld.param.u64 	%rd1070, [%rd6+48];
	sub.s64 	%rd1071, %rd3210, %rd1070;
	or.b64  	%rd3211, %rd1069, %rd1071;
	and.b64  	%rd3212, %rd3211, -4294967296;
	setp.ne.s64 	%p199, %rd3212, 0;
	@%p199 bra 	$L__BB1_510;
	cvt.u32.u64 	%r634, %rd1071;
	cvt.u32.u64 	%r635, %rd1069;
	div.u32 	%r636, %r635, %r634;
	mul.lo.s32 	%r637, %r636, %r634;
	sub.s32 	%r638, %r635, %r637;
	cvt.u64.u32 	%rd4368, %r636;
	cvt.u64.u32 	%rd4369, %r638;
	bra.uni 	$L__BB1_511;
$L__BB1_510:
	div.s64 	%rd4368, %rd1069, %rd1071;
	mul.lo.s64 	%rd3213, %rd4368, %rd1071;
	sub.s64 	%rd4369, %rd1069, %rd3213;
$L__BB1_511:
	add.s64 	%rd3214, %rd4369, %rd1070;
	ld.param.u64 	%rd3215, [%rd6+248];
	mul.lo.s64 	%rd1078, %rd3214, %rd3215;
	ld.param.u64 	%rd3216, [%rd6+136];
	ld.param.u64 	%rd1079, [%rd6+40];
	sub.s64 	%rd1080, %rd3216, %rd1079;
	or.b64  	%rd3217, %rd4368, %rd1080;
	and.b64  	%rd3218, %rd3217, -4294967296;
	setp.ne.s64 	%p200, %rd3218, 0;
	@%p200 bra 	$L__BB1_513;
	cvt.u32.u64 	%r639, %rd1080;
	cvt.u32.u64 	%r640, %rd4368;
	div.u32 	%r641, %r640, %r639;
	mul.lo.s32 	%r642, %r641, %r639;
	sub.s32 	%r643, %r640, %r642;
	cvt.u64.u32 	%rd4370, %r641;
	cvt.u64.u32 	%rd4371, %r643;
	bra.uni 	$L__BB1_514;
$L__BB1_513:
	div.s64 	%rd4370, %rd4368, %rd1080;
	mul.lo.s64 	%rd3219, %rd4370, %rd1080;
	sub.s64 	%rd4371, %rd4368, %rd3219;
$L__BB1_514:
	add.s64 	%rd3220, %rd4371, %rd1079;
	ld.param.u64 	%rd3221, [%rd6+240];
	add.s64 	%rd3222, %rd1078, %rd12;
	mad.lo.s64 	%rd3223, %rd3220, %rd3221, %rd3222;
	mad.lo.s64 	%rd1087, %rd11, %rd4370, %rd3223;
	or.b64  	%rd3224, %rd1069, %rd33;
	and.b64  	%rd3225, %rd3224, -4294967296;
	setp.ne.s64 	%p201, %rd3225, 0;
	@%p201 bra 	$L__BB1_516;
	cvt.u32.u64 	%r644, %rd33;
	cvt.u32.u64 	%r645, %rd1069;
	div.u32 	%r646, %r645, %r644;
	cvt.u64.u32 	%rd4372, %r646;
	bra.uni 	$L__BB1_517;
$L__BB1_516:
	div.s64 	%rd4372, %rd1069, %rd33;
$L__BB1_517:
	mul.lo.s64 	%rd3226, %rd4372, %rd33;
	sub.s64 	%rd1091, %rd1069, %rd3226;
	or.b64  	%rd3227, %rd4372, %rd38;
	and.b64  	%rd3228, %rd3227, -4294967296;
	setp.ne.s64 	%p202, %rd3228, 0;
	@%p202 bra 	$L__BB1_519;
	cvt.u32.u64 	%r647, %rd38;
	cvt.u32.u64 	%r648, %rd4372;
	div.u32 	%r649, %r648, %r647;
	cvt.u64.u32 	%rd4373, %r649;
	bra.uni 	$L__BB1_520;
$L__BB1_519:
	div.s64 	%rd4373, %rd4372, %rd38;
$L__BB1_520:
	mul.lo.s64 	%rd3229, %rd4373, %rd38;
	sub.s64 	%rd3230, %rd4372, %rd3229;
	mul.lo.s64 	%rd3231, %rd1091, %rd1750;
	mad.lo.s64 	%rd3232, %rd3230, %rd1749, %rd3231;
	shr.s64 	%rd3233, %rd1087, 63;
	shr.u64 	%rd3234, %rd3233, 62;
	add.s64 	%rd3235, %rd1087, %rd3234;
	shl.b64 	%rd3236, %rd3235, 1;
	and.b64  	%rd3237, %rd3236, -8;
	add.s64 	%rd3238, %rd5, %rd3237;
	ld.global.v2.f32 	{%f79, %f80}, [%rd3238];
	add.s64 	%rd3239, %rd3232, %rd8;
	mad.lo.s64 	%rd3240, %rd1748, %rd4373, %rd3239;
	shr.s64 	%rd3241, %rd3240, 63;
	shr.u64 	%rd3242, %rd3241, 62;
	add.s64 	%rd3243, %rd3240, %rd3242;
	shl.b64 	%rd3244, %rd3243, 1;
	and.b64  	%rd3245, %rd3244, -8;
	add.s64 	%rd3246, %rd1, %rd3245;
	st.global.v2.f32 	[%rd3246], {%f79, %f80};
	add.s64 	%rd1095, %rd1068, %rd13;
	setp.ge.u64 	%p203, %rd1095, %rd9;
	@%p203 bra 	$L__BB1_833;
	shl.b64 	%rd1096, %rd1095, 2;
	ld.param.u64 	%rd3247, [%rd6+144];
	ld.param.u64 	%rd1097, [%rd6+48];
	sub.s64 	%rd1098, %rd3247, %rd1097;
	or.b64  	%rd3248, %rd1096, %rd1098;
	and.b64  	%rd3249, %rd3248, -4294967296;
	setp.ne.s64 	%p204, %rd3249, 0;
	@%p204 bra 	$L__BB1_523;
	cvt.u32.u64 	%r650, %rd1098;
	cvt.u32.u64 	%r651, %rd1096;
	div.u32 	%r652, %r651, %r650;
	mul.lo.s32 	%r653, %r652, %r650;
	sub.s32 	%r654, %r651, %r653;
	cvt.u64.u32 	%rd4374, %r652;
	cvt.u64.u32 	%rd4375, %r654;
	bra.uni 	$L__BB1_524;
$L__BB1_523:
	div.s64 	%rd4374, %rd1096, %rd1098;
	mul.lo.s64 	%rd3250, %rd4374, %rd1098;
	sub.s64 	%rd4375, %rd1096, %rd3250;
$L__BB1_524:
	add.s64 	%rd3251, %rd4375, %rd1097;
	ld.param.u64 	%rd3252, [%rd6+248];
	mul.lo.s64 	%rd1105, %rd3251, %rd3252;
	ld.param.u64 	%rd3253, [%rd6+136];
	ld.param.u64 	%rd1106, [%rd6+40];
	sub.s64 	%rd1107, %rd3253, %rd1106;
	or.b64  	%rd3254, %rd4374, %rd1107;
	and.b64  	%rd3255, %rd3254, -4294967296;
	setp.ne.s64 	%p205, %rd3255, 0;
	@%p205 bra 	$L__BB1_526;
	cvt.u32.u64 	%r655, %rd1107;
	cvt.u32.u64 	%r656, %rd4374;
	div.u32 	%r657, %r656, %r655;
	mul.lo.s32 	%r658, %r657, %r655;
	sub.s32 	%r659, %r656, %r658;
	cvt.u64.u32 	%rd4376, %r657;
	cvt.u64.u32 	%rd4377, %r659;
	bra.uni 	$L__BB1_527;
$L__BB1_526:
	div.s64 	%rd4376, %rd4374, %rd1107;
	mul.lo.s64 	%rd3256, %rd4376, %rd1107;
	sub.s64 	%rd4377, %rd4374, %rd3256;
$L__BB1_527:
	add.s64 	%rd3257, %rd4377, %rd1106;
	ld.param.u64 	%rd3258, [%rd6+240];
	add.s64 	%rd3259, %rd1105, %rd12;
	mad.lo.s64 	%rd3260, %rd3257, %rd3258, %rd3259;
	mad.lo.s64 	%rd1114, %rd11, %rd4376, %rd3260;
	or.b64  	%rd3261, %rd1096, %rd33;
	and.b64  	%rd3262, %rd3261, -4294967296;
	setp.ne.s64 	%p206, %rd3262, 0;
	@%p206 bra 	$L__BB1_529;
	cvt.u32.u64 	%r660, %rd33;
	cvt.u32.u64 	%r661, %rd1096;
	div.u32 	%r662, %r661, %r660;
	cvt.u64.u32 	%rd4378, %r662;
	bra.uni 	$L__BB1_530;
$L__BB1_529:
	div.s64 	%rd4378, %rd1096, %rd33;
$L__BB1_530:
	mul.lo.s64 	%rd3263, %rd4378, %rd33;
	sub.s64 	%rd1118, %rd1096, %rd3263;
	or.b64  	%rd3264, %rd4378, %rd38;
	and.b64  	%rd3265, %rd3264, -4294967296;
	setp.ne.s64 	%p207, %rd3265, 0;
	@%p207 bra 	$L__BB1_532;
	cvt.u32.u64 	%r663, %rd38;
	cvt.u32.u64 	%r664, %rd4378;
	div.u32 	%r665, %r664, %r663;
	cvt.u64.u32 	%rd4379, %r665;
	bra.uni 	$L__BB1_533;
$L__BB1_532:
	div.s64 	%rd4379, %rd4378, %rd38;
$L__BB1_533:
	mul.lo.s64 	%rd3266, %rd4379, %rd38;
	sub.s64 	%rd3267, %rd4378, %rd3266;
	mul.lo.s64 	%rd3268, %rd1118, %rd1750;
	mad.lo.s64 	%rd3269, %rd3267, %rd1749, %rd3268;
	shr.s64 	%rd3270, %rd1114, 63;
	shr.u64 	%rd3271, %rd3270, 62;
	add.s64 	%rd3272, %rd1114, %rd3271;
	shl.b64 	%rd3273, %rd3272, 1;
	and.b64  	%rd3274, %rd3273, -8;
	add.s64 	%rd3275, %rd5, %rd3274;
	ld.global.v2.f32 	{%f81, %f82}, [%rd3275];
	add.s64 	%rd3276, %rd3269, %rd8;
	mad.lo.s64 	%rd3277, %rd1748, %rd4379, %rd3276;
	shr.s64 	%rd3278, %rd3277, 63;
	shr.u64 	%rd3279, %rd3278, 62;
	add.s64 	%rd3280, %rd3277, %rd3279;
	shl.b64 	%rd3281, %rd3280, 1;
	and.b64  	%rd3282, %rd3281, -8;
	add.s64 	%rd3283, %rd1, %rd3282;
	st.global.v2.f32 	[%rd3283], {%f81, %f82};
	add.s64 	%rd1122, %rd1095, %rd13;
	setp.ge.u64 	%p208, %rd1122, %rd9;
	@%p208 bra 	$L__BB1_833;
	shl.b64 	%rd1123, %rd1122, 2;
	ld.param.u64 	%rd3284, [%rd6+144];
	ld.param.u64 	%rd1124, [%rd6+48];
	sub.s64 	%rd1125, %rd3284, %rd1124;
	or.b64  	%rd3285, %rd1123, %rd1125;
	and.b64  	%rd3286, %rd3285, -4294967296;
	setp.ne.s64 	%p209, %rd3286, 0;
	@%p209 bra 	$L__BB1_536;
	cvt.u32.u64 	%r666, %rd1125;
	cvt.u32.u64 	%r667, %rd1123;
	div.u32 	%r668, %r667, %r666;
	mul.lo.s32 	%r669, %r668, %r666;
	sub.s32 	%r670, %r667, %r669;
	cvt.u64.u32 	%rd4380, %r668;
	cvt.u64.u32 	%rd4381, %r670;
	bra.uni 	$L__BB1_537;
$L__BB1_536:
	div.s64 	%rd4380, %rd1123, %rd1125;
	mul.lo.s64 	%rd3287, %rd4380, %rd1125;
	sub.s64 	%rd4381, %rd1123, %rd3287;
$L__BB1_537:
	add.s64 	%rd3288, %rd4381, %rd1124;
	ld.param.u64 	%rd3289, [%rd6+248];
	mul.lo.s64 	%rd1132, %rd3288, %rd3289;
	ld.param.u64 	%rd3290, [%rd6+136];
	ld.param.u64 	%rd1133, [%rd6+40];
	sub.s64 	%rd1134, %rd3290, %rd1133;
	or.b64  	%rd3291, %rd4380, %rd1134;
	and.b64  	%rd3292, %rd3291, -4294967296;
	setp.ne.s64 	%p210, %rd3292, 0;
	@%p210 bra 	$L__BB1_539;
	cvt.u32.u64 	%r671, %rd1134;
	cvt.u32.u64 	%r672, %rd4380;
	div.u32 	%r673, %r672, %r671;
	mul.lo.s32 	%r674, %r673, %r671;
	sub.s32 	%r675, %r672, %r674;
	cvt.u64.u32 	%rd4382, %r673;
	cvt.u64.u32 	%rd4383, %r675;
	bra.uni 	$L__BB1_540;
$L__BB1_539:
	div.s64 	%rd4382, %rd4380, %rd1134;
	mul.lo.s64 	%rd3293, %rd4382, %rd1134;
	sub.s64 	%rd4383, %rd4380, %rd3293;
$L__BB1_540:
	add.s64 	%rd3294, %rd4383, %rd1133;
	ld.param.u64 	%rd3295, [%rd6+240];
	add.s64 	%rd3296, %rd1132, %rd12;
	mad.lo.s64 	%rd3297, %rd3294, %rd3295, %rd3296;
	mad.lo.s64 	%rd1141, %rd11, %rd4382, %rd3297;
	or.b64  	%rd3298, %rd1123, %rd33;
	and.b64  	%rd3299, %rd3298, -4294967296;
	setp.ne.s64 	%p211, %rd3299, 0;
	@%p211 bra 	$L__BB1_542;
	cvt.u32.u64 	%r676, %rd33;
	cvt.u32.u64 	%r677, %rd1123;
	div.u32 	%r678, %r677, %r676;
	cvt.u64.u32 	%rd4384, %r678;
	bra.uni 	$L__BB1_543;
$L__BB1_542:
	div.s64 	%rd4384, %rd1123, %rd33;
$L__BB1_543:
	mul.lo.s64 	%rd3300, %rd4384, %rd33;
	sub.s64 	%rd1145, %rd1123, %rd3300;
	or.b64  	%rd3301, %rd4384, %rd38;
	and.b64  	%rd3302, %rd3301, -4294967296;
	setp.ne.s64 	%p212, %rd3302, 0;
	@%p212 bra 	$L__BB1_545;
	cvt.u32.u64 	%r679, %rd38;
	cvt.u32.u64 	%r680, %rd4384;
	div.u32 	%r681, %r680, %r679;
	cvt.u64.u32 	%rd4385, %r681;
	bra.uni 	$L__BB1_546;
$L__BB1_545:
	div.s64 	%rd4385, %rd4384, %rd38;
$L__BB1_546:
	mul.lo.s64 	%rd3303, %rd4385, %rd38;
	sub.s64 	%rd3304, %rd4384, %rd3303;
	mul.lo.s64 	%rd3305, %rd1145, %rd1750;
	mad.lo.s64 	%rd3306, %rd3304, %rd1749, %rd3305;
	shr.s64 	%rd3307, %rd1141, 63;
	shr.u64 	%rd3308, %rd3307, 62;
	add.s64 	%rd3309, %rd1141, %rd3308;
	shl.b64 	%rd3310, %rd3309, 1;
	and.b64  	%rd3311, %rd3310, -8;
	add.s64 	%rd3312, %rd5, %rd3311;
	ld.global.v2.f32 	{%f83, %f84}, [%rd3312];
	add.s64 	%rd3313, %rd3306, %rd8;
	mad.lo.s64 	%rd3314, %rd1748, %rd4385, %rd3313;
	shr.s64 	%rd3315, %rd3314, 63;
	shr.u64 	%rd3316, %rd3315, 62;
	add.s64 	%rd3317, %rd3314, %rd3316;
	shl.b64 	%rd3318, %rd3317, 1;
	and.b64  	%rd3319, %rd3318, -8;
	add.s64 	%rd3320, %rd1, %rd3319;
	st.global.v2.f32 	[%rd3320], {%f83, %f84};
	add.s64 	%rd1149, %rd1122, %rd13;
	setp.ge.u64 	%p213, %rd1149, %rd9;
	@%p213 bra 	$L__BB1_833;
	shl.b64 	%rd1150, %rd1149, 2;
	ld.param.u64 	%rd3321, [%rd6+144];
	ld.param.u64 	%rd1151, [%rd6+48];
	sub.s64 	%rd1152, %rd3321, %rd1151;
	or.b64  	%rd3322, %rd1150, %rd1152;
	and.b64  	%rd3323, %rd3322, -4294967296;
	setp.ne.s64 	%p214, %rd3323, 0;
	@%p214 bra 	$L__BB1_549;
	cvt.u32.u64 	%r682, %rd1152;
	cvt.u32.u64 	%r683, %rd1150;
	div.u32 	%r684, %r683, %r682;
	mul.lo.s32 	%r685, %r684, %r682;
	sub.s32 	%r686, %r683, %r685;
	cvt.u64.u32 	%rd4386, %r684;
	cvt.u64.u32 	%rd4387, %r686;
	bra.uni 	$L__BB1_550;
$L__BB1_549:
	div.s64 	%rd4386, %rd1150, %rd1152;
	mul.lo.s64 	%rd3324, %rd4386, %rd1152;
	sub.s64 	%rd4387, %rd1150, %rd3324;
$L__BB1_550:
	add.s64 	%rd3325, %rd4387, %rd1151;
	ld.param.u64 	%rd3326, [%rd6+248];
	mul.lo.s64 	%rd1159, %rd3325, %rd3326;
	ld.param.u64 	%rd3327, [%rd6+136];
	ld.param.u64 	%rd1160, [%rd6+40];
	sub.s64 	%rd1161, %rd3327, %rd1160;
	or.b64  	%rd3328, %rd4386, %rd1161;
	and.b64  	%rd3329, %rd3328, -4294967296;
	setp.ne.s64 	%p215, %rd3329, 0;
	@%p215 bra 	$L__BB1_552;
	cvt.u32.u64 	%r687, %rd1161;
	cvt.u32.u64 	%r688, %rd4386;
	div.u32 	%r689, %r688, %r687;
	mul.lo.s32 	%r690, %r689, %r687;
	sub.s32 	%r691, %r688, %r690;
	cvt.u64.u32 	%rd4388, %r689;
	cvt.u64.u32 	%rd4389, %r691;
	bra.uni 	$L__BB1_553;
$L__BB1_552:
	div.s64 	%rd4388, %rd4386, %rd1161;
	mul.lo.s64 	%rd3330, %rd4388, %rd1161;
	sub.s64 	%rd4389, %rd4386, %rd3330;
$L__BB1_553:
	add.s64 	%rd3331, %rd4389, %rd1160;
	ld.param.u64 	%rd3332, [%rd6+240];
	add.s64 	%rd3333, %rd1159, %rd12;
	mad.lo.s64 	%rd3334, %rd3331, %rd3332, %rd3333;
	mad.lo.s64 	%rd1168, %rd11, %rd4388, %rd3334;
	or.b64  	%rd3335, %rd1150, %rd33;
	and.b64  	%rd3336, %rd3335, -4294967296;
	setp.ne.s64 	%p216, %rd3336, 0;
	@%p216 bra 	$L__BB1_555;
	cvt.u32.u64 	%r692, %rd33;
	cvt.u32.u64 	%r693, %rd1150;
	div.u32 	%r694, %r693, %r692;
	cvt.u64.u32 	%rd4390, %r694;
	bra.uni 	$L__BB1_556;
$L__BB1_555:
	div.s64 	%rd4390, %rd1150, %rd33;
$L__BB1_556:
	mul.lo.s64 	%rd3337, %rd4390, %rd33;
	sub.s64 	%rd1172, %rd1150, %rd3337;
	or.b64  	%rd3338, %rd4390, %rd38;
	and.b64  	%rd3339, %rd3338, -4294967296;
	setp.ne.s64 	%p217, %rd3339, 0;
	@%p217 bra 	$L__BB1_558;
	cvt.u32.u64 	%r695, %rd38;
	cvt.u32.u64 	%r696, %rd4390;
	div.u32 	%r697, %r696, %r695;
	cvt.u64.u32 	%rd4391, %r697;
	bra.uni 	$L__BB1_559;
$L__BB1_558:
	div.s64 	%rd4391, %rd4390, %rd38;
$L__BB1_559:
	mul.lo.s64 	%rd3340, %rd4391, %rd38;
	sub.s64 	%rd3341, %rd4390, %rd3340;
	mul.lo.s64 	%rd3342, %rd1172, %rd1750;
	mad.lo.s64 	%rd3343, %rd3341, %rd1749, %rd3342;
	shr.s64 	%rd3344, %rd1168, 63;
	shr.u64 	%rd3345, %rd3344, 62;
	add.s64 	%rd3346, %rd1168, %rd3345;
	shl.b64 	%rd3347, %rd3346, 1;
	and.b64  	%rd3348, %rd3347, -8;
	add.s64 	%rd3349, %rd5, %rd3348;
	ld.global.v2.f32 	{%f85, %f86}, [%rd3349];
	add.s64 	%rd3350, %rd3343, %rd8;
	mad.lo.s64 	%rd3351, %rd1748, %rd4391, %rd3350;
	shr.s64 	%rd3352, %rd3351, 63;
	shr.u64 	%rd3353, %rd3352, 62;
	add.s64 	%rd3354, %rd3351, %rd3353;
	shl.b64 	%rd3355, %rd3354, 1;
	and.b64  	%rd3356, %rd3355, -8;
	add.s64 	%rd3357, %rd1, %rd3356;
	st.global.v2.f32 	[%rd3357], {%f85, %f86};
	add.s64 	%rd1176, %rd1149, %rd13;
	setp.ge.u64 	%p218, %rd1176, %rd9;
	@%p218 bra 	$L__BB1_833;
	shl.b64 	%rd1177, %rd1176, 2;
	ld.param.u64 	%rd3358, [%rd6+144];
	ld.param.u64 	%rd1178, [%rd6+48];
	sub.s64 	%rd1179, %rd3358, %rd1178;
	or.b64  	%rd3359, %rd1177, %rd1179;
	and.b64  	%rd3360, %rd3359, -4294967296;
	setp.ne.s64 	%p219, %rd3360, 0;
	@%p219 bra 	$L__BB1_562;
	cvt.u32.u64 	%r698, %rd1179;
	cvt.u32.u64 	%r699, %rd1177;
	div.u32 	%r700, %r699, %r698;
	mul.lo.s32 	%r701, %r700, %r698;
	sub.s32 	%r702, %r699, %r701;
	cvt.u64.u32 	%rd4392, %r700;
	cvt.u64.u32 	%rd4393, %r702;
	bra.uni 	$L__BB1_563;
$L__BB1_562:
	div.s64 	%rd4392, %rd1177, %rd1179;
	mul.lo.s64 	%rd3361, %rd4392, %rd1179;
	sub.s64 	%rd4393, %rd1177, %rd3361;
$L__BB1_563:
	add.s64 	%rd3362, %rd4393, %rd1178;
	ld.param.u64 	%rd3363, [%rd6+248];
	mul.lo.s64 	%rd1186, %rd3362, %rd3363;
	ld.param.u64 	%rd3364, [%rd6+136];
	ld.param.u64 	%rd1187, [%rd6+40];
	sub.s64 	%rd1188, %rd3364, %rd1187;
	or.b64  	%rd3365, %rd4392, %rd1188;
	and.b64  	%rd3366, %rd3365, -4294967296;
	setp.ne.s64 	%p220, %rd3366, 0;
	@%p220 bra 	$L__BB1_565;
	cvt.u32.u64 	%r703, %rd1188;
	cvt.u32.u64 	%r704, %rd4392;
	div.u32 	%r705, %r704, %r703;
	mul.lo.s32 	%r706, %r705, %r703;
	sub.s32 	%r707, %r704, %r706;
	cvt.u64.u32 	%rd4394, %r705;
	cvt.u64.u32 	%rd4395, %r707;
	bra.uni 	$L__BB1_566;
$L__BB1_565:
	div.s64 	%rd4394, %rd4392, %rd1188;
	mul.lo.s64 	%rd3367, %rd4394, %rd1188;
	sub.s64 	%rd4395, %rd4392, %rd3367;
$L__BB1_566:
	add.s64 	%rd3368, %rd4395, %rd1187;
	ld.param.u64 	%rd3369, [%rd6+240];
	add.s64 	%rd3370, %rd1186, %rd12;
	mad.lo.s64 	%rd3371, %rd3368, %rd3369, %rd3370;
	mad.lo.s64 	%rd1195, %rd11, %rd4394, %rd3371;
	or.b64  	%rd3372, %rd1177, %rd33;
	and.b64  	%rd3373, %rd3372, -4294967296;
	setp.ne.s64 	%p221, %rd3373, 0;
	@%p221 bra 	$L__BB1_568;
	cvt.u32.u64 	%r708, %rd33;
	cvt.u32.u64 	%r709, %rd1177;
	div.u32 	%r710, %r709, %r708;
	cvt.u64.u32 	%rd4396, %r710;
	bra.uni 	$L__BB1_569;
$L__BB1_568:
	div.s64 	%rd4396, %rd1177, %rd33;
$L__BB1_569:
	mul.lo.s64 	%rd3374, %rd4396, %rd33;
	sub.s64 	%rd1199, %rd1177, %rd3374;
	or.b64  	%rd3375, %rd4396, %rd38;
	and.b64  	%rd3376, %rd3375, -4294967296;
	setp.ne.s64 	%p222, %rd3376, 0;
	@%p222 bra 	$L__BB1_571;
	cvt.u32.u64 	%r711, %rd38;
	cvt.u32.u64 	%r712, %rd4396;
	div.u32 	%r713, %r712, %r711;
	cvt.u64.u32 	%rd4397, %r713;
	bra.uni 	$L__BB1_572;
$L__BB1_571:
	div.s64 	%rd4397, %rd4396, %rd38;
$L__BB1_572:
	mul.lo.s64 	%rd3377, %rd4397, %rd38;
	sub.s64 	%rd3378, %rd4396, %rd3377;
	mul.lo.s64 	%rd3379, %rd1199, %rd1750;
	mad.lo.s64 	%rd3380, %rd3378, %rd1749, %rd3379;
	shr.s64 	%rd3381, %rd1195, 63;
	shr.u64 	%rd3382, %rd3381, 62;
	add.s64 	%rd3383, %rd1195, %rd3382;
	shl.b64 	%rd3384, %rd3383, 1;
	and.b64  	%rd3385, %rd3384, -8;
	add.s64 	%rd3386, %rd5, %rd3385;
	ld.global.v2.f32 	{%f87, %f88}, [%rd3386];
	add.s64 	%rd3387, %rd3380, %rd8;
	mad.lo.s64 	%rd3388, %rd1748, %rd4397, %rd3387;
	shr.s64 	%rd3389, %rd3388, 63;
	shr.u64 	%rd3390, %rd3389, 62;
	add.s64 	%rd3391, %rd3388, %rd3390;
	shl.b64 	%rd3392, %rd3391, 1;
	and.b64  	%rd3393, %rd3392, -8;
	add.s64 	%rd3394, %rd1, %rd3393;
	st.global.v2.f32 	[%rd3394], {%f87, %f88};
	add.s64 	%rd1203, %rd1176, %rd13;
	setp.ge.u64 	%p223, %rd1203, %rd9;
	@%p223 bra 	$L__BB1_833;
	shl.b64 	%rd1204, %rd1203, 2;
	ld.param.u64 	%rd3395, [%rd6+144];
	ld.param.u64 	%rd1205, [%rd6+48];
	sub.s64 	%rd1206, %rd3395, %rd1205;
	or.b64  	%rd3396, %rd1204, %rd1206;
	and.b64  	%rd3397, %rd3396, -4294967296;
	setp.ne.s64 	%p224, %rd3397, 0;
	@%p224 bra 	$L__BB1_575;
	cvt.u32.u64 	%r714, %rd1206;
	cvt.u32.u64 	%r715, %rd1204;
	div.u32 	%r716, %r715, %r714;
	mul.lo.s32 	%r717, %r716, %r714;
	sub.s32 	%r718, %r715, %r717;
	cvt.u64.u32 	%rd4398, %r716;
	cvt.u64.u32 	%rd4399, %r718;
	bra.uni 	$L__BB1_576;
$L__BB1_575:
	div.s64 	%rd4398, %rd1204, %rd1206;
	mul.lo.s64 	%rd3398, %rd4398, %rd1206;
	sub.s64 	%rd4399, %rd1204, %rd3398;
$L__BB1_576:
	add.s64 	%rd3399, %rd4399, %rd1205;
	ld.param.u64 	%rd3400, [%rd6+248];
	mul.lo.s64 	%rd1213, %rd3399, %rd3400;
	ld.param.u64 	%rd3401, [%rd6+136];
	ld.param.u64 	%rd1214, [%rd6+40];
	sub.s64 	%rd1215, %rd3401, %rd1214;
	or.b64  	%rd3402, %rd4398, %rd1215;
	and.b64  	%rd3403, %rd3402, -4294967296;
	setp.ne.s64 	%p225, %rd3403, 0;
	@%p225 bra 	$L__BB1_578;
	cvt.u32.u64 	%r719, %rd1215;
	cvt.u32.u64 	%r720, %rd4398;
	div.u32 	%r721, %r720, %r719;
	mul.lo.s32 	%r722, %r721, %r719;
	sub.s32 	%r723, %r720, %r722;
	cvt.u64.u32 	%rd4400, %r721;
	cvt.u64.u32 	%rd4401, %r723;
	bra.uni 	$L__BB1_579;
$L__BB1_578:
	div.s64 	%rd4400, %rd4398, %rd1215;
	mul.lo.s64 	%rd3404, %rd4400, %rd1215;
	sub.s64 	%rd4401, %rd4398, %rd3404;
$L__BB1_579:
	add.s64 	%rd3405, %rd4401, %rd1214;
	ld.param.u64 	%rd3406, [%rd6+240];
	add.s64 	%rd3407, %rd1213, %rd12;
	mad.lo.s64 	%rd3408, %rd3405, %rd3406, %rd3407;
	mad.lo.s64 	%rd1222, %rd11, %rd4400, %rd3408;
	or.b64  	%rd3409, %rd1204, %rd33;
	and.b64  	%rd3410, %rd3409, -4294967296;
	setp.ne.s64 	%p226, %rd3410, 0;
	@%p226 bra 	$L__BB1_581;
	cvt.u32.u64 	%r724, %rd33;
	cvt.u32.u64 	%r725, %rd1204;
	div.u32 	%r726, %r725, %r724;
	cvt.u64.u32 	%rd4402, %r726;
	bra.uni 	$L__BB1_582;
$L__BB1_581:
	div.s64 	%rd4402, %rd1204, %rd33;
$L__BB1_582:
	mul.lo.s64 	%rd3411, %rd4402, %rd33;
	sub.s64 	%rd1226, %rd1204, %rd3411;
	or.b64  	%rd3412, %rd4402, %rd38;
	and.b64  	%rd3413, %rd3412, -4294967296;
	setp.ne.s64 	%p227, %rd3413, 0;
	@%p227 bra 	$L__BB1_584;
	cvt.u32.u64 	%r727, %rd38;
	cvt.u32.u64 	%r728, %rd4402;
	div.u32 	%r729, %r728, %r727;
	cvt.u64.u32 	%rd4403, %r729;
	bra.uni 	$L__BB1_585;
$L__BB1_584:
	div.s64 	%rd4403, %rd4402, %rd38;
$L__BB1_585:
	mul.lo.s64 	%rd3414, %rd4403, %rd38;
	sub.s64 	%rd3415, %rd4402, %rd3414;
	mul.lo.s64 	%rd3416, %rd1226, %rd1750;
	mad.lo.s64 	%rd3417, %rd3415, %rd1749, %rd3416;
	shr.s64 	%rd3418, %rd1222, 63;
	shr.u64 	%rd3419, %rd3418, 62;
	add.s64 	%rd3420, %rd1222, %rd3419;
	shl.b64 	%rd3421, %rd3420, 1;
	and.b64  	%rd3422, %rd3421, -8;
	add.s64 	%rd3423, %rd5, %rd3422;
	ld.global.v2.f32 	{%f89, %f90}, [%rd3423];
	add.s64 	%rd3424, %rd3417, %rd8;
	mad.lo.s64 	%rd3425, %rd1748, %rd4403, %rd3424;
	shr.s64 	%rd3426, %rd3425, 63;
	shr.u64 	%rd3427, %rd3426, 62;
	add.s64 	%rd3428, %rd3425, %rd3427;
	shl.b64 	%rd3429, %rd3428, 1;
	and.b64  	%rd3430, %rd3429, -8;
	add.s64 	%rd3431, %rd1, %rd3430;
	st.global.v2.f32 	[%rd3431], {%f89, %f90};
	add.s64 	%rd1230, %rd1203, %rd13;
	setp.ge.u64 	%p228, %rd1230, %rd9;
	@%p228 bra 	$L__BB1_833;
	shl.b64 	%rd1231, %rd1230, 2;
	ld.param.u64 	%rd3432, [%rd6+144];
	ld.param.u64 	%rd1232, [%rd6+48];
	sub.s64 	%rd1233, %rd3432, %rd1232;
	or.b64  	%rd3433, %rd1231, %rd1233;
	and.b64  	%rd3434, %rd3433, -4294967296;
	setp.ne.s64 	%p229, %rd3434, 0;
	@%p229 bra 	$L__BB1_588;
	cvt.u32.u64 	%r730, %rd1233;
	cvt.u32.u64 	%r731, %rd1231;
	div.u32 	%r732, %r731, %r730;
	mul.lo.s32 	%r733, %r732, %r730;
	sub.s32 	%r734, %r731, %r733;
	cvt.u64.u32 	%rd4404, %r732;
	cvt.u64.u32 	%rd4405, %r734;
	bra.uni 	$L__BB1_589;
$L__BB1_588:
	div.s64 	%rd4404, %rd1231, %rd1233;
	mul.lo.s64 	%rd3435, %rd4404, %rd1233;
	sub.s64 	%rd4405, %rd1231, %rd3435;
$L__BB1_589:
	add.s64 	%rd3436, %rd4405, %rd1232;
	ld.param.u64 	%rd3437, [%rd6+248];
	mul.lo.s64 	%rd1240, %rd3436, %rd3437;
	ld.param.u64 	%rd3438, [%rd6+136];
	ld.param.u64 	%rd1241, [%rd6+40];
	sub.s64 	%rd1242, %rd3438, %rd1241;
	or.b64  	%rd3439, %rd4404, %rd1242;
	and.b64  	%rd3440, %rd3439, -4294967296;
	setp.ne.s64 	%p230, %rd3440, 0;
	@%p230 bra 	$L__BB1_591;
	cvt.u32.u64 	%r735, %rd1242;
	cvt.u32.u64 	%r736, %rd4404;
	div.u32 	%r737, %r736, %r735;
	mul.lo.s32 	%r738, %r737, %r735;
	sub.s32 	%r739, %r736, %r738;
	cvt.u64.u32 	%rd4406, %r737;
	cvt.u64.u32 	%rd4407, %r739;
	bra.uni 	$L__BB1_592;
$L__BB1_591:
	div.s64 	%rd4406, %rd4404, %rd1242;
	mul.lo.s64 	%rd3441, %rd4406, %rd1242;
	sub.s64 	%rd4407, %rd4404, %rd3441;
$L__BB1_592:
	add.s64 	%rd3442, %rd4407, %rd1241;
	ld.param.u64 	%rd3443, [%rd6+240];
	add.s64 	%rd3444, %rd1240, %rd12;
	mad.lo.s64 	%rd3445, %rd3442, %rd3443, %rd3444;
	mad.lo.s64 	%rd1249, %rd11, %rd4406, %rd3445;
	or.b64  	%rd3446, %rd1231, %rd33;
	and.b64  	%rd3447, %rd3446, -4294967296;
	setp.ne.s64 	%p231, %rd3447, 0;
	@%p231 bra 	$L__BB1_594;
	cvt.u32.u64 	%r740, %rd33;
	cvt.u32.u64 	%r741, %rd1231;
	div.u32 	%r742, %r741, %r740;
	cvt.u64.u32 	%rd4408, %r742;
	bra.uni 	$L__BB1_595;
$L__BB1_594:
	div.s64 	%rd4408, %rd1231, %rd33;
$L__BB1_595:
	mul.lo.s64 	%rd3448, %rd4408, %rd33;
	sub.s64 	%rd1253, %rd1231, %rd3448;
	or.b64  	%rd3449, %rd4408, %rd38;
	and.b64  	%rd3450, %rd3449, -4294967296;
	setp.ne.s64 	%p232, %rd3450, 0;
	@%p232 bra 	$L__BB1_597;
	cvt.u32.u64 	%r743, %rd38;
	cvt.u32.u64 	%r744, %rd4408;
	div.u32 	%r745, %r744, %r743;
	cvt.u64.u32 	%rd4409, %r745;
	bra.uni 	$L__BB1_598;
$L__BB1_597:
	div.s64 	%rd4409, %rd4408, %rd38;
$L__BB1_598:
	mul.lo.s64 	%rd3451, %rd4409, %rd38;
	sub.s64 	%rd3452, %rd4408, %rd3451;
	mul.lo.s64 	%rd3453, %rd1253, %rd1750;
	mad.lo.s64 	%rd3454, %rd3452, %rd1749, %rd3453;
	shr.s64 	%rd3455, %rd1249, 63;
	shr.u64 	%rd3456, %rd3455, 62;
	add.s64 	%rd3457, %rd1249, %rd3456;
	shl.b64 	%rd3458, %rd3457, 1;
	and.b64  	%rd3459, %rd3458, -8;
	add.s64 	%rd3460, %rd5, %rd3459;
	ld.global.v2.f32 	{%f91, %f92}, [%rd3460];
	add.s64 	%rd3461, %rd3454, %rd8;
	mad.lo.s64 	%rd3462, %rd1748, %rd4409, %rd3461;
	shr.s64 	%rd3463, %rd3462, 63;
	shr.u64 	%rd3464, %rd3463, 62;
	add.s64 	%rd3465, %rd3462, %rd3464;
	shl.b64 	%rd3466, %rd3465, 1;
	and.b64  	%rd3467, %rd3466, -8;
	add.s64 	%rd3468, %rd1, %rd3467;
	st.global.v2.f32 	[%rd3468], {%f91, %f92};
	add.s64 	%rd1257, %rd1230, %rd13;
	setp.ge.u64 	%p233, %rd1257, %rd9;
	@%p233 bra 	$L__BB1_833;
	shl.b64 	%rd1258, %rd1257, 2;
	ld.param.u64 	%rd3469, [%rd6+144];
	ld.param.u64 	%rd1259, [%rd6+48];
	sub.s64 	%rd1260, %rd3469, %rd1259;
	or.b64  	%rd3470, %rd1258, %rd1260;
	and.b64  	%rd3471, %rd3470, -4294967296;
	setp.ne.s64 	%p234, %rd3471, 0;
	@%p234 bra 	$L__BB1_601;
	cvt.u32.u64 	%r746, %rd1260;
	cvt.u32.u64 	%r747, %rd1258;
	div.u32 	%r748, %r747, %r746;
	mul.lo.s32 	%r749, %r748, %r746;
	sub.s32 	%r750, %r747, %r749;
	cvt.u64.u32 	%rd4410, %r748;
	cvt.u64.u32 	%rd4411, %r750;
	bra.uni 	$L__BB1_602;
$L__BB1_601:
	div.s64 	%rd4410, %rd1258, %rd1260;
	mul.lo.s64 	%rd3472, %rd4410, %rd1260;
	sub.s64 	%rd4411, %rd1258, %rd3472;
$L__BB1_602:
	add.s64 	%rd3473, %rd4411, %rd1259;
	ld.param.u64 	%rd3474, [%rd6+248];
	mul.lo.s64 	%rd1267, %rd3473, %rd3474;
	ld.param.u64 	%rd3475, [%rd6+136];
	ld.param.u64 	%rd1268, [%rd6+40];
	sub.s64 	%rd1269, %rd3475, %rd1268;
	or.b64  	%rd3476, %rd4410, %rd1269;
	and.b64  	%rd3477, %rd3476, -4294967296;
	setp.ne.s64 	%p235, %rd3477, 0;
	@%p235 bra 	$L__BB1_604;
	cvt.u32.u64 	%r751, %rd1269;
	cvt.u32.u64 	%r752, %rd4410;
	div.u32 	%r753, %r752, %r751;
	mul.lo.s32 	%r754, %r753, %r751;
	sub.s32 	%r755, %r752, %r754;
	cvt.u64.u32 	%rd4412, %r753;
	cvt.u64.u32 	%rd4413, %r755;
	bra.uni 	$L__BB1_605;
$L__BB1_604:
	div.s64 	%rd4412, %rd4410, %rd1269;
	mul.lo.s64 	%rd3478, %rd4412, %rd1269;
	sub.s64 	%rd4413, %rd4410, %rd3478;
$L__BB1_605:
	add.s64 	%rd3479, %rd4413, %rd1268;
	ld.param.u64 	%rd3480, [%rd6+240];
	add.s64 	%rd3481, %rd1267, %rd12;
	mad.lo.s64 	%rd3482, %rd3479, %rd3480, %rd3481;
	mad.lo.s64 	%rd1276, %rd11, %rd4412, %rd3482;
	or.b64  	%rd3483, %rd1258, %rd33;
	and.b64  	%rd3484, %rd3483, -4294967296;
	setp.ne.s64 	%p236, %rd3484, 0;
	@%p236 bra 	$L__BB1_607;
	cvt.u32.u64 	%r756, %rd33;
	cvt.u32.u64 	%r757, %rd1258;
	div.u32 	%r758, %r757, %r756;
	cvt.u64.u32 	%rd4414, %r758;
	bra.uni 	$L__BB1_608;
$L__BB1_607:
	div.s64 	%rd4414, %rd1258, %rd33;
$L__BB1_608:
	mul.lo.s64 	%rd3485, %rd4414, %rd33;
	sub.s64 	%rd1280, %rd1258, %rd3485;
	or.b64  	%rd3486, %rd4414, %rd38;
	and.b64  	%rd3487, %rd3486, -4294967296;
	setp.ne.s64 	%p237, %rd3487, 0;
	@%p237 bra 	$L__BB1_610;
	cvt.u32.u64 	%r759, %rd38;
	cvt.u32.u64 	%r760, %rd4414;
	div.u32 	%r761, %r760, %r759;
	cvt.u64.u32 	%rd4415, %r761;
	bra.uni 	$L__BB1_611;
$L__BB1_610:
	div.s64 	%rd4415, %rd4414, %rd38;
$L__BB1_611:
	mul.lo.s64 	%rd3488, %rd4415, %rd38;
	sub.s64 	%rd3489, %rd4414, %rd3488;
	mul.lo.s64 	%rd3490, %rd1280, %rd1750;
	mad.lo.s64 	%rd3491, %rd3489, %rd1749, %rd3490;
	shr.s64 	%rd3492, %rd1276, 63;
	shr.u64 	%rd3493, %rd3492, 62;
	add.s64 	%rd3494, %rd1276, %rd3493;
	shl.b64 	%rd3495, %rd3494, 1;
	and.b64  	%rd3496, %rd3495, -8;
	add.s64 	%rd3497, %rd5, %rd3496;
	ld.global.v2.f32 	{%f93, %f94}, [%rd3497];
	add.s64 	%rd3498, %rd3491, %rd8;
	mad.lo.s64 	%rd3499, %rd1748, %rd4415, %rd3498;
	shr.s64 	%rd3500, %rd3499, 63;
	shr.u64 	%rd3501, %rd3500, 62;
	add.s64 	%rd3502, %rd3499, %rd3501;
	shl.b64 	%rd3503, %rd3502, 1;
	and.b64  	%rd3504, %rd3503, -8;
	add.s64 	%rd3505, %rd1, %rd3504;
	st.global.v2.f32 	[%rd3505], {%f93, %f94};
	add.s64 	%rd1284, %rd1257, %rd13;
	setp.ge.u64 	%p238, %rd1284, %rd9;
	@%p238 bra 	$L__BB1_833;
	shl.b64 	%rd1285, %rd1284, 2;
	ld.param.u64 	%rd3506, [%rd6+144];
	ld.param.u64 	%rd1286, [%rd6+48];
	sub.s64 	%rd1287, %rd3506, %rd1286;
	or.b64  	%rd3507, %rd1285, %rd1287;
	and.b64  	%rd3508, %rd3507, -4294967296;
	setp.ne.s64 	%p239, %rd3508, 0;
	@%p239 bra 	$L__BB1_614;
	cvt.u32.u64 	%r762, %rd1287;
	cvt.u32.u64 	%r763, %rd1285;
	div.u32 	%r764, %r763, %r762;
	mul.lo.s32 	%r765, %r764, %r762;
	sub.s32 	%r766, %r763, %r765;
	cvt.u64.u32 	%rd4416, %r764;
	cvt.u64.u32 	%rd4417, %r766;
	bra.uni 	$L__BB1_615;
$L__BB1_614:
	div.s64 	%rd4416, %rd1285, %rd1287;
	mul.lo.s64 	%rd3509, %rd4416, %rd1287;
	sub.s64 	%rd4417, %rd1285, %rd3509;
$L__BB1_615:
	add.s64 	%rd3510, %rd4417, %rd1286;
	ld.param.u64 	%rd3511, [%rd6+248];
	mul.lo.s64 	%rd1294, %rd3510, %rd3511;
	ld.param.u64 	%rd3512, [%rd6+136];
	ld.param.u64 	%rd1295, [%rd6+40];
	sub.s64 	%rd1296, %rd3512, %rd1295;
	or.b64  	%rd3513, %rd4416, %rd1296;
	and.b64  	%rd3514, %rd3513, -4294967296;
	setp.ne.s64 	%p240, %rd3514, 0;
	@%p240 bra 	$L__BB1_617;
	cvt.u32.u64 	%r767, %rd1296;
	cvt.u32.u64 	%r768, %rd4416;
	div.u32 	%r769, %r768, %r767;
	mul.lo.s32 	%r770, %r769, %r767;
	sub.s32 	%r771, %r768, %r770;
	cvt.u64.u32 	%rd4418, %r769;
	cvt.u64.u32 	%rd4419, %r771;
	bra.uni 	$L__BB1_618;
$L__BB1_617:
	div.s64 	%rd4418, %rd4416, %rd1296;
	mul.lo.s64 	%rd3515, %rd4418, %rd1296;
	sub.s64 	%rd4419, %rd4416, %rd3515;
$L__BB1_618:
	add.s64 	%rd3516, %rd4419, %rd1295;
	ld.param.u64 	%rd3517, [%rd6+240];
	add.s64 	%rd3518, %rd1294, %rd12;
	mad.lo.s64 	%rd3519, %rd3516, %rd3517, %rd3518;
	mad.lo.s64 	%rd1303, %rd11, %rd4418, %rd3519;
	or.b64  	%rd3520, %rd1285, %rd33;
	and.b64  	%rd3521, %rd3520, -4294967296;
	setp.ne.s64 	%p241, %rd3521, 0;
	@%p241 bra 	$L__BB1_620;
	cvt.u32.u64 	%r772, %rd33;
	cvt.u32.u64 	%r773, %rd1285;
	div.u32 	%r774, %r773, %r772;
	cvt.u64.u32 	%rd4420, %r774;
	bra.uni 	$L__BB1_621;
$L__BB1_620:
	div.s64 	%rd4420, %rd1285, %rd33;
$L__BB1_621:
	mul.lo.s64 	%rd3522, %rd4420, %rd33;
	sub.s64 	%rd1307, %rd1285, %rd3522;
	or.b64  	%rd3523, %rd4420, %rd38;
	and.b64  	%rd3524, %rd3523, -4294967296;
	setp.ne.s64 	%p242, %rd3524, 0;
	@%p242 bra 	$L__BB1_623;
	cvt.u32.u64 	%r775, %rd38;
	cvt.u32.u64 	%r776, %rd4420;
	div.u32 	%r777, %r776, %r775;
	cvt.u64.u32 	%rd4421, %r777;
	bra.uni 	$L__BB1_624;
$L__BB1_623:
	div.s64 	%rd4421, %rd4420, %rd38;
$L__BB1_624:
	mul.lo.s64 	%rd3525, %rd4421, %rd38;
	sub.s64 	%rd3526, %rd4420, %rd3525;
	mul.lo.s64 	%rd3527, %rd1307, %rd1750;
	mad.lo.s64 	%rd3528, %rd3526, %rd1749, %rd3527;
	shr.s64 	%rd3529, %rd1303, 63;
	shr.u64 	%rd3530, %rd3529, 62;
	add.s64 	%rd3531, %rd1303, %rd3530;
	shl.b64 	%rd3532, %rd3531, 1;
	and.b64  	%rd3533, %rd3532, -8;
	add.s64 	%rd3534, %rd5, %rd3533;
	ld.global.v2.f32 	{%f95, %f96}, [%rd3534];
	add.s64 	%rd3535, %rd3528, %rd8;
	mad.lo.s64 	%rd3536, %rd1748, %rd4421, %rd3535;
	shr.s64 	%rd3537, %rd3536, 63;
	shr.u64 	%rd3538, %rd3537, 62;
	add.s64 	%rd3539, %rd3536, %rd3538;
	shl.b64 	%rd3540, %rd3539, 1;
	and.b64  	%rd3541, %rd3540, -8;
	add.s64 	%rd3542, %rd1, %rd3541;
	st.global.v2.f32 	[%rd3542], {%f95, %f96};
	add.s64 	%rd1311, %rd1284, %rd13;
	setp.ge.u64 	%p243, %rd1311, %rd9;
	@%p243 bra 	$L__BB1_833;
	shl.b64 	%rd1312, %rd1311, 2;
	ld.param.u64 	%rd3543, [%rd6+144];
	ld.param.u64 	%rd1313, [%rd6+48];
	sub.s64 	%rd1314, %rd3543, %rd1313;
	or.b64  	%rd3544, %rd1312, %rd1314;
	and.b64  	%rd3545, %rd3544, -4294967296;
	setp.ne.s64 	%p244, %rd3545, 0;
	@%p244 bra 	$L__BB1_627;
	cvt.u32.u64 	%r778, %rd1314;
	cvt.u32.u64 	%r779, %rd1312;
	div.u32 	%r780, %r779, %r778;
	mul.lo.s32 	%r781, %r780, %r778;
	sub.s32 	%r782, %r779, %r781;
	cvt.u64.u32 	%rd4422, %r780;
	cvt.u64.u32 	%rd4423, %r782;
	bra.uni 	$L__BB1_628;
$L__BB1_627:
	div.s64 	%rd4422, %rd1312, %rd1314;
	mul.lo.s64 	%rd3546, %rd4422, %rd1314;
	sub.s64 	%rd4423, %rd1312, %rd3546;
$L__BB1_628:
	add.s64 	%rd3547, %rd4423, %rd1313;
	ld.param.u64 	%rd3548, [%rd6+248];
	mul.lo.s64 	%rd1321, %rd3547, %rd3548;
	ld.param.u64 	%rd3549, [%rd6+136];
	ld.param.u64 	%rd1322, [%rd6+40];
	sub.s64 	%rd1323, %rd3549, %rd1322;
	or.b64  	%rd3550, %rd4422, %rd1323;
	and.b64  	%rd3551, %rd3550, -4294967296;
	setp.ne.s64 	%p245, %rd3551, 0;
	@%p245 bra 	$L__BB1_630;
	cvt.u32.u64 	%r783, %rd1323;
	cvt.u32.u64 	%r784, %rd4422;
	div.u32 	%r785, %r784, %r783;
	mul.lo.s32 	%r786, %r785, %r783;
	sub.s32 	%r787, %r784, %r786;
	cvt.u64.u32 	%rd4424, %r785;
	cvt.u64.u32 	%rd4425, %r787;
	bra.uni 	$L__BB1_631;
$L__BB1_630:
	div.s64 	%rd4424, %rd4422, %rd1323;
	mul.lo.s64 	%rd3552, %rd4424, %rd1323;
	sub.s64 	%rd4425, %rd4422, %rd3552;
$L__BB1_631:
	add.s64 	%rd3553, %rd4425, %rd1322;
	ld.param.u64 	%rd3554, [%rd6+240];
	add.s64 	%rd3555, %rd1321, %rd12;
	mad.lo.s64 	%rd3556, %rd3553, %rd3554, %rd3555;
	mad.lo.s64 	%rd1330, %rd11, %rd4424, %rd3556;
	or.b64  	%rd3557, %rd1312, %rd33;
	and.b64  	%rd3558, %rd3557, -4294967296;
	setp.ne.s64 	%p246, %rd3558, 0;
	@%p246 bra 	$L__BB1_633;
	cvt.u32.u64 	%r788, %rd33;
	cvt.u32.u64 	%r789, %rd1312;
	div.u32 	%r790, %r789, %r788;
	cvt.u64.u32 	%rd4426, %r790;
	bra.uni 	$L__BB1_634;
$L__BB1_633:
	div.s64 	%rd4426, %rd1312, %rd33;
$L__BB1_634:
	mul.lo.s64 	%rd3559, %rd4426, %rd33;
	sub.s64 	%rd1334, %rd1312, %rd3559;
	or.b64  	%rd3560, %rd4426, %rd38;
	and.b64  	%rd3561, %rd3560, -4294967296;
	setp.ne.s64 	%p247, %rd3561, 0;
	@%p247 bra 	$L__BB1_636;
	cvt.u32.u64 	%r791, %rd38;
	cvt.u32.u64 	%r792, %rd4426;
	div.u32 	%r793, %r792, %r791;
	cvt.u64.u32 	%rd4427, %r793;
	bra.uni 	$L__BB1_637;
$L__BB1_636:
	div.s64 	%rd4427, %rd4426, %rd38;
$L__BB1_637:
	mul.lo.s64 	%rd3562, %rd4427, %rd38;
	sub.s64 	%rd3563, %rd4426, %rd3562;
	mul.lo.s64 	%rd3564, %rd1334, %rd1750;
	mad.lo.s64 	%rd3565, %rd3563, %rd1749, %rd3564;
	shr.s64 	%rd3566, %rd1330, 63;
	shr.u64 	%rd3567, %rd3566, 62;
	add.s64 	%rd3568, %rd1330, %rd3567;
	shl.b64 	%rd3569, %rd3568, 1;
	and.b64  	%rd3570, %rd3569, -8;
	add.s64 	%rd3571, %rd5, %rd3570;
	ld.global.v2.f32 	{%f97, %f98}, [%rd3571];
	add.s64 	%rd3572, %rd3565, %rd8;
	mad.lo.s64 	%rd3573, %rd1748, %rd4427, %rd3572;
	shr.s64 	%rd3574, %rd3573, 63;
	shr.u64 	%rd3575, %rd3574, 62;
	add.s64 	%rd3576, %rd3573, %rd3575;
	shl.b64 	%rd3577, %rd3576, 1;
	and.b64  	%rd3578, %rd3577, -8;
	add.s64 	%rd3579, %rd1, %rd3578;
	st.global.v2.f32 	[%rd3579], {%f97, %f98};
	add.s64 	%rd1338, %rd1311, %rd13;
	setp.ge.u64 	%p248, %rd1338, %rd9;
	@%p248 bra 	$L__BB1_833;
	shl.b64 	%rd1339, %rd1338, 2;
	ld.param.u64 	%rd3580, [%rd6+144];
	ld.param.u64 	%rd1340, [%rd6+48];
	sub.s64 	%rd1341, %rd3580, %rd1340;
	or.b64  	%rd3581, %rd1339, %rd1341;
	and.b64  	%rd3582, %rd3581, -4294967296;
	setp.ne.s64 	%p249, %rd3582, 0;
	@%p249 bra 	$L__BB1_640;
	cvt.u32.u64 	%r794, %rd1341;
	cvt.u32.u64 	%r795, %rd1339;
	div.u32 	%r796, %r795, %r794;
	mul.lo.s32 	%r797, %r796, %r794;
	sub.s32 	%r798, %r795, %r797;
	cvt.u64.u32 	%rd4428, %r796;
	cvt.u64.u32 	%rd4429, %r798;
	bra.uni 	$L__BB1_641;
$L__BB1_640:
	div.s64 	%rd4428, %rd1339, %rd1341;
	mul.lo.s64 	%rd3583, %rd4428, %rd1341;
	sub.s64 	%rd4429, %rd1339, %rd3583;
$L__BB1_641:
	add.s64 	%rd3584, %rd4429, %rd1340;
	ld.param.u64 	%rd3585, [%rd6+248];
	mul.lo.s64 	%rd1348, %rd3584, %rd3585;
	ld.param.u64 	%rd3586, [%rd6+136];
	ld.param.u64 	%rd1349, [%rd6+40];
	sub.s64 	%rd1350, %rd3586, %rd1349;
	or.b64  	%rd3587, %rd4428, %rd1350;
	and.b64  	%rd3588, %rd3587, -4294967296;
	setp.ne.s64 	%p250, %rd3588, 0;
	@%p250 bra 	$L__BB1_643;
	cvt.u32.u64 	%r799, %rd1350;
	cvt.u32.u64 	%r800, %rd4428;
	div.u32 	%r801, %r800, %r799;
	mul.lo.s32 	%r802, %r801, %r799;
	sub.s32 	%r803, %r800, %r802;
	cvt.u64.u32 	%rd4430, %r801;
	cvt.u64.u32 	%rd4431, %r803;
	bra.uni 	$L__BB1_644;
$L__BB1_643:
	div.s64 	%rd4430, %rd4428, %rd1350;
	mul.lo.s64 	%rd3589, %rd4430, %rd1350;
	sub.s64 	%rd4431, %rd4428, %rd3589;
$L__BB1_644:
	add.s64 	%rd3590, %rd4431, %rd1349;
	ld.param.u64 	%rd3591, [%rd6+240];
	add.s64 	%rd3592, %rd1348, %rd12;
	mad.lo.s64 	%rd3593, %rd3590, %rd3591, %rd3592;
	mad.lo.s64 	%rd1357, %rd11, %rd4430, %rd3593;
	or.b64  	%rd3594, %rd1339, %rd33;
	and.b64  	%rd3595, %rd3594, -4294967296;
	setp.ne.s64 	%p251, %rd3595, 0;
	@%p251 bra 	$L__BB1_646;
	cvt.u32.u64 	%r804, %rd33;
	cvt.u32.u64 	%r805, %rd1339;
	div.u32 	%r806, %r805, %r804;
	cvt.u64.u32 	%rd4432, %r806;
	bra.uni 	$L__BB1_647;
$L__BB1_646:
	div.s64 	%rd4432, %rd1339, %rd33;
$L__BB1_647:
	mul.lo.s64 	%rd3596, %rd4432, %rd33;
	sub.s64 	%rd1361, %rd1339, %rd3596;
	or.b64  	%rd3597, %rd4432, %rd38;
	and.b64  	%rd3598, %rd3597, -4294967296;
	setp.ne.s64 	%p252, %rd3598, 0;
	@%p252 bra 	$L__BB1_649;
	cvt.u32.u64 	%r807, %rd38;
	cvt.u32.u64 	%r808, %rd4432;
	div.u32 	%r809, %r808, %r807;
	cvt.u64.u32 	%rd4433, %r809;
	bra.uni 	$L__BB1_650;
$L__BB1_649:
	div.s64 	%rd4433, %rd4432, %rd38;
$L__BB1_650:
	mul.lo.s64 	%rd3599, %rd4433, %rd38;
	sub.s64 	%rd3600, %rd4432, %rd3599;
	mul.lo.s64 	%rd3601, %rd1361, %rd1750;
	mad.lo.s64 	%rd3602, %rd3600, %rd1749, %rd3601;
	shr.s64 	%rd3603, %rd1357, 63;
	shr.u64 	%rd3604, %rd3603, 62;
	add.s64 	%rd3605, %rd1357, %rd3604;
	shl.b64 	%rd3606, %rd3605, 1;
	and.b64  	%rd3607, %rd3606, -8;
	add.s64 	%rd3608, %rd5, %rd3607;
	ld.global.v2.f32 	{%f99, %f100}, [%rd3608];
	add.s64 	%rd3609, %rd3602, %rd8;
	mad.lo.s64 	%rd3610, %rd1748, %rd4433, %rd3609;
	shr.s64 	%rd3611, %rd3610, 63;
	shr.u64 	%rd3612, %rd3611, 62;
	add.s64 	%rd3613, %rd3610, %rd3612;
	shl.b64 	%rd3614, %rd3613, 1;
	and.b64  	%rd3615, %rd3614, -8;
	add.s64 	%rd3616, %rd1, %rd3615;
	st.global.v2.f32 	[%rd3616], {%f99, %f100};
	add.s64 	%rd1365, %rd1338, %rd13;
	setp.ge.u64 	%p253, %rd1365, %rd9;
	@%p253 bra 	$L__BB1_833;
	shl.b64 	%rd1366, %rd1365, 2;
	ld.param.u64 	%rd3617, [%rd6+144];
	ld.param.u64 	%rd1367, [%rd6+48];
	sub.s64 	%rd1368, %rd3617, %rd1367;
	or.b64  	%rd3618, %rd1366, %rd1368;
	and.b64  	%rd3619, %rd3618, -4294967296;
	setp.ne.s64 	%p254, %rd3619, 0;
	@%p254 bra 	$L__BB1_653;
	cvt.u32.u64 	%r810, %rd1368;
	cvt.u32.u64 	%r811, %rd1366;
	div.u32 	%r812, %r811, %r810;
	mul.lo.s32 	%r813, %r812, %r810;
	sub.s32 	%r814, %r811, %r813;
	cvt.u64.u32 	%rd4434, %r812;
	cvt.u64.u32 	%rd4435, %r814;
	bra.uni 	$L__BB1_654;
$L__BB1_653:
	div.s64 	%rd4434, %rd1366, %rd1368;
	mul.lo.s64 	%rd3620, %rd4434, %rd1368;
	sub.s64 	%rd4435, %rd1366, %rd3620;
$L__BB1_654:
	add.s64 	%rd3621, %rd4435, %rd1367;
	ld.param.u64 	%rd3622, [%rd6+248];
	mul.lo.s64 	%rd1375, %rd3621, %rd3622;
	ld.param.u64 	%rd3623, [%rd6+136];
	ld.param.u64 	%rd1376, [%rd6+40];
	sub.s64 	%rd1377, %rd3623, %rd1376;
	or.b64  	%rd3624, %rd4434, %rd1377;
	and.b64  	%rd3625, %rd3624, -4294967296;
	setp.ne.s64 	%p255, %rd3625, 0;
	@%p255 bra 	$L__BB1_656;
	cvt.u32.u64 	%r815, %rd1377;
	cvt.u32.u64 	%r816, %rd4434;
	div.u32 	%r817, %r816, %r815;
	mul.lo.s32 	%r818, %r817, %r815;
	sub.s32 	%r819, %r816, %r818;
	cvt.u64.u32 	%rd4436, %r817;
	cvt.u64.u32 	%rd4437, %r819;
	bra.uni 	$L__BB1_657;
$L__BB1_656:
	div.s64 	%rd4436, %rd4434, %rd1377;
	mul.lo.s64 	%rd3626, %rd4436, %rd1377;
	sub.s64 	%rd4437, %rd4434, %rd3626;
$L__BB1_657:
	add.s64 	%rd3627, %rd4437, %rd1376;
	ld.param.u64 	%rd3628, [%rd6+240];
	add.s64 	%rd3629, %rd1375, %rd12;
	mad.lo.s64 	%rd3630, %rd3627, %rd3628, %rd3629;
	mad.lo.s64 	%rd1384, %rd11, %rd4436, %rd3630;
	or.b64  	%rd3631, %rd1366, %rd33;
	and.b64  	%rd3632, %rd3631, -4294967296;
	setp.ne.s64 	%p256, %rd3632, 0;
	@%p256 bra 	$L__BB1_659;
	cvt.u32.u64 	%r820, %rd33;
	cvt.u32.u64 	%r821, %rd1366;
	div.u32 	%r822, %r821, %r820;
	cvt.u64.u32 	%rd4438, %r822;
	bra.uni 	$L__BB1_660;
$L__BB1_659:
	div.s64 	%rd4438, %rd1366, %rd33;
$L__BB1_660:
	mul.lo.s64 	%rd3633, %rd4438, %rd33;
	sub.s64 	%rd1388, %rd1366, %rd3633;
	or.b64  	%rd3634, %rd4438, %rd38;
	and.b64  	%rd3635, %rd3634, -4294967296;
	setp.ne.s64 	%p257, %rd3635, 0;
	@%p257 bra 	$L__BB1_662;
	cvt.u32.u64 	%r823, %rd38;
	cvt.u32.u64 	%r824, %rd4438;
	div.u32 	%r825, %r824, %r823;
	cvt.u64.u32 	%rd4439, %r825;
	bra.uni 	$L__BB1_663;
$L__BB1_662:
	div.s64 	%rd4439, %rd4438, %rd38;
$L__BB1_663:
	mul.lo.s64 	%rd3636, %rd4439, %rd38;
	sub.s64 	%rd3637, %rd4438, %rd3636;
	mul.lo.s64 	%rd3638, %rd1388, %rd1750;
	mad.lo.s64 	%rd3639, %rd3637, %rd1749, %rd3638;
	shr.s64 	%rd3640, %rd1384, 63;
	shr.u64 	%rd3641, %rd3640, 62;
	add.s64 	%rd3642, %rd1384, %rd3641;
	shl.b64 	%rd3643, %rd3642, 1;
	and.b64  	%rd3644, %rd3643, -8;
	add.s64 	%rd3645, %rd5, %rd3644;
	ld.global.v2.f32 	{%f101, %f102}, [%rd3645];
	add.s64 	%rd3646, %rd3639, %rd8;
	mad.lo.s64 	%rd3647, %rd1748, %rd4439, %rd3646;
	shr.s64 	%rd3648, %rd3647, 63;
	shr.u64 	%rd3649, %rd3648, 62;
	add.s64 	%rd3650, %rd3647, %rd3649;
	shl.b64 	%rd3651, %rd3650, 1;
	and.b64  	%rd3652, %rd3651, -8;
	add.s64 	%rd3653, %rd1, %rd3652;
	st.global.v2.f32 	[%rd3653], {%f101, %f102};
	add.s64 	%rd1392, %rd1365, %rd13;
	setp.ge.u64 	%p258, %rd1392, %rd9;
	@%p258 bra 	$L__BB1_833;
	shl.b64 	%rd1393, %rd1392, 2;
	ld.param.u64 	%rd3654, [%rd6+144];
	ld.param.u64 	%rd1394, [%rd6+48];
	sub.s64 	%rd1395, %rd3654, %rd1394;
	or.b64  	%rd3655, %rd1393, %rd1395;
	and.b64  	%rd3656, %rd3655, -4294967296;
	setp.ne.s64 	%p259, %rd3656, 0;
	@%p259 bra 	$L__BB1_666;
	cvt.u32.u64 	%r826, %rd1395;
	cvt.u32.u64 	%r827, %rd1393;
	div.u32 	%r828, %r827, %r826;
	mul.lo.s32 	%r829, %r828, %r826;
	sub.s32 	%r830, %r827, %r829;
	cvt.u64.u32 	%rd4440, %r828;
	cvt.u64.u32 	%rd4441, %r830;
	bra.uni 	$L__BB1_667;
$L__BB1_666:
	div.s64 	%rd4440, %rd1393, %rd1395;
	mul.lo.s64 	%rd3657, %rd4440, %rd1395;
	sub.s64 	%rd4441, %rd1393, %rd3657;
$L__BB1_667:
	add.s64 	%rd3658, %rd4441, %rd1394;
	ld.param.u64 	%rd3659, [%rd6+248];
	mul.lo.s64 	%rd1402, %rd3658, %rd3659;
	ld.param.u64 	%rd3660, [%rd6+136];
	ld.param.u64 	%rd1403, [%rd6+40];
	sub.s64 	%rd1404, %rd3660, %rd1403;
	or.b64  	%rd3661, %rd4440, %rd1404;
	and.b64  	%rd3662, %rd3661, -4294967296;
	setp.ne.s64 	%p260, %rd3662, 0;
	@%p260 bra 	$L__BB1_669;
	cvt.u32.u64 	%r831, %rd1404;
	cvt.u32.u64 	%r832, %rd4440;
	div.u32 	%r833, %r832, %r831;
	mul.lo.s32 	%r834, %r833, %r831;
	sub.s32 	%r835, %r832, %r834;
	cvt.u64.u32 	%rd4442, %r833;
	cvt.u64.u32 	%rd4443, %r835;
	bra.uni 	$L__BB1_670;
$L__BB1_669:
	div.s64 	%rd4442, %rd4440, %rd1404;
	mul.lo.s64 	%rd3663, %rd4442, %rd1404;
	sub.s64 	%rd4443, %rd4440, %rd3663;
$L__BB1_670:
	add.s64 	%rd3664, %rd4443, %rd1403;
	ld.param.u64 	%rd3665, [%rd6+240];
	add.s64 	%rd3666, %rd1402, %rd12;
	mad.lo.s64 	%rd3667, %rd3664, %rd3665, %rd3666;
	mad.lo.s64 	%rd1411, %rd11, %rd4442, %rd3667;
	or.b64  	%rd3668, %rd1393, %rd33;
	and.b64  	%rd3669, %rd3668, -4294967296;
	setp.ne.s64 	%p261, %rd3669, 0;
	@%p261 bra 	$L__BB1_672;
	cvt.u32.u64 	%r836, %rd33;
	cvt.u32.u64 	%r837, %rd1393;
	div.u32 	%r838, %r837, %r836;
	cvt.u64.u32 	%rd4444, %r838;
	bra.uni 	$L__BB1_673;
$L__BB1_672:
	div.s64 	%rd4444, %rd1393, %rd33;
$L__BB1_673:
	mul.lo.s64 	%rd3670, %rd4444, %rd33;
	sub.s64 	%rd1415, %rd1393, %rd3670;
	or.b64  	%rd3671, %rd4444, %rd38;
	and.b64  	%rd3672, %rd3671, -4294967296;
	setp.ne.s64 	%p262, %rd3672, 0;
	@%p262 bra 	$L__BB1_675;
	cvt.u32.u64 	%r839, %rd38;
	cvt.u32.u64 	%r840, %rd4444;
	div.u32 	%r841, %r840, %r839;
	cvt.u64.u32 	%rd4445, %r841;
	bra.uni 	$L__BB1_676;
$L__BB1_675:
	div.s64 	%rd4445, %rd4444, %rd38;
$L__BB1_676:
	mul.lo.s64 	%rd3673, %rd4445, %rd38;
	sub.s64 	%rd3674, %rd4444, %rd3673;
	mul.lo.s64 	%rd3675, %rd1415, %rd1750;
	mad.lo.s64 	%rd3676, %rd3674, %rd1749, %rd3675;
	shr.s64 	%rd3677, %rd1411, 63;
	shr.u64 	%rd3678, %rd3677, 62;
	add.s64 	%rd3679, %rd1411, %rd3678;
	shl.b64 	%rd3680, %rd3679, 1;
	and.b64  	%rd3681, %rd3680, -8;
	add.s64 	%rd3682, %rd5, %rd3681;
	ld.global.v2.f32 	{%f103, %f104}, [%rd3682];
	add.s64 	%rd3683, %rd3676, %rd8;
	mad.lo.s64 	%rd3684, %rd1748, %rd4445, %rd3683;
	shr.s64 	%rd3685, %rd3684, 63;
	shr.u64 	%rd3686, %rd3685, 62;
	add.s64 	%rd3687, %rd3684, %rd3686;
	shl.b64 	%rd3688, %rd3687, 1;
	and.b64  	%rd3689, %rd3688, -8;
	add.s64 	%rd3690, %rd1, %rd3689;
	st.global.v2.f32 	[%rd3690], {%f103, %f104};
	add.s64 	%rd1419, %rd1392, %rd13;
	setp.ge.u64 	%p263, %rd1419, %rd9;
	@%p263 bra 	$L__BB1_833;
	shl.b64 	%rd1420, %rd1419, 2;
	ld.param.u64 	%rd3691, [%rd6+144];
	ld.param.u64 	%rd1421, [%rd6+48];
	sub.s64 	%rd1422, %rd3691, %rd1421;
	or.b64  	%rd3692, %rd1420, %rd1422;
	and.b64  	%rd3693, %rd3692, -4294967296;
	setp.ne.s64 	%p264, %rd3693, 0;
	@%p264 bra 	$L__BB1_679;
	cvt.u32.u64 	%r842, %rd1422;
	cvt.u32.u64 	%r843, %rd1420;
	div.u32 	%r844, %r843, %r842;
	mul.lo.s32 	%r845, %r844, %r842;
	sub.s32 	%r846, %r843, %r845;
	cvt.u64.u32 	%rd4446, %r844;
	cvt.u64.u32 	%rd4447, %r846;
	bra.uni 	$L__BB1_680;
$L__BB1_679:
	div.s64 	%rd4446, %rd1420, %rd1422;
	mul.lo.s64 	%rd3694, %rd4446, %rd1422;
	sub.s64 	%rd4447, %rd1420, %rd3694;
$L__BB1_680:
	add.s64 	%rd3695, %rd4447, %rd1421;
	ld.param.u64 	%rd3696, [%rd6+248];
	mul.lo.s64 	%rd1429, %rd3695, %rd3696;
	ld.param.u64 	%rd3697, [%rd6+136];
	ld.param.u64 	%rd1430, [%rd6+40];
	sub.s64 	%rd1431, %rd3697, %rd1430;
	or.b64  	%rd3698, %rd4446, %rd1431;
	and.b64  	%rd3699, %rd3698, -4294967296;
	setp.ne.s64 	%p265, %rd3699, 0;
	@%p265 bra 	$L__BB1_682;
	cvt.u32.u64 	%r847, %rd1431;
	cvt.u32.u64 	%r848, %rd4446;
	div.u32 	%r849, %r848, %r847;
	mul.lo.s32 	%r850, %r849, %r847;
	sub.s32 	%r851, %r848, %r850;
	cvt.u64.u32 	%rd4448, %r849;
	cvt.u64.u32 	%rd4449, %r851;
	bra.uni 	$L__BB1_683;
$L__BB1_682:
	div.s64 	%rd4448, %rd4446, %rd1431;
	mul.lo.s64 	%rd3700, %rd4448, %rd1431;
	sub.s64 	%rd4449, %rd4446, %rd3700;
$L__BB1_683:
	add.s64 	%rd3701, %rd4449, %rd1430;
	ld.param.u64 	%rd3702, [%rd6+240];
	add.s64 	%rd3703, %rd1429, %rd12;
	mad.lo.s64 	%rd3704, %rd3701, %rd3702, %rd3703;
	mad.lo.s64 	%rd1438, %rd11, %rd4448, %rd3704;
	or.b64  	%rd3705, %rd1420, %rd33;
	and.b64  	%rd3706, %rd3705, -4294967296;
	setp.ne.s64 	%p266, %rd3706, 0;
	@%p266 bra 	$L__BB1_685;
	cvt.u32.u64 	%r852, %rd33;
	cvt.u32.u64 	%r853, %rd1420;
	div.u32 	%r854, %r853, %r852;
	cvt.u64.u32 	%rd4450, %r854;
	bra.uni 	$L__BB1_686;
$L__BB1_685:
	div.s64 	%rd4450, %rd1420, %rd33;
$L__BB1_686:
	mul.lo.s64 	%rd3707, %rd4450, %rd33;
	sub.s64 	%rd1442, %rd1420, %rd3707;
	or.b64  	%rd3708, %rd4450, %rd38;
	and.b64  	%rd3709, %rd3708, -4294967296;
	setp.ne.s64 	%p267, %rd3709, 0;
	@%p267 bra 	$L__BB1_688;
	cvt.u32.u64 	%r855, %rd38;
	cvt.u32.u64 	%r856, %rd4450;
	div.u32 	%r857, %r856, %r855;
	cvt.u64.u32 	%rd4451, %r857;
	bra.uni 	$L__BB1_689;
$L__BB1_688:
	div.s64 	%rd4451, %rd4450, %rd38;
$L__BB1_689:
	mul.lo.s64 	%rd3710, %rd4451, %rd38;
	sub.s64 	%rd3711, %rd4450, %rd3710;
	mul.lo.s64 	%rd3712, %rd1442, %rd1750;
	mad.lo.s64 	%rd3713, %rd3711, %rd1749, %rd3712;
	shr.s64 	%rd3714, %rd1438, 63;
	shr.u64 	%rd3715, %rd3714, 62;
	add.s64 	%rd3716, %rd1438, %rd3715;
	shl.b64 	%rd3717, %rd3716, 1;
	and.b64  	%rd3718, %rd3717, -8;
	add.s64 	%rd3719, %rd5, %rd3718;
	ld.global.v2.f32 	{%f105, %f106}, [%rd3719];
	add.s64 	%rd3720, %rd3713, %rd8;
	mad.lo.s64 	%rd3721, %rd1748, %rd4451, %rd3720;
	shr.s64 	%rd3722, %rd3721, 63;
	shr.u64 	%rd3723, %rd3722, 62;
	add.s64 	%rd3724, %rd3721, %rd3723;
	shl.b64 	%rd3725, %rd3724, 1;
	and.b64  	%rd3726, %rd3725, -8;
	add.s64 	%rd3727, %rd1, %rd3726;
	st.global.v2.f32 	[%rd3727], {%f105, %f106};
	add.s64 	%rd1446, %rd1419, %rd13;
	setp.ge.u64 	%p268, %rd1446, %rd9;
	@%p268 bra 	$L__BB1_833;
	shl.b64 	%rd1447, %rd1446, 2;
	ld.param.u64 	%rd3728, [%rd6+144];
	ld.param.u64 	%rd1448, [%rd6+48];
	sub.s64 	%rd1449, %rd3728, %rd1448;
	or.b64  	%rd3729, %rd1447, %rd1449;
	and.b64  	%rd3730, %rd3729, -4294967296;
	setp.ne.s64 	%p269, %rd3730, 0;
	@%p269 bra 	$L__BB1_692;
	cvt.u32.u64 	%r858, %rd1449;
	cvt.u32.u64 	%r859, %rd1447;
	div.u32 	%r860, %r859, %r858;
	mul.lo.s32 	%r861, %r860, %r858;
	sub.s32 	%r862, %r859, %r861;
	cvt.u64.u32 	%rd4452, %r860;
	cvt.u64.u32 	%rd4453, %r862;
	bra.uni 	$L__BB1_693;
$L__BB1_692:
	div.s64 	%rd4452, %rd1447, %rd1449;
	mul.lo.s64 	%rd3731, %rd4452, %rd1449;
	sub.s64 	%rd4453, %rd1447, %rd3731;
$L__BB1_693:
	add.s64 	%rd3732, %rd4453, %rd1448;
	ld.param.u64 	%rd3733, [%rd6+248];
	mul.lo.s64 	%rd1456, %rd3732, %rd3733;
	ld.param.u64 	%rd3734, [%rd6+136];
	ld.param.u64 	%rd1457, [%rd6+40];
	sub.s64 	%rd1458, %rd3734, %rd1457;
	or.b64  	%rd3735, %rd4452, %rd1458;
	and.b64  	%rd3736, %rd3735, -4294967296;
	setp.ne.s64 	%p270, %rd3736, 0;
	@%p270 bra 	$L__BB1_695;
	cvt.u32.u64 	%r863, %rd1458;
	cvt.u32.u64 	%r864, %rd4452;
	div.u32 	%r865, %r864, %r863;
	mul.lo.s32 	%r866, %r865, %r863;
	sub.s32 	%r867, %r864, %r866;
	cvt.u64.u32 	%rd4454, %r865;
	cvt.u64.u32 	%rd4455, %r867;
	bra.uni 	$L__BB1_696;
$L__BB1_695:
	div.s64 	%rd4454, %rd4452, %rd1458;
	mul.lo.s64 	%rd3737, %rd4454, %rd1458;
	sub.s64 	%rd4455, %rd4452, %rd3737;
$L__BB1_696:
	add.s64 	%rd3738, %rd4455, %rd1457;
	ld.param.u64 	%rd3739, [%rd6+240];
	add.s64 	%rd3740, %rd1456, %rd12;
	mad.lo.s64 	%rd3741, %rd3738, %rd3739, %rd3740;
	mad.lo.s64 	%rd1465, %rd11, %rd4454, %rd3741;
	or.b64  	%rd3742, %rd1447, %rd33;
	and.b64  	%rd3743, %rd3742, -4294967296;
	setp.ne.s64 	%p271, %rd3743, 0;
	@%p271 bra 	$L__BB1_698;
	cvt.u32.u64 	%r868, %rd33;
	cvt.u32.u64 	%r869, %rd1447;
	div.u32 	%r870, %r869, %r868;
	cvt.u64.u32 	%rd4456, %r870;
	bra.uni 	$L__BB1_699;
$L__BB1_698:
	div.s64 	%rd4456, %rd1447, %rd33;
$L__BB1_699:
	mul.lo.s64 	%rd3744, %rd4456, %rd33;
	sub.s64 	%rd1469, %rd1447, %rd3744;
	or.b64  	%rd3745, %rd4456, %rd38;
	and.b64  	%rd3746, %rd3745, -4294967296;
	setp.ne.s64 	%p272, %rd3746, 0;
	@%p272 bra 	$L__BB1_701;
	cvt.u32.u64 	%r871, %rd38;
	cvt.u32.u64 	%r872, %rd4456;
	div.u32 	%r873, %r872, %r871;
	cvt.u64.u32 	%rd4457, %r873;
	bra.uni 	$L__BB1_702;
$L__BB1_701:
	div.s64 	%rd4457, %rd4456, %rd38;
$L__BB1_702:
	mul.lo.s64 	%rd3747, %rd4457, %rd38;
	sub.s64 	%rd3748, %rd4456, %rd3747;
	mul.lo.s64 	%rd3749, %rd1469, %rd1750;
	mad.lo.s64 	%rd3750, %rd3748, %rd1749, %rd3749;
	shr.s64 	%rd3751, %rd1465, 63;
	shr.u64 	%rd3752, %rd3751, 62;
	add.s64 	%rd3753, %rd1465, %rd3752;
	shl.b64 	%rd3754, %rd3753, 1;
	and.b64  	%rd3755, %rd3754, -8;
	add.s64 	%rd3756, %rd5, %rd3755;
	ld.global.v2.f32 	{%f107, %f108}, [%rd3756];
	add.s64 	%rd3757, %rd3750, %rd8;
	mad.lo.s64 	%rd3758, %rd1748, %rd4457, %rd3757;
	shr.s64 	%rd3759, %rd3758, 63;
	shr.u64 	%rd3760, %rd3759, 62;
	add.s64 	%rd3761, %rd3758, %rd3760;
	shl.b64 	%rd3762, %rd3761, 1;
	and.b64  	%rd3763, %rd3762, -8;
	add.s64 	%rd3764, %rd1, %rd3763;
	st.global.v2.f32 	[%rd3764], {%f107, %f108};
	add.s64 	%rd1473, %rd1446, %rd13;
	setp.ge.u64 	%p273, %rd1473, %rd9;
	@%p273 bra 	$L__BB1_833;
	shl.b64 	%rd1474, %rd1473, 2;
	ld.param.u64 	%rd3765, [%rd6+144];
	ld.param.u64 	%rd1475, [%rd6+48];
	sub.s64 	%rd1476, %rd3765, %rd1475;
	or.b64  	%rd3766, %rd1474, %rd1476;
	and.b64  	%rd3767, %rd3766, -4294967296;
	setp.ne.s64 	%p274, %rd3767, 0;
	@%p274 bra 	$L__BB1_705;
	cvt.u32.u64 	%r874, %rd1476;
	cvt.u32.u64 	%r875, %rd1474;
	div.u32 	%r876, %r875, %r874;
	mul.lo.s32 	%r877, %r876, %r874;
	sub.s32 	%r878, %r875, %r877;
	cvt.u64.u32 	%rd4458, %r876;
	cvt.u64.u32 	%rd4459, %r878;
	bra.uni 	$L__BB1_706;
$L__BB1_705:
	div.s64 	%rd4458, %rd1474, %rd1476;
	mul.lo.s64 	%rd3768, %rd4458, %rd1476;
	sub.s64 	%rd4459, %rd1474, %rd3768;
$L__BB1_706:
	add.s64 	%rd3769, %rd4459, %rd1475;
	ld.param.u64 	%rd3770, [%rd6+248];
	mul.lo.s64 	%rd1483, %rd3769, %rd3770;
	ld.param.u64 	%rd3771, [%rd6+136];
	ld.param.u64 	%rd1484, [%rd6+40];
	sub.s64 	%rd1485, %rd3771, %rd1484;
	or.b64  	%rd3772, %rd4458, %rd1485;
	and.b64  	%rd3773, %rd3772, -4294967296;
	setp.ne.s64 	%p275, %rd3773, 0;
	@%p275 bra 	$L__BB1_708;
	cvt.u32.u64 	%r879, %rd1485;
	cvt.u32.u64 	%r880, %rd4458;
	div.u32 	%r881, %r880, %r879;
	mul.lo.s32 	%r882, %r881, %r879;
	sub.s32 	%r883, %r880, %r882;
	cvt.u64.u32 	%rd4460, %r881;
	cvt.u64.u32 	%rd4461, %r883;
	bra.uni 	$L__BB1_709;
$L__BB1_708:
	div.s64 	%rd4460, %rd4458, %rd1485;
	mul.lo.s64 	%rd3774, %rd4460, %rd1485;
	sub.s64 	%rd4461, %rd4458, %rd3774;
$L__BB1_709:
	add.s64 	%rd3775, %rd4461, %rd1484;
	ld.param.u64 	%rd3776, [%rd6+240];
	add.s64 	%rd3777, %rd1483, %rd12;
	mad.lo.s64 	%rd3778, %rd3775, %rd3776, %rd3777;
	mad.lo.s64 	%rd1492, %rd11, %rd4460, %rd3778;
	or.b64  	%rd3779, %rd1474, %rd33;
	and.b64  	%rd3780, %rd3779, -4294967296;
	setp.ne.s64 	%p276, %rd3780, 0;
	@%p276 bra 	$L__BB1_711;
	cvt.u32.u64 	%r884, %rd33;
	cvt.u32.u64 	%r885, %rd1474;
	div.u32 	%r886, %r885, %r884;
	cvt.u64.u32 	%rd4462, %r886;
	bra.uni 	$L__BB1_712;
$L__BB1_711:
	div.s64 	%rd4462, %rd1474, %rd33;
$L__BB1_712:
	mul.lo.s64 	%rd3781, %rd4462, %rd33;
	sub.s64 	%rd1496, %rd1474, %rd3781;
	or.b64  	%rd3782, %rd4462, %rd38;
	and.b64  	%rd3783, %rd3782, -4294967296;
	setp.ne.s64 	%p277, %rd3783, 0;
	@%p277 bra 	$L__BB1_714;
	cvt.u32.u64 	%r887, %rd38;
	cvt.u32.u64 	%r888, %rd4462;
	div.u32 	%r889, %r888, %r887;
	cvt.u64.u32 	%rd4463, %r889;
	bra.uni 	$L__BB1_715;
$L__BB1_714:
	div.s64 	%rd4463, %rd4462, %rd38;
$L__BB1_715:
	mul.lo.s64 	%rd3784, %rd4463, %rd38;
	sub.s64 	%rd3785, %rd4462, %rd3784;
	mul.lo.s64 	%rd3786, %rd1496, %rd1750;
	mad.lo.s64 	%rd3787, %rd3785, %rd1749, %rd3786;
	shr.s64 	%rd3788, %rd1492, 63;
	shr.u64 	%rd3789, %rd3788, 62;
	add.s64 	%rd3790, %rd1492, %rd3789;
	shl.b64 	%rd3791, %rd3790, 1;
	and.b64  	%rd3792, %rd3791, -8;
	add.s64 	%rd3793, %rd5, %rd3792;
	ld.global.v2.f32 	{%f109, %f110}, [%rd3793];
	add.s64 	%rd3794, %rd3787, %rd8;
	mad.lo.s64 	%rd3795, %rd1748, %rd4463, %rd3794;
	shr.s64 	%rd3796, %rd3795, 63;
	shr.u64 	%rd3797, %rd3796, 62;
	add.s64 	%rd3798, %rd3795, %rd3797;
	shl.b64 	%rd3799, %rd3798, 1;
	and.b64  	%rd3800, %rd3799, -8;
	add.s64 	%rd3801, %rd1, %rd3800;
	st.global.v2.f32 	[%rd3801], {%f109, %f110};
	add.s64 	%rd1500, %rd1473, %rd13;
	setp.ge.u64 	%p278, %rd1500, %rd9;
	@%p278 bra 	$L__BB1_833;
	shl.b64 	%rd1501, %rd1500, 2;
	ld.param.u64 	%rd3802, [%rd6+144];
	ld.param.u64 	%rd1502, [%rd6+48];
	sub.s64 	%rd1503, %rd3802, %rd1502;
	or.b64  	%rd3803, %rd1501, %rd1503;
	and.b64  	%rd3804, %rd3803, -4294967296;
	setp.ne.s64 	%p279, %rd3804, 0;
	@%p279 bra 	$L__BB1_718;
	cvt.u32.u64 	%r890, %rd1503;
	cvt.u32.u64 	%r891, %rd1501;
	div.u32 	%r892, %r891, %r890;
	mul.lo.s32 	%r893, %r892, %r890;
	sub.s32 	%r894, %r891, %r893;
	cvt.u64.u32 	%rd4464, %r892;
	cvt.u64.u32 	%rd4465, %r894;
	bra.uni 	$L__BB1_719;
$L__BB1_718:
	div.s64 	%rd4464, %rd1501, %rd1503;
	mul.lo.s64 	%rd3805, %rd4464, %rd1503;
	sub.s64 	%rd4465, %rd1501, %rd3805;
$L__BB1_719:
	add.s64 	%rd3806, %rd4465, %rd1502;
	ld.param.u64 	%rd3807, [%rd6+248];
	mul.lo.s64 	%rd1510, %rd3806, %rd3807;
	ld.param.u64 	%rd3808, [%rd6+136];
	ld.param.u64 	%rd1511, [%rd6+40];
	sub.s64 	%rd1512, %rd3808, %rd1511;
	or.b64  	%rd3809, %rd4464, %rd1512;
	and.b64  	%rd3810, %rd3809, -4294967296;
	setp.ne.s64 	%p280, %rd3810, 0;
	@%p280 bra 	$L__BB1_721;
	cvt.u32.u64 	%r895, %rd1512;
	cvt.u32.u64 	%r896, %rd4464;
	div.u32 	%r897, %r896, %r895;
	mul.lo.s32 	%r898, %r897, %r895;
	sub.s32 	%r899, %r896, %r898;
	cvt.u64.u32 	%rd4466, %r897;
	cvt.u64.u32 	%rd4467, %r899;
	bra.uni 	$L__BB1_722;
$L__BB1_721:
	div.s64 	%rd4466, %rd4464, %rd1512;
	mul.lo.s64 	%rd3811, %rd4466, %rd1512;
	sub.s64 	%rd4467, %rd4464, %rd3811;
$L__BB1_722:
	add.s64 	%rd3812, %rd4467, %rd1511;
	ld.param.u64 	%rd3813, [%rd6+240];
	add.s64 	%rd3814, %rd1510, %rd12;
	mad.lo.s64 	%rd3815, %rd3812, %rd3813, %rd3814;
	mad.lo.s64 	%rd1519, %rd11, %rd4466, %rd3815;
	or.b64  	%rd3816, %rd1501, %rd33;
	and.b64  	%rd3817, %rd3816, -4294967296;
	setp.ne.s64 	%p281, %rd3817, 0;
	@%p281 bra 	$L__BB1_724;
	cvt.u32.u64 	%r900, %rd33;
	cvt.u32.u64 	%r901, %rd1501;
	div.u32 	%r902, %r901, %r900;
	cvt.u64.u32 	%rd4468, %r902;
	bra.uni 	$L__BB1_725;
$L__BB1_724:
	div.s64 	%rd4468, %rd1501, %rd33;
$L__BB1_725:
	mul.lo.s64 	%rd3818, %rd4468, %rd33;
	sub.s64 	%rd1523, %rd1501, %rd3818;
	or.b64  	%rd3819, %rd4468, %rd38;
	and.b64  	%rd3820, %rd3819, -4294967296;
	setp.ne.s64 	%p282, %rd3820, 0;
	@%p282 bra 	$L__BB1_727;
	cvt.u32.u64 	%r903, %rd38;
	cvt.u32.u64 	%r904, %rd4468;
	div.u32 	%r905, %r904, %r903;
	cvt.u64.u32 	%rd4469, %r905;
	bra.uni 	$L__BB1_728;
$L__BB1_727:
	div.s64 	%rd4469, %rd4468, %rd38;
$L__BB1_728:
	mul.lo.s64 	%rd3821, %rd4469, %rd38;
	sub.s64 	%rd3822, %rd4468, %rd3821;
	mul.lo.s64 	%rd3823, %rd1523, %rd1750;
	mad.lo.s64 	%rd3824, %rd3822, %rd1749, %rd3823;
	shr.s64 	%rd3825, %rd1519, 63;
	shr.u64 	%rd3826, %rd3825, 62;
	add.s64 	%rd3827, %rd1519, %rd3826;
	shl.b64 	%rd3828, %rd3827, 1;
	and.b64  	%rd3829, %rd3828, -8;
	add.s64 	%rd3830, %rd5, %rd3829;
	ld.global.v2.f32 	{%f111, %f112}, [%rd3830];
	add.s64 	%rd3831, %rd3824, %rd8;
	mad.lo.s64 	%rd3832, %rd1748, %rd4469, %rd3831;
	shr.s64 	%rd3833, %rd3832, 63;
	shr.u64 	%rd3834, %rd3833, 62;
	add.s64 	%rd3835, %rd3832, %rd3834;
	shl.b64 	%rd3836, %rd3835, 1;
	and.b64  	%rd3837, %rd3836, -8;
	add.s64 	%rd3838, %rd1, %rd3837;
	st.global.v2.f32 	[%rd3838], {%f111, %f112};
	add.s64 	%rd1527, %rd1500, %rd13;
	setp.ge.u64 	%p283, %rd1527, %rd9;
	@%p283 bra 	$L__BB1_833;
	shl.b64 	%rd1528, %rd1527, 2;
	ld.param.u64 	%rd3839, [%rd6+144];
	ld.param.u64 	%rd1529, [%rd6+48];
	sub.s64 	%rd1530, %rd3839, %rd1529;
	or.b64  	%rd3840, %rd1528, %rd1530;
	and.b64  	%rd3841, %rd3840, -4294967296;
	setp.ne.s64 	%p284, %rd3841, 0;
	@%p284 bra 	$L__BB1_731;
	cvt.u32.u64 	%r906, %rd1530;
	cvt.u32.u64 	%r907, %rd1528;
	div.u32 	%r908, %r907, %r906;
	mul.lo.s32 	%r909, %r908, %r906;
	sub.s32 	%r910, %r907, %r909;
	cvt.u64.u32 	%rd4470, %r908;
	cvt.u64.u32 	%rd4471, %r910;
	bra.uni 	$L__BB1_732;
$L__BB1_731:
	div.s64 	%rd4470, %rd1528, %rd1530;
	mul.lo.s64 	%rd3842, %rd4470, %rd1530;
	sub.s64 	%rd4471, %rd1528, %rd3842;
$L__BB1_732:
	add.s64 	%rd3843, %rd4471, %rd1529;
	ld.param.u64 	%rd3844, [%rd6+248];
	mul.lo.s64 	%rd1537, %rd3843, %rd3844;
	ld.param.u64 	%rd3845, [%rd6+136];
	ld.param.u64 	%rd1538, [%rd6+40];
	sub.s64 	%rd1539, %rd3845, %rd1538;
	or.b64  	%rd3846, %rd4470, %rd1539;
	and.b64  	%rd3847, %rd3846, -4294967296;
	setp.ne.s64 	%p285, %rd3847, 0;
	@%p285 bra 	$L__BB1_734;
	cvt.u32.u64 	%r911, %rd1539;
	cvt.u32.u64 	%r912, %rd4470;
	div.u32 	%r913, %r912, %r911;
	mul.lo.s32 	%r914, %r913, %r911;
	sub.s32 	%r915, %r912, %r914;
	cvt.u64.u32 	%rd4472, %r913;
	cvt.u64.u32 	%rd4473, %r915;
	bra.uni 	$L__BB1_735;
$L__BB1_734:
	div.s64 	%rd4472, %rd4470, %rd1539;
	mul.lo.s64 	%rd3848, %rd4472, %rd1539;
	sub.s64 	%rd4473, %rd4470, %rd3848;
$L__BB1_735:
	add.s64 	%rd3849, %rd4473, %rd1538;
	ld.param.u64 	%rd3850, [%rd6+240];
	add.s64 	%rd3851, %rd1537, %rd12;
	mad.lo.s64 	%rd3852, %rd3849, %rd3850, %rd3851;
	mad.lo.s64 	%rd1546, %rd11, %rd4472, %rd3852;
	or.b64  	%rd3853, %rd1528, %rd33;
	and.b64  	%rd3854, %rd3853, -4294967296;
	setp.ne.s64 	%p286, %rd3854, 0;
	@%p286 bra 	$L__BB1_737;
	cvt.u32.u64 	%r916, %rd33;
	cvt.u32.u64 	%r917, %rd1528;
	div.u32 	%r918, %r917, %r916;
	cvt.u64.u32 	%rd4474, %r918;
	bra.uni 	$L__BB1_738;
$L__BB1_737:
	div.s64 	%rd4474, %rd1528, %rd33;
$L__BB1_738:
	mul.lo.s64 	%rd3855, %rd4474, %rd33;
	sub.s64 	%rd1550, %rd1528, %rd3855;
	or.b64  	%rd3856, %rd4474, %rd38;
	and.b64  	%rd3857, %rd3856, -4294967296;
	setp.ne.s64 	%p287, %rd3857, 0;
	@%p287 bra 	$L__BB1_740;
	cvt.u32.u64 	%r919, %rd38;
	cvt.u32.u64 	%r920, %rd4474;
	div.u32 	%r921, %r920, %r919;
	cvt.u64.u32 	%rd4475, %r921;
	bra.uni 	$L__BB1_741;
$L__BB1_740:
	div.s64 	%rd4475, %rd4474, %rd38;
$L__BB1_741:
	mul.lo.s64 	%rd3858, %rd4475, %rd38;
	sub.s64 	%rd3859, %rd4474, %rd3858;
	mul.lo.s64 	%rd3860, %rd1550, %rd1750;
	mad.lo.s64 	%rd3861, %rd3859, %rd1749, %rd3860;
	shr.s64 	%rd3862, %rd1546, 63;
	shr.u64 	%rd3863, %rd3862, 62;
	add.s64 	%rd3864, %rd1546, %rd3863;
	shl.b64 	%rd3865, %rd3864, 1;
	and.b64  	%rd3866, %rd3865, -8;
	add.s64 	%rd3867, %rd5, %rd3866;
	ld.global.v2.f32 	{%f113, %f114}, [%rd3867];
	add.s64 	%rd3868, %rd3861, %rd8;
	mad.lo.s64 	%rd3869, %rd1748, %rd4475, %rd3868;
	shr.s64 	%rd3870, %rd3869, 63;
	shr.u64 	%rd3871, %rd3870, 62;
	add.s64 	%rd3872, %rd3869, %rd3871;
	shl.b64 	%rd3873, %rd3872, 1;
	and.b64  	%rd3874, %rd3873, -8;
	add.s64 	%rd3875, %rd1, %rd3874;
	st.global.v2.f32 	[%rd3875], {%f113, %f114};
	add.s64 	%rd1554, %rd1527, %rd13;
	setp.ge.u64 	%p288, %rd1554, %rd9;
	@%p288 bra 	$L__BB1_833;
	shl.b64 	%rd1555, %rd1554, 2;
	ld.param.u64 	%rd3876, [%rd6+144];
	ld.param.u64 	%rd1556, [%rd6+48];
	sub.s64 	%rd1557, %rd3876, %rd1556;
	or.b64  	%rd3877, %rd1555, %rd1557;
	and.b64  	%rd3878, %rd3877, -4294967296;
	setp.ne.s64 	%p289, %rd3878, 0;
	@%p289 bra 	$L__BB1_744;
	cvt.u32.u64 	%r922, %rd1557;
	cvt.u32.u64 	%r923, %rd1555;
	div.u32 	%r924, %r923, %r922;
	mul.lo.s32 	%r925, %r924, %r922;
	sub.s32 	%r926, %r923, %r925;
	cvt.u64.u32 	%rd4476, %r924;
	cvt.u64.u32 	%rd4477, %r926;
	bra.uni 	$L__BB1_745;
$L__BB1_744:
	div.s64 	%rd4476, %rd1555, %rd1557;
	mul.lo.s64 	%rd3879, %rd4476, %rd1557;
	sub.s64 	%rd4477, %rd1555, %rd3879;
$L__BB1_745:
	add.s64 	%rd3880, %rd4477, %rd1556;
	ld.param.u64 	%rd3881, [%rd6+248];
	mul.lo.s64 	%rd1564, %rd3880, %rd3881;
	ld.param.u64 	%rd3882, [%rd6+136];
	ld.param.u64 	%rd1565, [%rd6+40];
	sub.s64 	%rd1566, %rd3882, %rd1565;
	or.b64  	%rd3883, %rd4476, %rd1566;
	and.b64  	%rd3884, %rd3883, -4294967296;
	setp.ne.s64 	%p290, %rd3884, 0;
	@%p290 bra 	$L__BB1_747;
	cvt.u32.u64 	%r927, %rd1566;
	cvt.u32.u64 	%r928, %rd4476;
	div.u32 	%r929, %r928, %r927;
	mul.lo.s32 	%r930, %r929, %r927;
	sub.s32 	%r931, %r928, %r930;
	cvt.u64.u32 	%rd4478, %r929;
	cvt.u64.u32 	%rd4479, %r931;
	bra.uni 	$L__BB1_748;
$L__BB1_747:
	div.s64 	%rd4478, %rd4476, %rd1566;
	mul.lo.s64 	%rd3885, %rd4478, %rd1566;
	sub.s64 	%rd4479, %rd4476, %rd3885;
$L__BB1_748:
	add.s64 	%rd3886, %rd4479, %rd1565;
	ld.param.u64 	%rd3887, [%rd6+240];
	add.s64 	%rd3888, %rd1564, %rd12;
	mad.lo.s64 	%rd3889, %rd3886, %rd3887, %rd3888;
	mad.lo.s64 	%rd1573, %rd11, %rd4478, %rd3889;
	or.b64  	%rd3890, %rd1555, %rd33;
	and.b64  	%rd3891, %rd3890, -4294967296;
	setp.ne.s64 	%p291, %rd3891, 0;
	@%p291 bra 	$L__BB1_750;
	cvt.u32.u64 	%r932, %rd33;
	cvt.u32.u64 	%r933, %rd1555;
	div.u32 	%r934, %r933, %r932;
	cvt.u64.u32 	%rd4480, %r934;
	bra.uni 	$L__BB1_751;
$L__BB1_750:
	div.s64 	%rd4480, %rd1555, %rd33;
$L__BB1_751:
	mul.lo.s64 	%rd3892, %rd4480, %rd33;
	sub.s64 	%rd1577, %rd1555, %rd3892;
	or.b64  	%rd3893, %rd4480, %rd38;
	and.b64  	%rd3894, %rd3893, -4294967296;
	setp.ne.s64 	%p292, %rd3894, 0;
	@%p292 bra 	$L__BB1_753;
	cvt.u32.u64 	%r935, %rd38;
	cvt.u32.u64 	%r936, %rd4480;
	div.u32 	%r937, %r936, %r935;
	cvt.u64.u32 	%rd4481, %r937;
	bra.uni 	$L__BB1_754;
$L__BB1_753:
	div.s64 	%rd4481, %rd4480, %rd38;
$L__BB1_754:
	mul.lo.s64 	%rd3895, %rd4481, %rd38;
	sub.s64 	%rd3896, %rd4480, %rd3895;
	mul.lo.s64 	%rd3897, %rd1577, %rd1750;
	mad.lo.s64 	%rd3898, %rd3896, %rd1749, %rd3897;
	shr.s64 	%rd3899, %rd1573, 63;
	shr.u64 	%rd3900, %rd3899, 62;
	add.s64 	%rd3901, %rd1573, %rd3900;
	shl.b64 	%rd3902, %rd3901, 1;
	and.b64  	%rd3903, %rd3902, -8;
	add.s64 	%rd3904, %rd5, %rd3903;
	ld.global.v2.f32 	{%f115, %f116}, [%rd3904];
	add.s64 	%rd3905, %rd3898, %rd8;
	mad.lo.s64 	%rd3906, %rd1748, %rd4481, %rd3905;
	shr.s64 	%rd3907, %rd3906, 63;
	shr.u64 	%rd3908, %rd3907, 62;
	add.s64 	%rd3909, %rd3906, %rd3908;
	shl.b64 	%rd3910, %rd3909, 1;
	and.b64  	%rd3911, %rd3910, -8;
	add.s64 	%rd3912, %rd1, %rd3911;
	st.global.v2.f32 	[%rd3912], {%f115, %f116};
	add.s64 	%rd1581, %rd1554, %rd13;
	setp.ge.u64 	%p293, %rd1581, %rd9;
	@%p293 bra 	$L__BB1_833;
	shl.b64 	%rd1582, %rd1581, 2;
	ld.param.u64 	%rd3913, [%rd6+144];
	ld.param.u64 	%rd1583, [%rd6+48];
	sub.s64 	%rd1584, %rd3913, %rd1583;
	or.b64  	%rd3914, %rd1582, %rd1584;
	and.b64  	%rd3915, %rd3914, -4294967296;
	setp.ne.s64 	%p294, %rd3915, 0;
	@%p294 bra 	$L__BB1_757;
	cvt.u32.u64 	%r938, %rd1584;
	cvt.u32.u64 	%r939, %rd1582;
	div.u32 	%r940, %r939, %r938;
	mul.lo.s32 	%r941, %r940, %r938;
	sub.s32 	%r942, %r939, %r941;
	cvt.u64.u32 	%rd4482, %r940;
	cvt.u64.u32 	%rd4483, %r942;
	bra.uni 	$L__BB1_758;
$L__BB1_757:
	div.s64 	%rd4482, %rd1582, %rd1584;
	mul.lo.s64 	%rd3916, %rd4482, %rd1584;
	sub.s64 	%rd4483, %rd1582, %rd3916;
$L__BB1_758:
	add.s64 	%rd3917, %rd4483, %rd1583;
	ld.param.u64 	%rd3918, [%rd6+248];
	mul.lo.s64 	%rd1591, %rd3917, %rd3918;
	ld.param.u64 	%rd3919, [%rd6+136];
	ld.param.u64 	%rd1592, [%rd6+40];
	sub.s64 	%rd1593, %rd3919, %rd1592;
	or.b64  	%rd3920, %rd4482, %rd1593;
	and.b64  	%rd3921, %rd3920, -4294967296;
	setp.ne.s64 	%p295, %rd3921, 0;
	@%p295 bra 	$L__BB1_760;
	cvt.u32.u64 	%r943, %rd1593;
	cvt.u32.u64 	%r944, %rd4482;
	div.u32 	%r945, %r944, %r943;
	mul.lo.s32 	%r946, %r945, %r943;
	sub.s32 	%r947, %r944, %r946;
	cvt.u64.u32 	%rd4484, %r945;
	cvt.u64.u32 	%rd4485, %r947;
	bra.uni 	$L__BB1_761;
$L__BB1_760:
	div.s64 	%rd4484, %rd4482, %rd1593;
	mul.lo.s64 	%rd3922, %rd4484, %rd1593;
	sub.s64 	%rd4485, %rd4482, %rd3922;
$L__BB1_761:
	add.s64 	%rd3923, %rd4485, %rd1592;
	ld.param.u64 	%rd3924, [%rd6+240];
	add.s64 	%rd3925, %rd1591, %rd12;
	mad.lo.s64 	%rd3926, %rd3923, %rd3924, %rd3925;
	mad.lo.s64 	%rd1600, %rd11, %rd4484, %rd3926;
	or.b64  	%rd3927, %rd1582, %rd33;
	and.b64  	%rd3928, %rd3927, -4294967296;
	setp.ne.s64 	%p296, %rd3928, 0;
	@%p296 bra 	$L__BB1_763;
	cvt.u32.u64 	%r948, %rd33;
	cvt.u32.u64 	%r949, %rd1582;
	div.u32 	%r950, %r949, %r948;
	cvt.u64.u32 	%rd4486, %r950;
	bra.uni 	$L__BB1_764;
$L__BB1_763:
	div.s64 	%rd4486, %rd1582, %rd33;
$L__BB1_764:
	mul.lo.s64 	%rd3929, %rd4486, %rd33;
	sub.s64 	%rd1604, %rd1582, %rd3929;
	or.b64  	%rd3930, %rd4486, %rd38;
	and.b64  	%rd3931, %rd3930, -4294967296;
	setp.ne.s64 	%p297, %rd3931, 0;
	@%p297 bra 	$L__BB1_766;
	cvt.u32.u64 	%r951, %rd38;
	cvt.u32.u64 	%r952, %rd4486;
	div.u32 	%r953, %r952, %r951;
	cvt.u64.u32 	%rd4487, %r953;
	bra.uni 	$L__BB1_767;
$L__BB1_766:
	div.s64 	%rd4487, %rd4486, %rd38;
$L__BB1_767:
	mul.lo.s64 	%rd3932, %rd4487, %rd38;
	sub.s64 	%rd3933, %rd4486, %rd3932;
	mul.lo.s64 	%rd3934, %rd1604, %rd1750;
	mad.lo.s64 	%rd3935, %rd3933, %rd1749, %rd3934;
	shr.s64 	%rd3936, %rd1600, 63;
	shr.u64 	%rd3937, %rd3936, 62;
	add.s64 	%rd3938, %rd1600, %rd3937;
	shl.b64 	%rd3939, %rd3938, 1;
	and.b64  	%rd3940, %rd3939, -8;
	add.s64 	%rd3941, %rd5, %rd3940;
	ld.global.v2.f32 	{%f117, %f118}, [%rd3941];
	add.s64 	%rd3942, %rd3935, %rd8;
	mad.lo.s64 	%rd3943, %rd1748, %rd4487, %rd3942;
	shr.s64 	%rd3944, %rd3943, 63;
	shr.u64 	%rd3945, %rd3944, 62;
	add.s64 	%rd3946, %rd3943, %rd3945;
	shl.b64 	%rd3947, %rd3946, 1;
	and.b64  	%rd3948, %rd3947, -8;
	add.s64 	%rd3949, %rd1, %rd3948;
	st.global.v2.f32 	[%rd3949], {%f117, %f118};
	add.s64 	%rd1608, %rd1581, %rd13;
	setp.ge.u64 	%p298, %rd1608, %rd9;
	@%p298 bra 	$L__BB1_833;
	shl.b64 	%rd1609, %rd1608, 2;
	ld.param.u64 	%rd3950, [%rd6+144];
	ld.param.u64 	%rd1610, [%rd6+48];
	sub.s64 	%rd1611, %rd3950, %rd1610;
	or.b64  	%rd3951, %rd1609, %rd1611;
	and.b64  	%rd3952, %rd3951, -4294967296;
	setp.ne.s64 	%p299, %rd3952, 0;
	@%p299 bra 	$L__BB1_770;
	cvt.u32.u64 	%r954, %rd1611;
	cvt.u32.u64 	%r955, %rd1609;
	div.u32 	%r956, %r955, %r954;
	mul.lo.s32 	%r957, %r956, %r954;
	sub.s32 	%r958, %r955, %r957;
	cvt.u64.u32 	%rd4488, %r956;
	cvt.u64.u32 	%rd4489, %r958;
	bra.uni 	$L__BB1_771;
$L__BB1_770:
	div.s64 	%rd4488, %rd1609, %rd1611;
	mul.lo.s64 	%rd3953, %rd4488, %rd1611;
	sub.s64 	%rd4489, %rd1609, %rd3953;
$L__BB1_771:
	add.s64 	%rd3954, %rd4489, %rd1610;
	ld.param.u64 	%rd3955, [%rd6+248];
	mul.lo.s64 	%rd1618, %rd3954, %rd3955;
	ld.param.u64 	%rd3956, [%rd6+136];
	ld.param.u64 	%rd1619, [%rd6+40];
	sub.s64 	%rd1620, %rd3956, %rd1619;
	or.b64  	%rd3957, %rd4488, %rd1620;
	and.b64  	%rd3958, %rd3957, -4294967296;
	setp.ne.s64 	%p300, %rd3958, 0;
	@%p300 bra 	$L__BB1_773;
	cvt.u32.u64 	%r959, %rd1620;
	cvt.u32.u64 	%r960, %rd4488;
	div.u32 	%r961, %r960, %r959;
	mul.lo.s32 	%r962, %r961, %r959;
	sub.s32 	%r963, %r960, %r962;
	cvt.u64.u32 	%rd4490, %r961;
	cvt.u64.u32 	%rd4491, %r963;
	bra.uni 	$L__BB1_774;
$L__BB1_773:
	div.s64 	%rd4490, %rd4488, %rd1620;
	mul.lo.s64 	%rd3959, %rd4490, %rd1620;
	sub.s64 	%rd4491, %rd4488, %rd3959;
$L__BB1_774:
	add.s64 	%rd3960, %rd4491, %rd1619;
	ld.param.u64 	%rd3961, [%rd6+240];
	add.s64 	%rd3962, %rd1618, %rd12;
	mad.lo.s64 	%rd3963, %rd3960, %rd3961, %rd3962;
	mad.lo.s64 	%rd1627, %rd11, %rd4490, %rd3963;
	or.b64  	%rd3964, %rd1609, %rd33;
	and.b64  	%rd3965, %rd3964, -4294967296;
	setp.ne.s64 	%p301, %rd3965, 0;
	@%p301 bra 	$L__BB1_776;
	cvt.u32.u64 	%r964, %rd33;
	cvt.u32.u64 	%r965, %rd1609;
	div.u32 	%r966, %r965, %r964;
	cvt.u64.u32 	%rd4492, %r966;
	bra.uni 	$L__BB1_777;
$L__BB1_776:
	div.s64 	%rd4492, %rd1609, %rd33;
$L__BB1_777:
	mul.lo.s64 	%rd3966, %rd4492, %rd33;
	sub.s64 	%rd1631, %rd1609, %rd3966;
	or.b64  	%rd3967, %rd4492, %rd38;
	and.b64  	%rd3968, %rd3967, -4294967296;
	setp.ne.s64 	%p302, %rd3968, 0;
	@%p302 bra 	$L__BB1_779;
	cvt.u32.u64 	%r967, %rd38;
	cvt.u32.u64 	%r968, %rd4492;
	div.u32 	%r969, %r968, %r967;
	cvt.u64.u32 	%rd4493, %r969;
	bra.uni 	$L__BB1_780;
$L__BB1_779:
	div.s64 	%rd4493, %rd4492, %rd38;
$L__BB1_780:
	mul.lo.s64 	%rd3969, %rd4493, %rd38;
	sub.s64 	%rd3970, %rd4492, %rd3969;
	mul.lo.s64 	%rd3971, %rd1631, %rd1750;
	mad.lo.s64 	%rd3972, %rd3970, %rd1749, %rd3971;
	shr.s64 	%rd3973, %rd1627, 63;
	shr.u64 	%rd3974, %rd3973, 62;
	add.s64 	%rd3975, %rd1627, %rd3974;
	shl.b64 	%rd3976, %rd3975, 1;
	and.b64  	%rd3977, %rd3976, -8;
	add.s64 	%rd3978, %rd5, %rd3977;
	ld.global.v2.f32 	{%f119, %f120}, [%rd3978];
	add.s64 	%rd3979, %rd3972, %rd8;
	mad.lo.s64 	%rd3980, %rd1748, %rd4493, %rd3979;
	shr.s64 	%rd3981, %rd3980, 63;
	shr.u64 	%rd3982, %rd3981, 62;
	add.s64 	%rd3983, %rd3980, %rd3982;
	shl.b64 	%rd3984, %rd3983, 1;
	and.b64  	%rd3985, %rd3984, -8;
	add.s64 	%rd3986, %rd1, %rd3985;
	st.global.v2.f32 	[%rd3986], {%f119, %f120};
	add.s64 	%rd1635, %rd1608, %rd13;
	setp.ge.u64 	%p303, %rd1635, %rd9;
	@%p303 bra 	$L__BB1_833;
	shl.b64 	%rd1636, %rd1635, 2;
	ld.param.u64 	%rd3987, [%rd6+144];
	ld.param.u64 	%rd1637, [%rd6+48];
	sub.s64 	%rd1638, %rd3987, %rd1637;
	or.b64  	%rd3988, %rd1636, %rd1638;
	and.b64  	%rd3989, %rd3988, -4294967296;
	setp.ne.s64 	%p304, %rd3989, 0;
	@%p304 bra 	$L__BB1_783;
	cvt.u32.u64 	%r970, %rd1638;
	cvt.u32.u64 	%r971, %rd1636;
	div.u32 	%r972, %r971, %r970;
	mul.lo.s32 	%r973, %r972, %r970;
	sub.s32 	%r974, %r971, %r973;
	cvt.u64.u32 	%rd4494, %r972;
	cvt.u64.u32 	%rd4495, %r974;
	bra.uni 	$L__BB1_784;
$L__BB1_783:
	div.s64 	%rd4494, %rd1636, %rd1638;
	mul.lo.s64 	%rd3990, %rd4494, %rd1638;
	sub.s64 	%rd4495, %rd1636, %rd3990;
$L__BB1_784:
	add.s64 	%rd3991, %rd4495, %rd1637;
	ld.param.u64 	%rd3992, [%rd6+248];
	mul.lo.s64 	%rd1645, %rd3991, %rd3992;
	ld.param.u64 	%rd3993, [%rd6+136];
	ld.param.u64 	%rd1646, [%rd6+40];
	sub.s64 	%rd1647, %rd3993, %rd1646;
	or.b64  	%rd3994, %rd4494, %rd1647;
	and.b64  	%rd3995, %rd3994, -4294967296;
	setp.ne.s64 	%p305, %rd3995, 0;
	@%p305 bra 	$L__BB1_786;
	cvt.u32.u64 	%r975, %rd1647;
	cvt.u32.u64 	%r976, %rd4494;
	div.u32 	%r977, %r976, %r975;
	mul.lo.s32 	%r978, %r977, %r975;
	sub.s32 	%r979, %r976, %r978;
	cvt.u64.u32 	%rd4496, %r977;
	cvt.u64.u32 	%rd4497, %r979;
	bra.uni 	$L__BB1_787;
$L__BB1_786:
	div.s64 	%rd4496, %rd4494, %rd1647;
	mul.lo.s64 	%rd3996, %rd4496, %rd1647;
	sub.s64 	%rd4497, %rd4494, %rd3996;
$L__BB1_787:
	add.s64 	%rd3997, %rd4497, %rd1646;
	ld.param.u64 	%rd3998, [%rd6+240];
	add.s64 	%rd3999, %rd1645, %rd12;
	mad.lo.s64 	%rd4000, %rd3997, %rd3998, %rd3999;
	mad.lo.s64 	%rd1654, %rd11, %rd4496, %rd4000;
	or.b64  	%rd4001, %rd1636, %rd33;
	and.b64  	%rd4002, %rd4001, -4294967296;
	setp.ne.s64 	%p306, %rd4002, 0;
	@%p306 bra 	$L__BB1_789;
	cvt.u32.u64 	%r980, %rd33;
	cvt.u32.u64 	%r981, %rd1636;
	div.u32 	%r982, %r981, %r980;
	cvt.u64.u32 	%rd4498, %r982;
	bra.uni 	$L__BB1_790;
$L__BB1_789:
	div.s64 	%rd4498, %rd1636, %rd33;
$L__BB1_790:
	mul.lo.s64 	%rd4003, %rd4498, %rd33;
	sub.s64 	%rd1658, %rd1636, %rd4003;
	or.b64  	%rd4004, %rd4498, %rd38;
	and.b64  	%rd4005, %rd4004, -4294967296;
	setp.ne.s64 	%p307, %rd4005, 0;
	@%p307 bra 	$L__BB1_792;
	cvt.u32.u64 	%r983, %rd38;
	cvt.u32.u64 	%r984, %rd4498;
	div.u32 	%r985, %r984, %r983;
	cvt.u64.u32 	%rd4499, %r985;
	bra.uni 	$L__BB1_793;
$L__BB1_792:
	div.s64 	%rd4499, %rd4498, %rd38;
$L__BB1_793:
	mul.lo.s64 	%rd4006, %rd4499, %rd38;
	sub.s64 	%rd4007, %rd4498, %rd4006;
	mul.lo.s64 	%rd4008, %rd1658, %rd1750;
	mad.lo.s64 	%rd4009, %rd4007, %rd1749, %rd4008;
	shr.s64 	%rd4010, %rd1654, 63;
	shr.u64 	%rd4011, %rd4010, 62;
	add.s64 	%rd4012, %rd1654, %rd4011;
	shl.b64 	%rd4013, %rd4012, 1;
	and.b64  	%rd4014, %rd4013, -8;
	add.s64 	%rd4015, %rd5, %rd4014;
	ld.global.v2.f32 	{%f121, %f122}, [%rd4015];
	add.s64 	%rd4016, %rd4009, %rd8;
	mad.lo.s64 	%rd4017, %rd1748, %rd4499, %rd4016;
	shr.s64 	%rd4018, %rd4017, 63;
	shr.u64 	%rd4019, %rd4018, 62;
	add.s64 	%rd4020, %rd4017, %rd4019;
	shl.b64 	%rd4021, %rd4020, 1;
	and.b64  	%rd4022, %rd4021, -8;
	add.s64 	%rd4023, %rd1, %rd4022;
	st.global.v2.f32 	[%rd4023], {%f121, %f122};
	add.s64 	%rd1662, %rd1635, %rd13;
	setp.ge.u64 	%p308, %rd1662, %rd9;
	@%p308 bra 	$L__BB1_833;
	shl.b64 	%rd1663, %rd1662, 2;
	ld.param.u64 	%rd4024, [%rd6+144];
	ld.param.u64 	%rd1664, [%rd6+48];
	sub.s64 	%rd1665, %rd4024, %rd1664;
	or.b64  	%rd4025, %rd1663, %rd1665;
	and.b64  	%rd4026, %rd4025, -4294967296;
	setp.ne.s64 	%p309, %rd4026, 0;
	@%p309 bra 	$L__BB1_796;
	cvt.u32.u64 	%r986, %rd1665;
	cvt.u32.u64 	%r987, %rd1663;
	div.u32 	%r988, %r987, %r986;
	mul.lo.s32 	%r989, %r988, %r986;
	sub.s32 	%r990, %r987, %r989;
	cvt.u64.u32 	%rd4500, %r988;
	cvt.u64.u32 	%rd4501, %r990;
	bra.uni 	$L__BB1_797;
$L__BB1_796:
	div.s64 	%rd4500, %rd1663, %rd1665;
	mul.lo.s64 	%rd4027, %rd4500, %rd1665;
	sub.s64 	%rd4501, %rd1663, %rd4027;
$L__BB1_797:
	add.s64 	%rd4028, %rd4501, %rd1664;
	ld.param.u64 	%rd4029, [%rd6+248];
	mul.lo.s64 	%rd1672, %rd4028, %rd4029;
	ld.param.u64 	%rd4030, [%rd6+136];
	ld.param.u64 	%rd1673, [%rd6+40];
	sub.s64 	%rd1674, %rd4030, %rd1673;
	or.b64  	%rd4031, %rd4500, %rd1674;
	and.b64  	%rd4032, %rd4031, -4294967296;
	setp.ne.s64 	%p310, %rd4032, 0;
	@%p310 bra 	$L__BB1_799;
	cvt.u32.u64 	%r991, %rd1674;
	cvt.u32.u64 	%r992, %rd4500;
	div.u32 	%r993, %r992, %r991;
	mul.lo.s32 	%r994, %r993, %r991;
	sub.s32 	%r995, %r992, %r994;
	cvt.u64.u32 	%rd4502, %r993;
	cvt.u64.u32 	%rd4503, %r995;
	bra.uni 	$L__BB1_800;
$L__BB1_799:
	div.s64 	%rd4502, %rd4500, %rd1674;
	mul.lo.s64 	%rd4033, %rd4502, %rd1674;
	sub.s64 	%rd4503, %rd4500, %rd4033;
$L__BB1_800:
	add.s64 	%rd4034, %rd4503, %rd1673;
	ld.param.u64 	%rd4035, [%rd6+240];
	add.s64 	%rd4036, %rd1672, %rd12;
	mad.lo.s64 	%rd4037, %rd4034, %rd4035, %rd4036;
	mad.lo.s64 	%rd1681, %rd11, %rd4502, %rd4037;
	or.b64  	%rd4038, %rd1663, %rd33;
	and.b64  	%rd4039, %rd4038, -4294967296;
	setp.ne.s64 	%p311, %rd4039, 0;
	@%p311 bra 	$L__BB1_802;
	cvt.u32.u64 	%r996, %rd33;
	cvt.u32.u64 	%r997, %rd1663;
	div.u32 	%r998, %r997, %r996;
	cvt.u64.u32 	%rd4504, %r998;
	bra.uni 	$L__BB1_803;
$L__BB1_802:
	div.s64 	%rd4504, %rd1663, %rd33;
$L__BB1_803:
	mul.lo.s64 	%rd4040, %rd4504, %rd33;
	sub.s64 	%rd1685, %rd1663, %rd4040;
	or.b64  	%rd4041, %rd4504, %rd38;
	and.b64  	%rd4042, %rd4041, -4294967296;
	setp.ne.s64 	%p312, %rd4042, 0;
	@%p312 bra 	$L__BB1_805;
	cvt.u32.u64 	%r999, %rd38;
	cvt.u32.u64 	%r1000, %rd4504;
	div.u32 	%r1001, %r1000, %r999;
	cvt.u64.u32 	%rd4505, %r1001;
	bra.uni 	$L__BB1_806;
$L__BB1_805:
	div.s64 	%rd4505, %rd4504, %rd38;
$L__BB1_806:
	mul.lo.s64 	%rd4043, %rd4505, %rd38;
	sub.s64 	%rd4044, %rd4504, %rd4043;
	mul.lo.s64 	%rd4045, %rd1685, %rd1750;
	mad.lo.s64 	%rd4046, %rd4044, %rd1749, %rd4045;
	shr.s64 	%rd4047, %rd1681, 63;
	shr.u64 	%rd4048, %rd4047, 62;
	add.s64 	%rd4049, %rd1681, %rd4048;
	shl.b64 	%rd4050, %rd4049, 1;
	and.b64  	%rd4051, %rd4050, -8;
	add.s64 	%rd4052, %rd5, %rd4051;
	ld.global.v2.f32 	{%f123, %f124}, [%rd4052];
	add.s64 	%rd4053, %rd4046, %rd8;
	mad.lo.s64 	%rd4054, %rd1748, %rd4505, %rd4053;
	shr.s64 	%rd4055, %rd4054, 63;
	shr.u64 	%rd4056, %rd4055, 62;
	add.s64 	%rd4057, %rd4054, %rd4056;
	shl.b64 	%rd4058, %rd4057, 1;
	and.b64  	%rd4059, %rd4058, -8;
	add.s64 	%rd4060, %rd1, %rd4059;
	st.global.v2.f32 	[%rd4060], {%f123, %f124};
	add.s64 	%rd1689, %rd1662, %rd13;
	setp.ge.u64 	%p313, %rd1689, %rd9;
	@%p313 bra 	$L__BB1_833;
	shl.b64 	%rd1690, %rd1689, 2;
	ld.param.u64 	%rd4061, [%rd6+144];
	ld.param.u64 	%rd1691, [%rd6+48];
	sub.s64 	%rd1692, %rd4061, %rd1691;
	or.b64  	%rd4062, %rd1690, %rd1692;
	and.b64  	%rd4063, %rd4062, -4294967296;
	setp.ne.s64 	%p314, %rd4063, 0;
	@%p314 bra 	$L__BB1_809;
	cvt.u32.u64 	%r1002, %rd1692;
	cvt.u32.u64 	%r1003, %rd1690;
	div.u32 	%r1004, %r1003, %r1002;
	mul.lo.s32 	%r1005, %r1004, %r1002;
	sub.s32 	%r1006, %r1003, %r1005;
	cvt.u64.u32 	%rd4506, %r1004;
	cvt.u64.u32 	%rd4507, %r1006;
	bra.uni 	$L__BB1_810;
$L__BB1_809:
	div.s64 	%rd4506, %rd1690, %rd1692;
	mul.lo.s64 	%rd4064, %rd4506, %rd1692;
	sub.s64 	%rd4507, %rd1690, %rd4064;
$L__BB1_810:
	add.s64 	%rd4065, %rd4507, %rd1691;
	ld.param.u64 	%rd4066, [%rd6+248];
	mul.lo.s64 	%rd1699, %rd4065, %rd4066;
	ld.param.u64 	%rd4067, [%rd6+136];
	ld.param.u64 	%rd1700, [%rd6+40];
	sub.s64 	%rd1701, %rd4067, %rd1700;
	or.b64  	%rd4068, %rd4506, %rd1701;
	and.b64  	%rd4069, %rd4068, -4294967296;
	setp.ne.s64 	%p315, %rd4069, 0;
	@%p315 bra 	$L__BB1_812;
	cvt.u32.u64 	%r1007, %rd1701;
	cvt.u32.u64 	%r1008, %rd4506;
	div.u32 	%r1009, %r1008, %r1007;
	mul.lo.s32 	%r1010, %r1009, %r1007;
	sub.s32 	%r1011, %r1008, %r1010;
	cvt.u64.u32 	%rd4508, %r1009;
	cvt.u64.u32 	%rd4509, %r1011;
	bra.uni 	$L__BB1_813;
$L__BB1_812:
	div.s64 	%rd4508, %rd4506, %rd1701;
	mul.lo.s64 	%rd4070, %rd4508, %rd1701;
	sub.s64 	%rd4509, %rd4506, %rd4070;
$L__BB1_813:
	add.s64 	%rd4071, %rd4509, %rd1700;
	ld.param.u64 	%rd4072, [%rd6+240];
	add.s64 	%rd4073, %rd1699, %rd12;
	mad.lo.s64 	%rd4074, %rd4071, %rd4072, %rd4073;
	mad.lo.s64 	%rd1708, %rd11, %rd4508, %rd4074;
	or.b64  	%rd4075, %rd1690, %rd33;
	and.b64  	%rd4076, %rd4075, -4294967296;
	setp.ne.s64 	%p316, %rd4076, 0;
	@%p316 bra 	$L__BB1_815;
	cvt.u32.u64 	%r1012, %rd33;
	cvt.u32.u64 	%r1013, %rd1690;
	div.u32 	%r1014, %r1013, %r1012;
	cvt.u64.u32 	%rd4510, %r1014;
	bra.uni 	$L__BB1_816;
$L__BB1_815:
	div.s64 	%rd4510, %rd1690, %rd33;
$L__BB1_816:
	mul.lo.s64 	%rd4077, %rd4510, %rd33;
	sub.s64 	%rd1712, %rd1690, %rd4077;
	or.b64  	%rd4078, %rd4510, %rd38;
	and.b64  	%rd4079, %rd4078, -4294967296;
	setp.ne.s64 	%p317, %rd4079, 0;
	@%p317 bra 	$L__BB1_818;
	cvt.u32.u64 	%r1015, %rd38;
	cvt.u32.u64 	%r1016, %rd4510;
	div.u32 	%r1017, %r1016, %r1015;
	cvt.u64.u32 	%rd4511, %r1017;
	bra.uni 	$L__BB1_819;
$L__BB1_818:
	div.s64 	%rd4511, %rd4510, %rd38;
$L__BB1_819:
	mul.lo.s64 	%rd4080, %rd4511, %rd38;
	sub.s64 	%rd4081, %rd4510, %rd4080;
	mul.lo.s64 	%rd4082, %rd1712, %rd1750;
	mad.lo.s64 	%rd4083, %rd4081, %rd1749, %rd4082;
	shr.s64 	%rd4084, %rd1708, 63;
	shr.u64 	%rd4085, %rd4084, 62;
	add.s64 	%rd4086, %rd1708, %rd4085;
	shl.b64 	%rd4087, %rd4086, 1;
	and.b64  	%rd4088, %rd4087, -8;
	add.s64 	%rd4089, %rd5, %rd4088;
	ld.global.v2.f32 	{%f125, %f126}, [%rd4089];
	add.s64 	%rd4090, %rd4083, %rd8;
	mad.lo.s64 	%rd4091, %rd1748, %rd4511, %rd4090;
	shr.s64 	%rd4092, %rd4091, 63;
	shr.u64 	%rd4093, %rd4092, 62;
	add.s64 	%rd4094, %rd4091, %rd4093;
	shl.b64 	%rd4095, %rd4094, 1;
	and.b64  	%rd4096, %rd4095, -8;
	add.s64 	%rd4097, %rd1, %rd4096;
	st.global.v2.f32 	[%rd4097], {%f125, %f126};
	add.s64 	%rd1717, %rd1689, %rd13;
	setp.ge.u64 	%p318, %rd1717, %rd9;
	@%p318 bra 	$L__BB1_833;
	shl.b64 	%rd1718, %rd1717, 2;
	ld.param.u64 	%rd4098, [%rd6+144];
	ld.param.u64 	%rd1719, [%rd6+48];
	sub.s64 	%rd1720, %rd4098, %rd1719;
	or.b64  	%rd4099, %rd1718, %rd1720;
	and.b64  	%rd4100, %rd4099, -4294967296;
	setp.ne.s64 	%p319, %rd4100, 0;
	@%p319 bra 	$L__BB1_822;
	cvt.u32.u64 	%r1018, %rd1720;
	cvt.u32.u64 	%r1019, %rd1718;
	div.u32 	%r1020, %r1019, %r1018;
	mul.lo.s32 	%r1021, %r1020, %r1018;
	sub.s32 	%r1022, %r1019, %r1021;
	cvt.u64.u32 	%rd4512, %r1020;
	cvt.u64.u32 	%rd4513, %r1022;
	bra.uni 	$L__BB1_823;
$L__BB1_822:
	div.s64 	%rd4512, %rd1718, %rd1720;
	mul.lo.s64 	%rd4101, %rd4512, %rd1720;
	sub.s64 	%rd4513, %rd1718, %rd4101;
$L__BB1_823:
	add.s64 	%rd4102, %rd4513, %rd1719;
	ld.param.u64 	%rd4103, [%rd6+248];
	mad.lo.s64 	%rd1727, %rd4102, %rd4103, %rd12;
	ld.param.u64 	%rd4104, [%rd6+136];
	ld.param.u64 	%rd1728, [%rd6+40];
	sub.s64 	%rd1729, %rd4104, %rd1728;
	or.b64  	%rd4105, %rd4512, %rd1729;
	and.b64  	%rd4106, %rd4105, -4294967296;
	setp.ne.s64 	%p320, %rd4106, 0;
	@%p320 bra 	$L__BB1_825;
	cvt.u32.u64 	%r1023, %rd1729;
	cvt.u32.u64 	%r1024, %rd4512;
	div.u32 	%r1025, %r1024, %r1023;
	mul.lo.s32 	%r1026, %r1025, %r1023;
	sub.s32 	%r1027, %r1024, %r1026;
	cvt.u64.u32 	%rd4514, %r1025;
	cvt.u64.u32 	%rd4515, %r1027;
	bra.uni 	$L__BB1_826;
$L__BB1_825:
	div.s64 	%rd4514, %rd4512, %rd1729;
	mul.lo.s64 	%rd4107, %rd4514, %rd1729;
	sub.s64 	%rd4515, %rd4512, %rd4107;
$L__BB1_826:
	add.s64 	%rd4108, %rd4515, %rd1728;
	ld.param.u64 	%rd4109, [%rd6+240];
	mad.lo.s64 	%rd4110, %rd4108, %rd4109, %rd1727;
	mad.lo.s64 	%rd1736, %rd11, %rd4514, %rd4110;
	or.b64  	%rd4111, %rd1718, %rd33;
	and.b64  	%rd4112, %rd4111, -4294967296;
	setp.ne.s64 	%p321, %rd4112, 0;
	@%p321 bra 	$L__BB1_828;
	cvt.u32.u64 	%r1028, %rd33;
	cvt.u32.u64 	%r1029, %rd1718;
	div.u32 	%r1030, %r1029, %r1028;
	cvt.u64.u32 	%rd4516, %r1030;
	bra.uni 	$L__BB1_829;
$L__BB1_828:
	div.s64 	%rd4516, %rd1718, %rd33;
$L__BB1_829:
	mul.lo.s64 	%rd4113, %rd4516, %rd33;
	sub.s64 	%rd4114, %rd1718, %rd4113;
	mul.lo.s64 	%rd1740, %rd4114, %rd1750;
	or.b64  	%rd4115, %rd4516, %rd38;
	and.b64  	%rd4116, %rd4115, -4294967296;
	setp.ne.s64 	%p322, %rd4116, 0;
	@%p322 bra 	$L__BB1_831;
	cvt.u32.u64 	%r1031, %rd38;
	cvt.u32.u64 	%r1032, %rd4516;
	div.u32 	%r1033, %r1032, %r1031;
	cvt.u64.u32 	%rd4517, %r1033;
	bra.uni 	$L__BB1_832;
$L__BB1_831:
	div.s64 	%rd4517, %rd4516, %rd38;
$L__BB1_832:
	mul.lo.s64 	%rd4117, %rd4517, %rd38;
	sub.s64 	%rd4118, %rd4516, %rd4117;
	mad.lo.s64 	%rd4119, %rd4118, %rd1749, %rd1740;
	shr.s64 	%rd4120, %rd1736, 63;
	shr.u64 	%rd4121, %rd4120, 62;
	add.s64 	%rd4122, %rd1736, %rd4121;
	shl.b64 	%rd4123, %rd4122, 1;
	and.b64  	%rd4124, %rd4123, -8;
	add.s64 	%rd4125, %rd5, %rd4124;
	ld.global.v2.f32 	{%f127, %f128}, [%rd4125];
	add.s64 	%rd4126, %rd4119, %rd8;
	mad.lo.s64 	%rd4127, %rd1748, %rd4517, %rd4126;
	shr.s64 	%rd4128, %rd4127, 63;
	shr.u64 	%rd4129, %rd4128, 62;
	add.s64 	%rd4130, %rd4127, %rd4129;
	shl.b64 	%rd4131, %rd4130, 1;
	and.b64  	%rd4132, %rd4131, -8;
	add.s64 	%rd4133, %rd1, %rd4132;
	st.global.v2.f32 	[%rd4133], {%f127, %f128};
$L__BB1_833:
	ret;

}
.entry _ZN36_GLOBAL__N__8b672081_4_k_cu_a34fbeb220slice_scatter_kernelIf6__halfLl3ELl4ELl256EEEvPT0_NS_13SliceMetaDataIS2_XT1_EXT2_EEENS_15ScatterMetaDataIXT1_EXT2_EEE(
	.param .u64 .ptr .align 1 _ZN36_GLOBAL__N__8b672081_4_k_cu_a34fbeb220slice_scatter_kernelIf6__halfLl3ELl4ELl256EEEvPT0_NS_13SliceMetaDataIS2_XT1_EXT2_EEENS_15ScatterMetaDataIXT1_EXT2_EEE_param_0,
	.param .align 8 .b8 _ZN36_GLOBAL__N__8b672081_4_k_cu_a34fbeb220slice_scatter_kernelIf6__halfLl3ELl4ELl256EEEvPT0_NS_13SliceMetaDataIS2_XT1_EXT2_EEENS_15ScatterMetaDataIXT1_EXT2_EEE_param_1[424],
	.param .align 8 .b8 _ZN36_GLOBAL__N__8b672081_4_k_cu_a34fbeb220slice_scatter_kernelIf6__halfLl3ELl4ELl256EEEvPT0_NS_13SliceMetaDataIS2_XT1_EXT2_EEENS_15ScatterMetaDataIXT1_EXT2_EEE_param_2[48]
)
{
	.reg .pred 	%p<11>;
	.reg .b32 	%r<26>;
	.reg .b32 	%f<2>;
	.reg .b64 	%rd<110>;

	ld.param.u64 	%rd53, [_ZN36_GLOBAL__N__8b672081_4_k_cu_a34fbeb220slice_scatter_kernelIf6__halfLl3ELl4ELl256EEEvPT0_NS_13SliceMetaDataIS2_XT1_EXT2_EEENS_15ScatterMetaDataIXT1_EXT2_EEE_param_2+40];
	ld.param.u64 	%rd52, [_ZN36_GLOBAL__N__8b672081_4_k_cu_a34fbeb220slice_scatter_kernelIf6__halfLl3ELl4ELl256EEEvPT0_NS_13SliceMetaDataIS2_XT1_EXT2_EEENS_15ScatterMetaDataIXT1_EXT2_EEE_param_2+32];
	ld.param.u64 	%rd51, [_ZN36_GLOBAL__N__8b672081_4_k_cu_a34fbeb220slice_scatter_kernelIf6__halfLl3ELl4ELl256EEEvPT0_NS_13SliceMetaDataIS2_XT1_EXT2_EEENS_15ScatterMetaDataIXT1_EXT2_EEE_param_2+24];
	ld.param.u64 	%rd50, [_ZN36_GLOBAL__N__8b672081_4_k_cu_a34fbeb220slice_scatter_kernelIf6__halfLl3ELl4ELl256EEEvPT0_NS_13SliceMetaDataIS2_XT1_EXT2_EEENS_15ScatterMetaDataIXT1_EXT2_EEE_param_2+16];
	ld.param.u64 	%rd49, [_ZN36_GLOBAL__N__8b672081_4_k_cu_a34fbeb220slice_scatter_kernelIf6__halfLl3ELl4ELl256EEEvPT0_NS_13SliceMetaDataIS2_XT1_EXT2_EEENS_15ScatterMetaDataIXT1_EXT2_EEE_param_2+8];
	ld.param.u64 	%rd47, [_ZN36_GLOBAL__N__8b672081_4_k_cu_a34fbeb220slice_scatter_kernelIf6__halfLl3ELl4ELl256EEEvPT0_NS_13SliceMetaDataIS2_XT1_EXT2_EEENS_15ScatterMetaDataIXT1_EXT2_EEE_param_0];
	mov.b64 	%rd54, _ZN36_GLOBAL__N__8b672081_4_k_cu_a34fbeb220slice_scatter_kernelIf6__halfLl3ELl4ELl256EEEvPT0_NS_13SliceMetaDataIS2_XT1_EXT2_EEENS_15ScatterMetaDataIXT1_EXT2_EEE_param_1;
	mov.u64 	%rd1, %rd54;
	mov.u32 	%r2, %ctaid.x;
	mov.u32 	%r1, %ntid.x;
	mov.u32 	%r3, %tid.x;
	mad.lo.s32 	%r4, %r2, %r1, %r3;
	cvt.u64.u32 	%rd103, %r4;
	mov.u32 	%r5, %ctaid.y;
	and.b32  	%r6, %r5, 3;
	cvt.u64.u32 	%rd4, %r6;
	shl.b32 	%r7, %r5, 3;
	cvt.u64.u32 	%rd55, %r7;
	and.b64  	%rd56, %rd55, 24;
	add.s64 	%rd5, %rd1, %rd56;
	ld.param.u64 	%rd57, [%rd5+328];
	shr.u64 	%rd58, %rd57, 63;
	add.s64 	%rd59, %rd57, %rd58;
	shr.s64 	%rd6, %rd59, 1;
	setp.le.s64 	%p1, %rd6, %rd103;
	@%p1 bra 	$L__BB2_15;
	ld.param.u64 	%rd61, [%rd5];
	shl.b64 	%rd62, %rd4, 4;
	add.s64 	%rd63, %rd5, %rd62;
	ld.param.u64 	%rd7, [%rd5+360];
	ld.param.u64 	%rd64, [%rd5+392];
	ld.param.u64 	%rd65, [%rd1+224];
	ld.param.u64 	%rd66, [%rd63+32];
	ld.param.u64 	%rd8, [%rd63+232];
	mul.lo.s64 	%rd9, %rd8, %rd66;
	mov.u32 	%r8, %nctaid.x;
	mul.lo.s32 	%r9, %r1, %r8;
	cvt.u64.u32 	%rd10, %r9;
	ld.param.u64 	%rd67, [%rd63+144];
	ld.param.u64 	%rd11, [%rd63+48];
	sub.s64 	%rd12, %rd67, %rd11;
	ld.param.u64 	%rd13, [%rd63+248];
	ld.param.u64 	%rd68, [%rd63+136];
	ld.param.u64 	%rd14, [%rd63+40];
	sub.s64 	%rd15, %rd68, %rd14;
	ld.param.u64 	%rd16, [%rd63+240];
	setp.eq.s64 	%p2, %rd65, 2;
	selp.b64 	%rd17, %rd64, %rd50, %p2;
	setp.eq.s64 	%p3, %rd65, 1;
	selp.b64 	%rd18, %rd64, %rd49, %p3;
	cvta.to.global.u64 	%rd19, %rd61;
	cvta.to.global.u64 	%rd20, %rd47;
	mov.b64 	%rd102, 0;
	cvt.u32.u64 	%r10, %rd12;
	cvt.u32.u64 	%r15, %rd15;
$L__BB2_2:
	shl.b64 	%rd23, %rd103, 1;
	or.b64  	%rd69, %rd23, %rd12;
	and.b64  	%rd70, %rd69, -4294967296;
	setp.ne.s64 	%p4, %rd70, 0;
	@%p4 bra 	$L__BB2_4;
	cvt.u32.u64 	%r11, %rd23;
	div.u32 	%r12, %r11, %r10;
	mul.lo.s32 	%r13, %r12, %r10;
	sub.s32 	%r14, %r11, %r13;
	cvt.u64.u32 	%rd104, %r12;
	cvt.u64.u32 	%rd105, %r14;
	bra.uni 	$L__BB2_5;
$L__BB2_4:
	div.s64 	%rd104, %rd23, %rd12;
	mul.lo.s64 	%rd71, %rd104, %rd12;
	sub.s64 	%rd105, %rd23, %rd71;
$L__BB2_5:
	add.s64 	%rd72, %rd105, %rd11;
	mul.lo.s64 	%rd30, %rd72, %rd13;
	or.b64  	%rd73, %rd104, %rd15;
	and.b64  	%rd74, %rd73, -4294967296;
	setp.ne.s64 	%p5, %rd74, 0;
	@%p5 bra 	$L__BB2_7;
	cvt.u32.u64 	%r16, %rd104;
	div.u32 	%r17, %r16, %r15;
	mul.lo.s32 	%r18, %r17, %r15;
	sub.s32 	%r19, %r16, %r18;
	cvt.u64.u32 	%rd106, %r17;
	cvt.u64.u32 	%rd107, %r19;
	bra.uni 	$L__BB2_8;
$L__BB2_7:
	div.s64 	%rd106, %rd104, %rd15;
	mul.lo.s64 	%rd75, %rd106, %rd15;
	sub.s64 	%rd107, %rd104, %rd75;
$L__BB2_8:
	add.s64 	%rd76, %rd107, %rd14;
	add.s64 	%rd77, %rd30, %rd9;
	mad.lo.s64 	%rd78, %rd76, %rd16, %rd77;
	mad.lo.s64 	%rd37, %rd8, %rd106, %rd78;
	or.b64  	%rd79, %rd23, %rd17;
	and.b64  	%rd80, %rd79, -4294967296;
	setp.ne.s64 	%p6, %rd80, 0;
	@%p6 bra 	$L__BB2_10;
	cvt.u32.u64 	%r20, %rd17;
	cvt.u32.u64 	%r21, %rd23;
	div.u32 	%r22, %r21, %r20;
	cvt.u64.u32 	%rd108, %r22;
	bra.uni 	$L__BB2_11;
$L__BB2_10:
	div.s64 	%rd108, %rd23, %rd17;
$L__BB2_11:
	mul.lo.s64 	%rd81, %rd108, %rd17;
	sub.s64 	%rd41, %rd23, %rd81;
	or.b64  	%rd82, %rd108, %rd18;
	and.b64  	%rd83, %rd82, -4294967296;
	setp.ne.s64 	%p7, %rd83, 0;
	@%p7 bra 	$L__BB2_13;
	cvt.u32.u64 	%r23, %rd18;
	cvt.u32.u64 	%r24, %rd108;
	div.u32 	%r25, %r24, %r23;
	cvt.u64.u32 	%rd109, %r25;
	bra.uni 	$L__BB2_14;
$L__BB2_13:
	div.s64 	%rd109, %rd108, %rd18;
$L__BB2_14:
	mul.lo.s64 	%rd84, %rd109, %rd18;
	sub.s64 	%rd85, %rd108, %rd84;
	mul.lo.s64 	%rd86, %rd41, %rd53;
	mad.lo.s64 	%rd87, %rd85, %rd52, %rd86;
	shr.u64 	%rd88, %rd37, 63;
	add.s64 	%rd89, %rd37, %rd88;
	shl.b64 	%rd90, %rd89, 1;
	and.b64  	%rd91, %rd90, -4;
	add.s64 	%rd92, %rd19, %rd91;
	ld.global.f32 	%f1, [%rd92];
	add.s64 	%rd93, %rd87, %rd7;
	mad.lo.s64 	%rd94, %rd51, %rd109, %rd93;
	shr.u64 	%rd95, %rd94, 63;
	add.s64 	%rd96, %rd94, %rd95;
	shl.b64 	%rd97, %rd96, 1;
	and.b64  	%rd98, %rd97, -4;
	add.s64 	%rd99, %rd20, %rd98;
	st.global.f32 	[%rd99], %f1;
	add.s64 	%rd45, %rd102, 1;
	add.s64 	%rd103, %rd103, %rd10;
	setp.lt.u64 	%p8, %rd102, 127;
	setp.lt.s64 	%p9, %rd103, %rd6;
	and.pred  	%p10, %p8, %p9;
	mov.u64 	%rd102, %rd45;
	@%p10 bra 	$L__BB2_2;
$L__BB2_15:
	ret;

}
.entry _ZN36_GLOBAL__N__8b672081_4_k_cu_a34fbeb220slice_scatter_kernelI6__halfS1_Ll3ELl4ELl256EEEvPT0_NS_13SliceMetaDataIS2_XT1_EXT2_EEENS_15ScatterMetaDataIXT1_EXT2_EEE(
	.param .u64 .ptr .align 1 _ZN36_GLOBAL__N__8b672081_4_k_cu_a34fbeb220slice_scatter_kernelI6__halfS1_Ll3ELl4ELl256EEEvPT0_NS_13SliceMetaDataIS2_XT1_EXT2_EEENS_15ScatterMetaDataIXT1_EXT2_EEE_param_0,
	.param .align 8 .b8 _ZN36_GLOBAL__N__8b672081_4_k_cu_a34fbeb220slice_scatter_kernelI6__halfS1_Ll3ELl4ELl256EEEvPT0_NS_13SliceMetaDataIS2_XT1_EXT2_EEENS_15ScatterMetaDataIXT1_EXT2_EEE_param_1[424],
	.param .align 8 .b8 _ZN36_GLOBAL__N__8b672081_4_k_cu_a34fbeb220slice_scatter_kernelI6__halfS1_Ll3ELl4ELl256EEEvPT0_NS_13SliceMetaDataIS2_XT1_EXT2_EEENS_15ScatterMetaDataIXT1_EXT2_EEE_param_2[48]
)
{
	.reg .pred 	%p<11>;
	.reg .b16 	%rs<2>;
	.reg .b32 	%r<26>;
	.reg .b64 	%rd<100>;

	ld.param.u64 	%rd52, [_ZN36_GLOBAL__N__8b672081_4_k_cu_a34fbeb220slice_scatter_kernelI6__halfS1_Ll3ELl4ELl256EEEvPT0_NS_13SliceMetaDataIS2_XT1_EXT2_EEENS_15ScatterMetaDataIXT1_EXT2_EEE_param_2+40];
	ld.param.u64 	%rd51, [_ZN36_GLOBAL__N__8b672081_4_k_cu_a34fbeb220slice_scatter_kernelI6__halfS1_Ll3ELl4ELl256EEEvPT0_NS_13SliceMetaDataIS2_XT1_EXT2_EEENS_15ScatterMetaDataIXT1_EXT2_EEE_param_2+32];
	ld.param.u64 	%rd50, [_ZN36_GLOBAL__N__8b672081_4_k_cu_a34fbeb220slice_scatter_kernelI6__halfS1_Ll3ELl4ELl256EEEvPT0_NS_13SliceMetaDataIS2_XT1_EXT2_EEENS_15ScatterMetaDataIXT1_EXT2_EEE_param_2+24];
	ld.param.u64 	%rd49, [_ZN36_GLOBAL__N__8b672081_4_k_cu_a34fbeb220slice_scatter_kernelI6__halfS1_Ll3ELl4ELl256EEEvPT0_NS_13SliceMetaDataIS2_XT1_EXT2_EEENS_15ScatterMetaDataIXT1_EXT2_EEE_param_2+16];
	ld.param.u64 	%rd48, [_ZN36_GLOBAL__N__8b672081_4_k_cu_a34fbeb220slice_scatter_kernelI6__halfS1_Ll3ELl4ELl256EEEvPT0_NS_13SliceMetaDataIS2_XT1_EXT2_EEENS_15ScatterMetaDataIXT1_EXT2_EEE_param_2+8];
	ld.param.u64 	%rd46, [_ZN36_GLOBAL__N__8b672081_4_k_cu_a34fbeb220slice_scatter_kernelI6__halfS1_Ll3ELl4ELl256EEEvPT0_NS_13SliceMetaDataIS2_XT1_EXT2_EEENS_15ScatterMetaDataIXT1_EXT2_EEE_param_0];
	mov.b64 	%rd53, _ZN36_GLOBAL__N__8b672081_4_k_cu_a34fbeb220slice_scatter_kernelI6__halfS1_Ll3ELl4ELl256EEEvPT0_NS_13SliceMetaDataIS2_XT1_EXT2_EEENS_15ScatterMetaDataIXT1_EXT2_EEE_param_1;
	mov.u64 	%rd1, %rd53;
	mov.u32 	%r2, %ctaid.x;
	mov.u32 	%r1, %ntid.x;
	mov.u32 	%r3, %tid.x;
	mad.lo.s32 	%r4, %r2, %r1, %r3;
	cvt.u64.u32 	%rd93, %r4;
	mov.u32 	%r5, %ctaid.y;
	and.b32  	%r6, %r5, 3;
	cvt.u64.u32 	%rd5, %r6;
	shl.b32 	%r7, %r5, 3;
	cvt.u64.u32 	%rd54, %r7;
	and.b64  	%rd55, %rd54, 24;
	add.s64 	%rd6, %rd1, %rd55;
	ld.param.u64 	%rd7, [%rd6+328];
	setp.le.s64 	%p1, %rd7, %rd93;
	@%p1 bra 	$L__BB3_15;
	ld.param.u64 	%rd57, [%rd6];
	shl.b64 	%rd58, %rd5, 4;
	add.s64 	%rd59, %rd6, %rd58;
	ld.param.u64 	%rd8, [%rd6+360];
	ld.param.u64 	%rd60, [%rd6+392];
	ld.param.u64 	%rd61, [%rd1+224];
	ld.param.u64 	%rd62, [%rd59+32];
	ld.param.u64 	%rd9, [%rd59+232];
	mul.lo.s64 	%rd10, %rd9, %rd62;
	mov.u32 	%r8, %nctaid.x;
	mul.lo.s32 	%r9, %r1, %r8;
	cvt.u64.u32 	%rd11, %r9;
	ld.param.u64 	%rd63, [%rd59+144];
	ld.param.u64 	%rd12, [%rd59+48];
	sub.s64 	%rd13, %rd63, %rd12;
	ld.param.u64 	%rd14, [%rd59+248];
	ld.param.u64 	%rd64, [%rd59+136];
	ld.param.u64 	%rd15, [%rd59+40];
	sub.s64 	%rd16, %rd64, %rd15;
	ld.param.u64 	%rd17, [%rd59+240];
	setp.eq.s64 	%p2, %rd61, 2;
	selp.b64 	%rd18, %rd60, %rd49, %p2;
	setp.eq.s64 	%p3, %rd61, 1;
	selp.b64 	%rd19, %rd60, %rd48, %p3;
	cvta.to.global.u64 	%rd20, %rd57;
	cvta.to.global.u64 	%rd21, %rd46;
	mov.b64 	%rd92, 0;
	cvt.u32.u64 	%r10, %rd13;
	cvt.u32.u64 	%r15, %rd16;
$L__BB3_2:
	or.b64  	%rd65, %rd93, %rd13;
	and.b64  	%rd66, %rd65, -4294967296;
	setp.ne.s64 	%p4, %rd66, 0;
	@%p4 bra 	$L__BB3_4;
	cvt.u32.u64 	%r11, %rd93;
	div.u32 	%r12, %r11, %r10;
	mul.lo.s32 	%r13, %r12, %r10;
	sub.s32 	%r14, %r11, %r13;
	cvt.u64.u32 	%rd94, %r12;
	cvt.u64.u32 	%rd95, %r14;
	bra.uni 	$L__BB3_5;
$L__BB3_4:
	div.s64 	%rd94, %rd93, %rd13;
	mul.lo.s64 	%rd67, %rd94, %rd13;
	sub.s64 	%rd95, %rd93, %rd67;
$L__BB3_5:
	add.s64 	%rd68, %rd95, %rd12;
	mul.lo.s64 	%rd30, %rd68, %rd14;
	or.b64  	%rd69, %rd94, %rd16;
	and.b64  	%rd70, %rd69, -4294967296;
	setp.ne.s64 	%p5, %rd70, 0;
	@%p5 bra 	$L__BB3_7;
	cvt.u32.u64 	%r16, %rd94;
	div.u32 	%r17, %r16, %r15;
	mul.lo.s32 	%r18, %r17, %r15;
	sub.s32 	%r19, %r16, %r18;
	cvt.u64.u32 	%rd96, %r17;
	cvt.u64.u32 	%rd97, %r19;
	bra.uni 	$L__BB3_8;
$L__BB3_7:
	div.s64 	%rd96, %rd94, %rd16;
	mul.lo.s64 	%rd71, %rd96, %rd16;
	sub.s64 	%rd97, %rd94, %rd71;
$L__BB3_8:
	add.s64 	%rd72, %rd97, %rd15;
	add.s64 	%rd73, %rd30, %rd10;
	mad.lo.s64 	%rd74, %rd72, %rd17, %rd73;
	mad.lo.s64 	%rd37, %rd9, %rd96, %rd74;
	or.b64  	%rd75, %rd93, %rd18;
	and.b64  	%rd76, %rd75, -4294967296;
	setp.ne.s64 	%p6, %rd76, 0;
	@%p6 bra 	$L__BB3_10;
	cvt.u32.u64 	%r20, %rd18;
	cvt.u32.u64 	%r21, %rd93;
	div.u32 	%r22, %r21, %r20;
	cvt.u64.u32 	%rd98, %r22;
	bra.uni 	$L__BB3_11;
$L__BB3_10:
	div.s64 	%rd98, %rd93, %rd18;
$L__BB3_11:
	or.b64  	%rd77, %rd98, %rd19;
	and.b64  	%rd78, %rd77, -4294967296;
	setp.ne.s64 	%p7, %rd78, 0;
	@%p7 bra 	$L__BB3_13;
	cvt.u32.u64 	%r23, %rd19;
	cvt.u32.u64 	%r24, %rd98;
	div.u32 	%r25, %r24, %r23;
	cvt.u64.u32 	%rd99, %r25;
	bra.uni 	$L__BB3_14;
$L__BB3_13:
	div.s64 	%rd99, %rd98, %rd19;
$L__BB3_14:
	mul.lo.s64 	%rd79, %rd99, %rd19;
	sub.s64 	%rd80, %rd98, %rd79;
	mul.lo.s64 	%rd81, %rd98, %rd18;
	sub.s64 	%rd82, %rd93, %rd81;
	mul.lo.s64 	%rd83, %rd82, %rd52;
	mad.lo.s64 	%rd84, %rd80, %rd51, %rd83;
	shl.b64 	%rd85, %rd37, 1;
	add.s64 	%rd86, %rd20, %rd85;
	ld.global.u16 	%rs1, [%rd86];
	add.s64 	%rd87, %rd84, %rd8;
	mad.lo.s64 	%rd88, %rd50, %rd99, %rd87;
	shl.b64 	%rd89, %rd88, 1;
	add.s64 	%rd90, %rd21, %rd89;
	st.global.u16 	[%rd90], %rs1;
	add.s64 	%rd44, %rd92, 1;
	add.s64 	%rd93, %rd93, %rd11;
	setp.lt.u64 	%p8, %rd92, 255;
	setp.lt.s64 	%p9, %rd93, %rd7;
	and.pred  	%p10, %p8, %p9;
	mov.u64 	%rd92, %rd44;
	@%p10 bra 	$L__BB3_2;
$L__BB3_15:
	ret;

}


// ===== COMPILED SASS (sm_100) =====

	.target	sm_100

	.elftype	@"ET_EXEC"


//--------------------- .note.nv.tkinfo           --------------------------
	.section	.note.nv.tkinfo,"",@"SHT_NOTE"
	.sectionflags	@"SHF_NOTE_NV_TKINFO"
	.tkinfo
        /*0018*/ 	.word	0x00000002
        /*0030*/ 	.string	""
        /*0030*/ 	.string	"ptxas"
        /*0030*/ 	.string	"Cuda compilation tools, release 13.0, V13.0.88"
        /*0030*/ 	.string	"Build cuda_13.0.r13.0/compiler.36424714_0"
        /*0030*/ 	.string	"-arch sm_100 -m 64 "



//--------------------- .note.nv.cuinfo           --------------------------
	.section	.note.nv.cuinfo,"",@"SHT_NOTE"
	.sectionflags	@"SHF_NOTE_NV_CUINFO"
        /*0018*/ 	.short	0x0002
        /*001a*/ 	.short	0x0064
        /*001c*/ 	.short	0x0082
	.zero		2


//--------------------- .nv.info                  --------------------------
	.section	.nv.info,"",@"SHT_CUDA_INFO"
	.align	4


	//----- nvinfo : EIATTR_REGCOUNT
	.align		4
        /*0000*/ 	.byte	0x04, 0x2f
        /*0002*/ 	.short	(.L_1 - .L_0)
	.align		4
.L_0:
        /*0004*/ 	.word	index@(_ZN36_GLOBAL__N__8b672081_4_k_cu_a34fbeb220slice_scatter_kernelI6float46__halfLl3ELl4ELl256EEEvPT0_NS_13SliceMetaDataIS3_XT1_EXT2_EEENS_15ScatterMetaDataIXT1_EXT2_EEE)
        /*0008*/ 	.word	0x00000032


	//----- nvinfo : EIATTR_FRAME_SIZE
	.align		4
.L_1:
        /*000c*/ 	.byte	0x04, 0x11
        /*000e*/ 	.short	(.L_3 - .L_2)
	.align		4
.L_2:
        /*0010*/ 	.word	index@($__internal_3_$__cuda_sm20_div_s64)
        /*0014*/ 	.word	0x00000000


	//----- nvinfo : EIATTR_FRAME_SIZE
	.align		4
.L_3:
        /*0018*/ 	.byte	0x04, 0x11
        /*001a*/ 	.short	(.L_5 - .L_4)
	.align		4
.L_4:
        /*001c*/ 	.word	index@(_ZN36_GLOBAL__N__8b672081_4_k_cu_a34fbeb220slice_scatter_kernelI6float46__halfLl3ELl4ELl256EEEvPT0_NS_13SliceMetaDataIS3_XT1_EXT2_EEENS_15ScatterMetaDataIXT1_EXT2_EEE)
        /*0020*/ 	.word	0x00000000


	//----- nvinfo : EIATTR_REGCOUNT
	.align		4
.L_5:
        /*0024*/ 	.byte	0x04, 0x2f
        /*0026*/ 	.short	(.L_7 - .L_6)
	.align		4
.L_6:
        /*0028*/ 	.word	index@(_ZN36_GLOBAL__N__8b672081_4_k_cu_a34fbeb220slice_scatter_kernelI6float26__halfLl3ELl4ELl256EEEvPT0_NS_13SliceMetaDataIS3_XT1_EXT2_EEENS_15ScatterMetaDataIXT1_EXT2_EEE)
        /*002c*/ 	.word	0x00000030


	//----- nvinfo : EIATTR_FRAME_SIZE
	.align		4
.L_7:
        /*0030*/ 	.byte	0x04, 0x11
        /*0032*/ 	.short	(.L_9 - .L_8)
	.align		4
.L_8:
        /*0034*/ 	.word	index@($__internal_2_$__cuda_sm20_div_s64)
        /*0038*/ 	.word	0x00000000


	//----- nvinfo : EIATTR_FRAME_SIZE
	.align		4
.L_9:
        /*003c*/ 	.byte	0x04, 0x11
        /*003e*/ 	.short	(.L_11 - .L_10)
	.align		4
.L_10:
        /*0040*/ 	.word	index@(_ZN36_GLOBAL__N__8b672081_4_k_cu_a34fbeb220slice_scatter_kernelI6float26__halfLl3ELl4ELl256EEEvPT0_NS_13SliceMetaDataIS3_XT1_EXT2_EEENS_15ScatterMetaDataIXT1_EXT2_EEE)
        /*0044*/ 	.word	0x00000000


	//----- nvinfo : EIATTR_REGCOUNT
	.align		4
.L_11:
        /*0048*/ 	.byte	0x04, 0x2f
        /*004a*/ 	.short	(.L_13 - .L_12)
	.align		4
.L_12:
        /*004c*/ 	.word	index@(_ZN36_GLOBAL__N__8b672081_4_k_cu_a34fbeb220slice_scatter_kernelIf6__halfLl3ELl4ELl256EEEvPT0_NS_13SliceMetaDataIS2_XT1_EXT2_EEENS_15ScatterMetaDataIXT1_EXT2_EEE)
        /*0050*/ 	.word	0x00000022


	//----- nvinfo : EIATTR_FRAME_SIZE
	.align		4
.L_13:
        /*0054*/ 	.byte	0x04, 0x11
        /*0056*/ 	.short	(.L_15 - .L_14)
	.align		4
.L_14:
        /*0058*/ 	.word	index@($__internal_1_$__cuda_sm20_div_s64)
        /*005c*/ 	.word	0x00000000


	//----- nvinfo : EIATTR_FRAME_SIZE
	.align		4
.L_15:
        /*0060*/ 	.byte	0x04, 0x11
        /*0062*/ 	.short	(.L_17 - .L_16)
	.align		4
.L_16:
        /*0064*/ 	.word	index@(_ZN36_GLOBAL__N__8b672081_4_k_cu_a34fbeb220slice_scatter_kernelIf6__halfLl3ELl4ELl256EEEvPT0_NS_13SliceMetaDataIS2_XT1_EXT2_EEENS_15ScatterMetaDataIXT1_EXT2_EEE)
        /*0068*/ 	.word	0x00000000


	//----- nvinfo : EIATTR_REGCOUNT
	.align		4
.L_17:
        /*006c*/ 	.byte	0x04, 0x2f
        /*006e*/ 	.short	(.L_19 - .L_18)
	.align		4
.L_18:
        /*0070*/ 	.word	index@(_ZN36_GLOBAL__N__8b672081_4_k_cu_a34fbeb220slice_scatter_kernelI6__halfS1_Ll3ELl4ELl256EEEvPT0_NS_13SliceMetaDataIS2_XT1_EXT2_EEENS_15ScatterMetaDataIXT1_EXT2_EEE)
        /*0074*/ 	.word	0x0000001e


	//----- nvinfo : EIATTR_FRAME_SIZE
	.align		4
.L_19:
        /*0078*/ 	.byte	0x04, 0x11
        /*007a*/ 	.short	(.L_21 - .L_20)
	.align		4
.L_20:
        /*007c*/ 	.word	index@($__internal_0_$__cuda_sm20_div_s64)
        /*0080*/ 	.word	0x00000000


	//----- nvinfo : EIATTR_FRAME_SIZE
	.align		4
.L_21:
        /*0084*/ 	.byte	0x04, 0x11
        /*0086*/ 	.short	(.L_23 - .L_22)
	.align		4
.L_22:
        /*0088*/ 	.word	index@(_ZN36_GLOBAL__N__8b672081_4_k_cu_a34fbeb220slice_scatter_kernelI6__halfS1_Ll3ELl4ELl256EEEvPT0_NS_13SliceMetaDataIS2_XT1_EXT2_EEENS_15ScatterMetaDataIXT1_EXT2_EEE)
        /*008c*/ 	.word	0x00000000


	//----- nvinfo : EIATTR_MIN_STACK_SIZE
	.align		4
.L_23:
        /*0090*/ 	.byte	0x04, 0x12
        /*0092*/ 	.short	(.L_25 - .L_24)
	.align		4
.L_24:
        /*0094*/ 	.word	index@(_ZN36_GLOBAL__N__8b672081_4_k_cu_a34fbeb220slice_scatter_kernelI6__halfS1_Ll3ELl4ELl256EEEvPT0_NS_13SliceMetaDataIS2_XT1_EXT2_EEENS_15ScatterMetaDataIXT1_EXT2_EEE)
        /*0098*/ 	.word	0x00000000


	//----- nvinfo : EIATTR_MIN_STACK_SIZE
	.align		4
.L_25:
        /*009c*/ 	.byte	0x04, 0x12
        /*009e*/ 	.short	(.L_27 - .L_26)
	.align		4
.L_26:
        /*00a0*/ 	.word	index@(_ZN36_GLOBAL__N__8b672081_4_k_cu_a34fbeb220slice_scatter_kernelIf6__halfLl3ELl4ELl256EEEvPT0_NS_13SliceMetaDataIS2_XT1_EXT2_EEENS_15ScatterMetaDataIXT1_EXT2_EEE)
        /*00a4*/ 	.word	0x00000000


	//----- nvinfo : EIATTR_MIN_STACK_SIZE
	.align		4
.L_27:
        /*00a8*/ 	.byte	0x04, 0x12
        /*00aa*/ 	.short	(.L_29 - .L_28)
	.align		4
.L_28:
        /*00ac*/ 	.word	index@(_ZN36_GLOBAL__N__8b672081_4_k_cu_a34fbeb220slice_scatter_kernelI6float26__halfLl3ELl4ELl256EEEvPT0_NS_13SliceMetaDataIS3_XT1_EXT2_EEENS_15ScatterMetaDataIXT1_EXT2_EEE)
        /*00b0*/ 	.word	0x00000000


	//----- nvinfo : EIATTR_MIN_STACK_SIZE
	.align		4
.L_29:
        /*00b4*/ 	.byte	0x04, 0x12
        /*00b6*/ 	.short	(.L_31 - .L_30)
	.align		4
.L_30:
        /*00b8*/ 	.word	index@(_ZN36_GLOBAL__N__8b672081_4_k_cu_a34fbeb220slice_scatter_kernelI6float46__halfLl3ELl4ELl256EEEvPT0_NS_13SliceMetaDataIS3_XT1_EXT2_EEENS_15ScatterMetaDataIXT1_EXT2_EEE)
        /*00bc*/ 	.word	0x00000000
.L_31:


//--------------------- .nv.compat                --------------------------
	.section	.nv.compat,"",@"SHT_CUDA_COMPAT_INFO"
	.align	4
        /*0000*/ 	.byte	0x02, 0x09, 0x00, 0x00, 0x02, 0x02, 0x01, 0x00, 0x02, 0x05, 0x05, 0x00, 0x03, 0x07, 0x01, 0x01
        /*0010*/ 	.byte	0x02, 0x03, 0x00, 0x00, 0x02, 0x06, 0x01, 0x00, 0x04, 0x0b, 0x08, 0x00, 0x09, 0x00, 0x00, 0x00
        /*0020*/ 	.byte	0x00, 0x00, 0x00, 0x00


//--------------------- .nv.info._ZN36_GLOBAL__N__8b672081_4_k_cu_a34fbeb220slice_scatter_kernelI6__halfS1_Ll3ELl4ELl256EEEvPT0_NS_13SliceMetaDataIS2_XT1_EXT2_EEENS_15ScatterMetaDataIXT1_EXT2_EEE --------------------------
	.section	.nv.info._ZN36_GLOBAL__N__8b672081_4_k_cu_a34fbeb220slice_scatter_kernelI6__halfS1_Ll3ELl4ELl256EEEvPT0_NS_13SliceMetaDataIS2_XT1_EXT2_EEENS_15ScatterMetaDataIXT1_EXT2_EEE,"",@"SHT_CUDA_INFO"
	.sectionflags	@""
	.align	4


	//----- nvinfo : EIATTR_CUDA_API_VERSION
	.align		4
        /*0000*/ 	.byte	0x04, 0x37
        /*0002*/ 	.short	(.L_33 - .L_32)
.L_32:
        /*0004*/ 	.word	0x00000082


	//----- nvinfo : EIATTR_KPARAM_INFO
	.align		4
.L_33:
        /*0008*/ 	.byte	0x04, 0x17
        /*000a*/ 	.short	(.L_35 - .L_34)
.L_34:
        /*000c*/ 	.word	0x00000000
        /*0010*/ 	.short	0x0002
        /*0012*/ 	.short	0x01b0
        /*0014*/ 	.byte	0x00, 0xf0, 0xc1, 0x00


	//----- nvinfo : EIATTR_KPARAM_INFO
	.align		4
.L_35:
        /*0018*/ 	.byte	0x04, 0x17
        /*001a*/ 	.short	(.L_37 - .L_36)
.L_36:
        /*001c*/ 	.word	0x00000000
        /*0020*/ 	.short	0x0001
        /*0022*/ 	.short	0x0008
        /*0024*/ 	.byte	0x00, 0xf0, 0xa1, 0x06


	//----- nvinfo : EIATTR_KPARAM_INFO
	.align		4
.L_37:
        /*0028*/ 	.byte	0x04, 0x17
        /*002a*/ 	.short	(.L_39 - .L_38)
.L_38:
        /*002c*/ 	.word	0x00000000
        /*0030*/ 	.short	0x0000
        /*0032*/ 	.short	0x0000
        /*0034*/ 	.byte	0x00, 0xf5, 0x21, 0x00


	//----- nvinfo : EIATTR_SPARSE_MMA_MASK
	.align		4
.L_39:
        /*0038*/ 	.byte	0x03, 0x50
        /*003a*/ 	.short	0x0000


	//----- nvinfo : EIATTR_MAXREG_COUNT
	.align		4
        /*003c*/ 	.byte	0x03, 0x1b
        /*003e*/ 	.short	0x00ff


	//----- nvinfo : EIATTR_MERCURY_ISA_VERSION
	.align		4
        /*0040*/ 	.byte	0x03, 0x5f
        /*0042*/ 	.short	0x0101


	//----- nvinfo : EIATTR_VRC_CTA_INIT_COUNT
	.align		4
        /*0044*/ 	.byte	0x02, 0x4a
	.zero		1
	.zero		1


	//----- nvinfo : EIATTR_EXIT_INSTR_OFFSETS
	.align		4
        /*0048*/ 	.byte	0x04, 0x1c
        /*004a*/ 	.short	(.L_41 - .L_40)


	//   ....[0]....
.L_40:
        /*004c*/ 	.word	0x000000c0


	//   ....[1]....
        /*0050*/ 	.word	0x000010c0


	//----- nvinfo : EIATTR_CRS_STACK_SIZE
	.align		4
.L_41:
        /*0054*/ 	.byte	0x04, 0x1e
        /*0056*/ 	.short	(.L_43 - .L_42)
.L_42:
        /*0058*/ 	.word	0x00000000


	//----- nvinfo : EIATTR_CBANK_PARAM_SIZE
	.align		4
.L_43:
        /*005c*/ 	.byte	0x03, 0x19
        /*005e*/ 	.short	0x01e0


	//----- nvinfo : EIATTR_PARAM_CBANK
	.align		4
        /*0060*/ 	.byte	0x04, 0x0a
        /*0062*/ 	.short	(.L_45 - .L_44)
	.align		4
.L_44:
        /*0064*/ 	.word	index@(.nv.constant0._ZN36_GLOBAL__N__8b672081_4_k_cu_a34fbeb220slice_scatter_kernelI6__halfS1_Ll3ELl4ELl256EEEvPT0_NS_13SliceMetaDataIS2_XT1_EXT2_EEENS_15ScatterMetaDataIXT1_EXT2_EEE)
        /*0068*/ 	.short	0x0380
        /*006a*/ 	.short	0x01e0


	//----- nvinfo : EIATTR_SW_WAR
	.align		4
.L_45:
        /*006c*/ 	.byte	0x04, 0x36
        /*006e*/ 	.short	(.L_47 - .L_46)
.L_46:
        /*0070*/ 	.word	0x00000008
.L_47:


//--------------------- .nv.info._ZN36_GLOBAL__N__8b672081_4_k_cu_a34fbeb220slice_scatter_kernelIf6__halfLl3ELl4ELl256EEEvPT0_NS_13SliceMetaDataIS2_XT1_EXT2_EEENS_15ScatterMetaDataIXT1_EXT2_EEE --------------------------
	.section	.nv.info._ZN36_GLOBAL__N__8b672081_4_k_cu_a34fbeb220slice_scatter_kernelIf6__halfLl3ELl4ELl256EEEvPT0_NS_13SliceMetaDataIS2_XT1_EXT2_EEENS_15ScatterMetaDataIXT1_EXT2_EEE,"",@"SHT_CUDA_INFO"
	.sectionflags	@""
	.align	4


	//----- nvinfo : EIATTR_CUDA_API_VERSION
	.align		4
        /*0000*/ 	.byte	0x04, 0x37
        /*0002*/ 	.short	(.L_49 - .L_48)
.L_48:
        /*0004*/ 	.word	0x00000082


	//----- nvinfo : EIATTR_KPARAM_INFO
	.align		4
.L_49:
        /*0008*/ 	.byte	0x04, 0x17
        /*000a*/ 	.short	(.L_51 - .L_50)
.L_50:
        /*000c*/ 	.word	0x00000000
        /*0010*/ 	.short	0x0002
        /*0012*/ 	.short	0x01b0
        /*0014*/ 	.byte	0x00, 0xf0, 0xc1, 0x00


	//----- nvinfo : EIATTR_KPARAM_INFO
	.align		4
.L_51:
        /*0018*/ 	.byte	0x04, 0x17
        /*001a*/ 	.short	(.L_53 - .L_52)
.L_52:
        /*001c*/ 	.word	0x00000000
        /*0020*/ 	.short	0x0001
        /*0022*/ 	.short	0x0008
        /*0024*/ 	.byte	0x00, 0xf0, 0xa1, 0x06


	//----- nvinfo : EIATTR_KPARAM_INFO
	.align		4
.L_53:
        /*0028*/ 	.byte	0x04, 0x17
        /*002a*/ 	.short	(.L_55 - .L_54)
.L_54:
        /*002c*/ 	.word	0x00000000
        /*0030*/ 	.short	0x0000
        /*0032*/ 	.short	0x0000
        /*0034*/ 	.byte	0x00, 0xf5, 0x21, 0x00


	//----- nvinfo : EIATTR_SPARSE_MMA_MASK
	.align		4
.L_55:
        /*0038*/ 	.byte	0x03, 0x50
        /*003a*/ 	.short	0x0000


	//----- nvinfo : EIATTR_MAXREG_COUNT
	.align		4
        /*003c*/ 	.byte	0x03, 0x1b
        /*003e*/ 	.short	0x00ff


	//----- nvinfo : EIATTR_MERCURY_ISA_VERSION
	.align		4
        /*0040*/ 	.byte	0x03, 0x5f
        /*0042*/ 	.short	0x0101


	//----- nvinfo : EIATTR_VRC_CTA_INIT_COUNT
	.align		4
        /*0044*/ 	.byte	0x02, 0x4a
	.zero		1
	.zero		1


	//----- nvinfo : EIATTR_EXIT_INSTR_OFFSETS
	.align		4
        /*0048*/ 	.byte	0x04, 0x1c
        /*004a*/ 	.short	(.L_57 - .L_56)


	//   ....[0]....
.L_56:
        /*004c*/ 	.word	0x00000100


	//   ....[1]....
        /*0050*/ 	.word	0x00001180


	//----- nvinfo : EIATTR_CRS_STACK_SIZE
	.align		4
.L_57:
        /*0054*/ 	.byte	0x04, 0x1e
        /*0056*/ 	.short	(.L_59 - .L_58)
.L_58:
        /*0058*/ 	.word	0x00000000


	//----- nvinfo : EIATTR_CBANK_PARAM_SIZE
	.align		4
.L_59:
        /*005c*/ 	.byte	0x03, 0x19
        /*005e*/ 	.short	0x01e0


	//----- nvinfo : EIATTR_PARAM_CBANK
	.align		4
        /*0060*/ 	.byte	0x04, 0x0a
        /*0062*/ 	.short	(.L_61 - .L_60)
	.align		4
.L_60:
        /*0064*/ 	.word	index@(.nv.constant0._ZN36_GLOBAL__N__8b672081_4_k_cu_a34fbeb220slice_scatter_kernelIf6__halfLl3ELl4ELl256EEEvPT0_NS_13SliceMetaDataIS2_XT1_EXT2_EEENS_15ScatterMetaDataIXT1_EXT2_EEE)
        /*0068*/ 	.short	0x0380
        /*006a*/ 	.short	0x01e0


	//----- nvinfo : EIATTR_SW_WAR
	.align		4
.L_61:
        /*006c*/ 	.byte	0x04, 0x36
        /*006e*/ 	.short	(.L_63 - .L_62)
.L_62:
        /*0070*/ 	.word	0x00000008
.L_63:


//--------------------- .nv.info._ZN36_GLOBAL__N__8b672081_4_k_cu_a34fbeb220slice_scatter_kernelI6float26__halfLl3ELl4ELl256EEEvPT0_NS_13SliceMetaDataIS3_XT1_EXT2_EEENS_15ScatterMetaDataIXT1_EXT2_EEE --------------------------
	.section	.nv.info._ZN36_GLOBAL__N__8b672081_4_k_cu_a34fbeb220slice_scatter_kernelI6float26__halfLl3ELl4ELl256EEEvPT0_NS_13SliceMetaDataIS3_XT1_EXT2_EEENS_15ScatterMetaDataIXT1_EXT2_EEE,"",@"SHT_CUDA_INFO"
	.sectionflags	@""
	.align	4


	//----- nvinfo : EIATTR_CUDA_API_VERSION
	.align		4
        /*0000*/ 	.byte	0x04, 0x37
        /*0002*/ 	.short	(.L_65 - .L_64)
.L_64:
        /*0004*/ 	.word	0x00000082


	//----- nvinfo : EIATTR_KPARAM_INFO
	.align		4
.L_65:
        /*0008*/ 	.byte	0x04, 0x17
        /*000a*/ 	.short	(.L_67 - .L_66)
.L_66:
        /*000c*/ 	.word	0x00000000
        /*0010*/ 	.short	0x0002
        /*0012*/ 	.short	0x01b0
        /*0014*/ 	.byte	0x00, 0xf0, 0xc1, 0x00


	//----- nvinfo : EIATTR_KPARAM_INFO
	.align		4
.L_67:
        /*0018*/ 	.byte	0x04, 0x17
        /*001a*/ 	.short	(.L_69 - .L_68)
.L_68:
        /*001c*/ 	.word	0x00000000
        /*0020*/ 	.short	0x0001
        /*0022*/ 	.short	0x0008
        /*0024*/ 	.byte	0x00, 0xf0, 0xa1, 0x06


	//----- nvinfo : EIATTR_KPARAM_INFO
	.align		4
.L_69:
        /*0028*/ 	.byte	0x04, 0x17
        /*002a*/ 	.short	(.L_71 - .L_70)
.L_70:
        /*002c*/ 	.word	0x00000000
        /*0030*/ 	.short	0x0000
        /*0032*/ 	.short	0x0000
        /*0034*/ 	.byte	0x00, 0xf5, 0x21, 0x00


	//----- nvinfo : EIATTR_SPARSE_MMA_MASK
	.align		4
.L_71:
        /*0038*/ 	.byte	0x03, 0x50
        /*003a*/ 	.short	0x0000


	//----- nvinfo : EIATTR_MAXREG_COUNT
	.align		4
        /*003c*/ 	.byte	0x03, 0x1b
        /*003e*/ 	.short	0x00ff


	//----- nvinfo : EIATTR_MERCURY_ISA_VERSION
	.align		4
        /*0040*/ 	.byte	0x03, 0x5f
        /*0042*/ 	.short	0x0101


	//----- nvinfo : EIATTR_VRC_CTA_INIT_COUNT
	.align		4
        /*0044*/ 	.byte	0x02, 0x4a
	.zero		1
	.zero		1


	//----- nvinfo : EIATTR_EXIT_INSTR_OFFSETS
	.align		4
        /*0048*/ 	.byte	0x04, 0x1c
        /*004a*/ 	.short	(.L_73 - .L_72)


	//   ....[0]....
.L_72:
        /*004c*/ 	.word	0x00000100


	//   ....[1]....
        /*0050*/ 	.word	0x000010e0


	//   ....[2]....
        /*0054*/ 	.word	0x00001f10


	//   ....[3]....
        /*0058*/ 	.word	0x00002d40


	//   ....[4]....
        /*005c*/ 	.word	0x00003b70


	//   ....[5]....
        /*0060*/ 	.word	0x000049a0


	//   ....[6]....
        /*0064*/ 	.word	0x000057d0


	//   ....[7]....
        /*0068*/ 	.word	0x00006600


	//   ....[8]....
        /*006c*/ 	.word	0x00007430


	//   ....[9]....
        /*0070*/ 	.word	0x00008260


	//   ....[10]....
        /*0074*/ 	.word	0x00009090


	//   ....[11]....
        /*0078*/ 	.word	0x00009ec0


	//   ....[12]....
        /*007c*/ 	.word	0x0000acf0


	//   ....[13]....
        /*0080*/ 	.word	0x0000bb20


	//   ....[14]....
        /*0084*/ 	.word	0x0000c950


	//   ....[15]....
        /*0088*/ 	.word	0x0000d780


	//   ....[16]....
        /*008c*/ 	.word	0x0000e5b0


	//   ....[17]....
        /*0090*/ 	.word	0x0000f3e0


	//   ....[18]....
        /*0094*/ 	.word	0x00010210


	//   ....[19]....
        /*0098*/ 	.word	0x00011040


	//   ....[20]....
        /*009c*/ 	.word	0x00011e70


	//   ....[21]....
        /*00a0*/ 	.word	0x00012ca0


	//   ....[22]....
        /*00a4*/ 	.word	0x00013ad0


	//   ....[23]....
        /*00a8*/ 	.word	0x00014900


	//   ....[24]....
        /*00ac*/ 	.word	0x00015730


	//   ....[25]....
        /*00b0*/ 	.word	0x00016560


	//   ....[26]....
        /*00b4*/ 	.word	0x00017390


	//   ....[27]....
        /*00b8*/ 	.word	0x000181c0


	//   ....[28]....
        /*00bc*/ 	.word	0x00018ff0


	//   ....[29]....
        /*00c0*/ 	.word	0x00019e20


	//   ....[30]....
        /*00c4*/ 	.word	0x0001ac50


	//   ....[31]....
        /*00c8*/ 	.word	0x0001ba80


	//   ....[32]....
        /*00cc*/ 	.word	0x0001c8b0


	//   ....[33]....
        /*00d0*/ 	.word	0x0001d6e0


	//   ....[34]....
        /*00d4*/ 	.word	0x0001e510


	//   ....[35]....
        /*00d8*/ 	.word	0x0001f340


	//   ....[36]....
        /*00dc*/ 	.word	0x00020170


	//   ....[37]....
        /*00e0*/ 	.word	0x00020fa0


	//   ....[38]....
        /*00e4*/ 	.word	0x00021dd0


	//   ....[39]....
        /*00e8*/ 	.word	0x00022c00


	//   ....[40]....
        /*00ec*/ 	.word	0x00023a30


	//   ....[41]....
        /*00f0*/ 	.word	0x00024860


	//   ....[42]....
        /*00f4*/ 	.word	0x00025690


	//   ....[43]....
        /*00f8*/ 	.word	0x000264c0


	//   ....[44]....
        /*00fc*/ 	.word	0x000272f0


	//   ....[45]....
        /*0100*/ 	.word	0x00028120


	//   ....[46]....
        /*0104*/ 	.word	0x00028f50


	//   ....[47]....
        /*0108*/ 	.word	0x00029d80


	//   ....[48]....
        /*010c*/ 	.word	0x0002abb0


	//   ....[49]....
        /*0110*/ 	.word	0x0002b9e0


	//   ....[50]....
        /*0114*/ 	.word	0x0002c810


	//   ....[51]....
        /*0118*/ 	.word	0x0002d640


	//   ....[52]....
        /*011c*/ 	.word	0x0002e470


	//   ....[53]....
        /*0120*/ 	.word	0x0002f2a0


	//   ....[54]....
        /*0124*/ 	.word	0x000300d0


	//   ....[55]....
        /*0128*/ 	.word	0x00030f00


	//   ....[56]....
        /*012c*/ 	.word	0x00031d30


	//   ....[57]....
        /*0130*/ 	.word	0x00032b60


	//   ....[58]....
        /*0134*/ 	.word	0x00033990


	//   ....[59]....
        /*0138*/ 	.word	0x000347c0


	//   ....[60]....
        /*013c*/ 	.word	0x000355f0


	//   ....[61]....
        /*0140*/ 	.word	0x00036420


	//   ....[62]....
        /*0144*/ 	.word	0x00037250


	//   ....[63]....
        /*0148*/ 	.word	0x00038080


	//   ....[64]....
        /*014c*/ 	.word	0x00038e70


	//----- nvinfo : EIATTR_CRS_STACK_SIZE
	.align		4
.L_73:
        /*0150*/ 	.byte	0x04, 0x1e
        /*0152*/ 	.short	(.L_75 - .L_74)
.L_74:
        /*0154*/ 	.word	0x00000000


	//----- nvinfo : EIATTR_CBANK_PARAM_SIZE
	.align		4
.L_75:
        /*0158*/ 	.byte	0x03, 0x19
        /*015a*/ 	.short	0x01e0


	//----- nvinfo : EIATTR_PARAM_CBANK
	.align		4
        /*015c*/ 	.byte	0x04, 0x0a
        /*015e*/ 	.short	(.L_77 - .L_76)
	.align		4
.L_76:
        /*0160*/ 	.word	index@(.nv.constant0._ZN36_GLOBAL__N__8b672081_4_k_cu_a34fbeb220slice_scatter_kernelI6float26__halfLl3ELl4ELl256EEEvPT0_NS_13SliceMetaDataIS3_XT1_EXT2_EEENS_15ScatterMetaDataIXT1_EXT2_EEE)
        /*0164*/ 	.short	0x0380
        /*0166*/ 	.short	0x01e0


	//----- nvinfo : EIATTR_SW_WAR
	.align		4
.L_77:
        /*0168*/ 	.byte	0x04, 0x36
        /*016a*/ 	.short	(.L_79 - .L_78)
.L_78:
        /*016c*/ 	.word	0x00000008
.L_79:


//--------------------- .nv.info._ZN36_GLOBAL__N__8b672081_4_k_cu_a34fbeb220slice_scatter_kernelI6float46__halfLl3ELl4ELl256EEEvPT0_NS_13SliceMetaDataIS3_XT1_EXT2_EEENS_15ScatterMetaDataIXT1_EXT2_EEE --------------------------
	.section	.nv.info._ZN36_GLOBAL__N__8b672081_4_k_cu_a34fbeb220slice_scatter_kernelI6float46__halfLl3ELl4ELl256EEEvPT0_NS_13SliceMetaDataIS3_XT1_EXT2_EEENS_15ScatterMetaDataIXT1_EXT2_EEE,"",@"SHT_CUDA_INFO"
	.sectionflags	@""
	.align	4


	//----- nvinfo : EIATTR_CUDA_API_VERSION
	.align		4
        /*0000*/ 	.byte	0x04, 0x37
        /*0002*/ 	.short	(.L_81 - .L_80)
.L_80:
        /*0004*/ 	.word	0x00000082


	//----- nvinfo : EIATTR_KPARAM_INFO
	.align		4
.L_81:
        /*0008*/ 	.byte	0x04, 0x17
        /*000a*/ 	.short	(.L_83 - .L_82)
.L_82:
        /*000c*/ 	.word	0x00000000
        /*0010*/ 	.short	0x0002
        /*0012*/ 	.short	0x01b0
        /*0014*/ 	.byte	0x00, 0xf0, 0xc1, 0x00


	//----- nvinfo : EIATTR_KPARAM_INFO
	.align		4
.L_83:
        /*0018*/ 	.byte	0x04, 0x17
        /*001a*/ 	.short	(.L_85 - .L_84)
.L_84:
        /*001c*/ 	.word	0x00000000
        /*0020*/ 	.short	0x0001
        /*0022*/ 	.short	0x0008
        /*0024*/ 	.byte	0x00, 0xf0, 0xa1, 0x06


	//----- nvinfo : EIATTR_KPARAM_INFO
	.align		4
.L_85:
        /*0028*/ 	.byte	0x04, 0x17
        /*002a*/ 	.short	(.L_87 - .L_86)
.L_86:
        /*002c*/ 	.word	0x00000000
        /*0030*/ 	.short	0x0000
        /*0032*/ 	.short	0x0000
        /*0034*/ 	.byte	0x00, 0xf5, 0x21, 0x00


	//----- nvinfo : EIATTR_SPARSE_MMA_MASK
	.align		4
.L_87:
        /*0038*/ 	.byte	0x03, 0x50
        /*003a*/ 	.short	0x0000


	//----- nvinfo : EIATTR_MAXREG_COUNT
	.align		4
        /*003c*/ 	.byte	0x03, 0x1b
        /*003e*/ 	.short	0x00ff


	//----- nvinfo : EIATTR_MERCURY_ISA_VERSION
	.align		4
        /*0040*/ 	.byte	0x03, 0x5f
        /*0042*/ 	.short	0x0101


	//----- nvinfo : EIATTR_VRC_CTA_INIT_COUNT
	.align		4
        /*0044*/ 	.byte	0x02, 0x4a
	.zero		1
	.zero		1


	//----- nvinfo : EIATTR_EXIT_INSTR_OFFSETS
	.align		4
        /*0048*/ 	.byte	0x04, 0x1c
        /*004a*/ 	.short	(.L_89 - .L_88)


	//   ....[0]....
.L_88:
        /*004c*/ 	.word	0x00000100


	//   ....[1]....
        /*0050*/ 	.word	0x00001170


	//   ....[2]....
        /*0054*/ 	.word	0x00002010


	//   ....[3]....
        /*0058*/ 	.word	0x00002eb0


	//   ....[4]....
        /*005c*/ 	.word	0x00003d50


	//   ....[5]....
        /*0060*/ 	.word	0x00004bf0


	//   ....[6]....
        /*0064*/ 	.word	0x00005a90


	//   ....[7]....
        /*0068*/ 	.word	0x00006930


	//   ....[8]....
        /*006c*/ 	.word	0x000077d0


	//   ....[9]....
        /*0070*/ 	.word	0x00008670


	//   ....[10]....
        /*0074*/ 	.word	0x00009510


	//   ....[11]....
        /*0078*/ 	.word	0x0000a3b0


	//   ....[12]....
        /*007c*/ 	.word	0x0000b250


	//   ....[13]....
        /*0080*/ 	.word	0x0000c0f0


	//   ....[14]....
        /*0084*/ 	.word	0x0000cf90


	//   ....[15]....
        /*0088*/ 	.word	0x0000de30


	//   ....[16]....
        /*008c*/ 	.word	0x0000ecd0


	//   ....[17]....
        /*0090*/ 	.word	0x0000fb70


	//   ....[18]....
        /*0094*/ 	.word	0x00010a10


	//   ....[19]....
        /*0098*/ 	.word	0x000118b0


	//   ....[20]....
        /*009c*/ 	.word	0x00012750


	//   ....[21]....
        /*00a0*/ 	.word	0x000135f0


	//   ....[22]....
        /*00a4*/ 	.word	0x00014490


	//   ....[23]....
        /*00a8*/ 	.word	0x00015330


	//   ....[24]....
        /*00ac*/ 	.word	0x000161d0


	//   ....[25]....
        /*00b0*/ 	.word	0x00017070


	//   ....[26]....
        /*00b4*/ 	.word	0x00017f10


	//   ....[27]....
        /*00b8*/ 	.word	0x00018db0


	//   ....[28]....
        /*00bc*/ 	.word	0x00019c50


	//   ....[29]....
        /*00c0*/ 	.word	0x0001aaf0


	//   ....[30]....
        /*00c4*/ 	.word	0x0001b990


	//   ....[31]....
        /*00c8*/ 	.word	0x0001c830


	//   ....[32]....
        /*00cc*/ 	.word	0x0001d6b0


	//----- nvinfo : EIATTR_CRS_STACK_SIZE
	.align		4
.L_89:
        /*00d0*/ 	.byte	0x04, 0x1e
        /*00d2*/ 	.short	(.L_91 - .L_90)
.L_90:
        /*00d4*/ 	.word	0x00000000


	//----- nvinfo : EIATTR_CBANK_PARAM_SIZE
	.align		4
.L_91:
        /*00d8*/ 	.byte	0x03, 0x19
        /*00da*/ 	.short	0x01e0


	//----- nvinfo : EIATTR_PARAM_CBANK
	.align		4
        /*00dc*/ 	.byte	0x04, 0x0a
        /*00de*/ 	.short	(.L_93 - .L_92)
	.align		4
.L_92:
        /*00e0*/ 	.word	index@(.nv.constant0._ZN36_GLOBAL__N__8b672081_4_k_cu_a34fbeb220slice_scatter_kernelI6float46__halfLl3ELl4ELl256EEEvPT0_NS_13SliceMetaDataIS3_XT1_EXT2_EEENS_15ScatterMetaDataIXT1_EXT2_EEE)
        /*00e4*/ 	.short	0x0380
        /*00e6*/ 	.short	0x01e0


	//----- nvinfo : EIATTR_SW_WAR
	.align		4
.L_93:
        /*00e8*/ 	.byte	0x04, 0x36
        /*00ea*/ 	.short	(.L_95 - .L_94)
.L_94:
        /*00ec*/ 	.word	0x00000008
.L_95:


//--------------------- .nv.callgraph             --------------------------
	.section	.nv.callgraph,"",@"SHT_CUDA_CALLGRAPH"
	.align	4
	.sectionentsize	8
	.align		4
        /*0000*/ 	.word	0x00000000
	.align		4
        /*0004*/ 	.word	0xffffffff
	.align		4
        /*0008*/ 	.word	0x00000000
	.align		4
        /*000c*/ 	.word	0xfffffffe
	.align		4
        /*0010*/ 	.word	0x00000000
	.align		4
        /*0014*/ 	.word	0xfffffffd
	.align		4
        /*0018*/ 	.word	0x00000000
	.align		4
        /*001c*/ 	.word	0xfffffffc


//--------------------- .text._ZN36_GLOBAL__N__8b672081_4_k_cu_a34fbeb220slice_scatter_kernelI6__halfS1_Ll3ELl4ELl256EEEvPT0_NS_13SliceMetaDataIS2_XT1_EXT2_EEENS_15ScatterMetaDataIXT1_EXT2_EEE --------------------------
	.section	.text._ZN36_GLOBAL__N__8b672081_4_k_cu_a34fbeb220slice_scatter_kernelI6__halfS1_Ll3ELl4ELl256EEEvPT0_NS_13SliceMetaDataIS2_XT1_EXT2_EEENS_15ScatterMetaDataIXT1_EXT2_EEE,"ax",@progbits
	.align	128
.text._ZN36_GLOBAL__N__8b672081_4_k_cu_a34fbeb220slice_scatter_kernelI6__halfS1_Ll3ELl4ELl256EEEvPT0_NS_13SliceMetaDataIS2_XT1_EXT2_EEENS_15ScatterMetaDataIXT1_EXT2_EEE:
        .type           _ZN36_GLOBAL__N__8b672081_4_k_cu_a34fbeb220slice_scatter_kernelI6__halfS1_Ll3ELl4ELl256EEEvPT0_NS_13SliceMetaDataIS2_XT1_EXT2_EEENS_15ScatterMetaDataIXT1_EXT2_EEE,@function
        .size           _ZN36_GLOBAL__N__8b672081_4_k_cu_a34fbeb220slice_scatter_kernelI6__halfS1_Ll3ELl4ELl256EEEvPT0_NS_13SliceMetaDataIS2_XT1_EXT2_EEENS_15ScatterMetaDataIXT1_EXT2_EEE,(.L_x_1184 - _ZN36_GLOBAL__N__8b672081_4_k_cu_a34fbeb220slice_scatter_kernelI6__halfS1_Ll3ELl4ELl256EEEvPT0_NS_13SliceMetaDataIS2_XT1_EXT2_EEENS_15ScatterMetaDataIXT1_EXT2_EEE)
        .other          _ZN36_GLOBAL__N__8b672081_4_k_cu_a34fbeb220slice_scatter_kernelI6__halfS1_Ll3ELl4ELl256EEEvPT0_NS_13SliceMetaDataIS2_XT1_EXT2_EEENS_15ScatterMetaDataIXT1_EXT2_EEE,@"STO_CUDA_ENTRY STV_DEFAULT"
_ZN36_GLOBAL__N__8b672081_4_k_cu_a34fbeb220slice_scatter_kernelI6__halfS1_Ll3ELl4ELl256EEEvPT0_NS_13SliceMetaDataIS2_XT1_EXT2_EEENS_15ScatterMetaDataIXT1_EXT2_EEE:
[----:B------:R-:W-:Y:S08]  /*0000*/  LDC R1, c[0x0][0x37c] ;  /* 0x0000df00ff017b82 */ /* 0x000ff00000000800 */
[----:B------:R-:W0:Y:S01]  /*0010*/  S2UR UR5, SR_CTAID.Y ;  /* 0x00000000000579c3 */ /* 0x000e220000002600 */
[----:B------:R-:W1:Y:S07]  /*0020*/  S2R R0, SR_TID.X ;  /* 0x0000000000007919 */ /* 0x000e6e0000002100 */
[----:B------:R-:W1:Y:S08]  /*0030*/  S2UR UR6, SR_CTAID.X ;  /* 0x00000000000679c3 */ /* 0x000e700000002500 */
[----:B------:R-:W1:Y:S01]  /*0040*/  LDC R5, c[0x0][0x360] ;  /* 0x0000d800ff057b82 */ /* 0x000e620000000800 */
[----:B0-----:R-:W-:-:S04]  /*0050*/  USHF.L.U32 UR4, UR5, 0x3, URZ ;  /* 0x0000000305047899 */ /* 0x001fc800080006ff */
[----:B------:R-:W-:-:S12]  /*0060*/  ULOP3.LUT UR13, UR4, 0x18, URZ, 0xc0, !UPT ;  /* 0x00000018040d7892 */ /* 0x000fd8000f8ec0ff */
[----:B------:R-:W0:Y:S01]  /*0070*/  LDCU.64 UR18, c[0x0][UR13+0x4d0] ;  /* 0x00009a000d1277ac */ /* 0x000e220008000a00 */
[----:B-1----:R-:W-:Y:S02]  /*0080*/  IMAD R0, R5, UR6, R0 ;  /* 0x0000000605007c24 */ /* 0x002fe4000f8e0200 */
[----:B0-----:R-:W-:-:S03]  /*0090*/  IMAD.U32 R2, RZ, RZ, UR19 ;  /* 0x00000013ff027e24 */ /* 0x001fc6000f8e00ff */
[----:B------:R-:W-:-:S04]  /*00a0*/  ISETP.LT.U32.AND P0, PT, R0, UR18, PT ;  /* 0x0000001200007c0c */ /* 0x000fc8000bf01070 */
[----:B------:R-:W-:-:S13]  /*00b0*/  ISETP.GT.AND.EX P0, PT, R2, RZ, PT, P0 ;  /* 0x000000ff0200720c */ /* 0x000fda0003f04300 */
[----:B------:R-:W-:Y:S05]  /*00c0*/  @!P0 EXIT ;  /* 0x000000000000894d */ /* 0x000fea0003800000 */
[----:B------:R-:W-:Y:S01]  /*00d0*/  USHF.L.U32 UR6, UR5, 0x4, URZ ;  /* 0x0000000405067899 */ /* 0x000fe200080006ff */
[----:B------:R-:W-:Y:S01]  /*00e0*/  BSSY.RECONVERGENT B0, `(.L_x_0) ;  /* 0x00000fd000007945 */ /* 0x000fe20003800200 */
[----:B------:R-:W0:Y:S01]  /*00f0*/  LDCU.64 UR8, c[0x0][0x468] ;  /* 0x00008d00ff0877ac */ /* 0x000e220008000a00 */
[----:B------:R-:W-:Y:S01]  /*0100*/  CS2R R2, SRZ ;  /* 0x0000000000027805 */ /* 0x000fe2000001ff00 */
[----:B------:R-:W-:Y:S01]  /*0110*/  IMAD.MOV.U32 R4, RZ, RZ, RZ ;  /* 0x000000ffff047224 */ /* 0x000fe200078e00ff */
[----:B------:R-:W-:Y:S01]  /*0120*/  ULOP3.LUT UR6, UR6, 0x30, URZ, 0xe2, !UPT ;  /* 0x0000003006067892 */ /* 0x000fe2000f8ee2ff */
[----:B------:R-:W1:Y:S03]  /*0130*/  LDCU.64 UR4, c[0x0][UR13+0x510] ;  /* 0x0000a2000d0477ac */ /* 0x000e660008000a00 */
[----:B------:R-:W-:Y:S01]  /*0140*/  UIADD3 UR12, UPT, UPT, UR6, 0x8, UR13 ;  /* 0x00000008060c7890 */ /* 0x000fe2000fffe00d */
[----:B------:R-:W1:Y:S01]  /*0150*/  LDCU.64 UR16, c[0x0][0x540] ;  /* 0x0000a800ff1077ac */ /* 0x000e620008000a00 */
[----:B------:R-:W2:Y:S01]  /*0160*/  LDCU.64 UR14, c[0x0][0x538] ;  /* 0x0000a700ff0e77ac */ /* 0x000ea20008000a00 */
[----:B0-----:R-:W-:-:S02]  /*0170*/  UISETP.NE.U32.AND UP0, UPT, UR8, 0x2, UPT ;  /* 0x000000020800788c */ /* 0x001fc4000bf05070 */
[----:B------:R-:W-:-:S07]  /*0180*/  UISETP.NE.U32.AND UP1, UPT, UR8, 0x1, UPT ;  /* 0x000000010800788c */ /* 0x000fce000bf25070 */
[----:B------:R-:W0:Y:S01]  /*0190*/  LDCU.64 UR6, c[0x0][UR12+0x3a0] ;  /* 0x000074000c0677ac */ /* 0x000e220008000a00 */
[----:B------:R-:W0:Y:S01]  /*01a0*/  LDCU.64 UR26, c[0x0][UR12+0x468] ;  /* 0x00008d000c1a77ac */ /* 0x000e220008000a00 */
[----:B------:R-:W-:Y:S02]  /*01b0*/  UISETP.NE.AND.EX UP0, UPT, UR9, URZ, UPT, UP0 ;  /* 0x000000ff0900728c */ /* 0x000fe4000bf05300 */
[----:B------:R-:W-:Y:S01]  /*01c0*/  UISETP.NE.AND.EX UP1, UPT, UR9, URZ, UPT, UP1 ;  /* 0x000000ff0900728c */ /* 0x000fe2000bf25310 */
[----:B------:R-:W3:Y:S01]  /*01d0*/  LDCU.64 UR8, c[0x0][UR12+0x410] ;  /* 0x000082000c0877ac */ /* 0x000ee20008000a00 */
[----:B------:R-:W3:Y:S01]  /*01e0*/  LDCU.64 UR28, c[0x0][UR12+0x3b0] ;  /* 0x000076000c1c77ac */ /* 0x000ee20008000a00 */
[----:B------:R-:W4:Y:S01]  /*01f0*/  LDCU.64 UR10, c[0x0][UR12+0x408] ;  /* 0x000081000c0a77ac */ /* 0x000f220008000a00 */
[----:B------:R-:W4:Y:S01]  /*0200*/  LDCU.64 UR32, c[0x0][UR12+0x3a8] ;  /* 0x000075000c2077ac */ /* 0x000f220008000a00 */
[----:B------:R-:W5:Y:S01]  /*0210*/  LDCU UR34, c[0x0][0x370] ;  /* 0x00006e00ff2277ac */ /* 0x000f620008000800 */
[----:B0-----:R-:W-:-:S02]  /*0220*/  UIMAD.WIDE.U32 UR40, UR26, UR6, URZ ;  /* 0x000000061a2872a5 */ /* 0x001fc4000f8e00ff */
[----:B------:R-:W-:Y:S02]  /*0230*/  UIMAD UR6, UR27, UR6, URZ ;  /* 0x000000061b0672a4 */ /* 0x000fe4000f8e02ff */
[----:B-1----:R-:W-:Y:S02]  /*0240*/  USEL UR16, UR4, UR16, !UP0 ;  /* 0x0000001004107287 */ /* 0x002fe4000c000000 */
[----:B------:R-:W-:Y:S02]  /*0250*/  USEL UR17, UR5, UR17, !UP0 ;  /* 0x0000001105117287 */ /* 0x000fe4000c000000 */
[----:B--2---:R-:W-:Y:S02]  /*0260*/  USEL UR14, UR4, UR14, !UP1 ;  /* 0x0000000e040e7287 */ /* 0x004fe4000c800000 */
[----:B------:R-:W-:Y:S02]  /*0270*/  USEL UR15, UR5, UR15, !UP1 ;  /* 0x0000000f050f7287 */ /* 0x000fe4000c800000 */
[----:B---3--:R-:W-:-:S02]  /*0280*/  UIADD3 UR38, UP0, UPT, UR8, -UR28, URZ ;  /* 0x8000001c08267290 */ /* 0x008fc4000ff1e0ff */
[----:B----4-:R-:W-:Y:S01]  /*0290*/  UIADD3 UR35, UP1, UPT, UR10, -UR32, URZ ;  /* 0x800000200a237290 */ /* 0x010fe2000ff3e0ff */
[----:B-----5:R-:W-:Y:S01]  /*02a0*/  IMAD R5, R5, UR34, RZ ;  /* 0x0000002205057c24 */ /* 0x020fe2000f8e02ff */
[----:B------:R-:W-:Y:S01]  /*02b0*/  UIMAD UR6, UR7, UR26, UR6 ;  /* 0x0000001a070672a4 */ /* 0x000fe2000f8e0206 */
[----:B------:R-:W0:Y:S01]  /*02c0*/  LDCU.64 UR24, c[0x0][UR13+0x388] ;  /* 0x000071000d1877ac */ /* 0x000e220008000a00 */
[----:B------:R-:W1:Y:S01]  /*02d0*/  LDCU.64 UR4, c[0x0][UR13+0x4f0] ;  /* 0x00009e000d0477ac */ /* 0x000e620008000a00 */
[----:B------:R-:W2:Y:S01]  /*02e0*/  LDCU.64 UR30, c[0x0][UR12+0x478] ;  /* 0x00008f000c1e77ac */ /* 0x000ea20008000a00 */
[----:B------:R-:W3:Y:S01]  /*02f0*/  LDCU.64 UR36, c[0x0][0x358] ;  /* 0x00006b00ff2477ac */ /* 0x000ee20008000a00 */
[----:B------:R-:W4:Y:S01]  /*0300*/  LDCU.64 UR42, c[0x0][0x548] ;  /* 0x0000a900ff2a77ac */ /* 0x000f220008000a00 */
[----:B------:R-:W0:Y:S01]  /*0310*/  LDCU.64 UR44, c[0x0][0x380] ;  /* 0x00007000ff2c77ac */ /* 0x000e220008000a00 */
[----:B------:R-:W0:Y:S01]  /*0320*/  LDCU.128 UR20, c[0x0][0x550] ;  /* 0x0000aa00ff1477ac */ /* 0x000e220008000c00 */
[----:B------:R-:W0:Y:S01]  /*0330*/  LDCU.64 UR12, c[0x0][UR12+0x470] ;  /* 0x00008e000c0c77ac */ /* 0x000e220008000a00 */
[----:B------:R-:W-:-:S02]  /*0340*/  UIADD3.X UR8, UPT, UPT, UR9, ~UR29, URZ, UP0, !UPT ;  /* 0x8000001d09087290 */ /* 0x000fc400087fe4ff */
[----:B------:R-:W-:Y:S02]  /*0350*/  UIADD3.X UR10, UPT, UPT, UR11, ~UR33, URZ, UP1, !UPT ;  /* 0x800000210b0a7290 */ /* 0x000fe40008ffe4ff */
[----:B------:R-:W-:-:S12]  /*0360*/  UIADD3 UR6, UPT, UPT, UR41, UR6, URZ ;  /* 0x0000000629067290 */ /* 0x000fd8000fffe0ff */
.L_x_13:
[----:B------:R-:W-:Y:S01]  /*0370*/  LOP3.LUT R6, R3, UR8, RZ, 0xfc, !PT ;  /* 0x0000000803067c12 */ /* 0x000fe2000f8efcff */
[----:B------:R-:W-:Y:S03]  /*0380*/  BSSY.RECONVERGENT B1, `(.L_x_1) ;  /* 0x000002a000017945 */ /* 0x000fe60003800200 */
[----:B------:R-:W-:-:S13]  /*0390*/  ISETP.NE.U32.AND P0, PT, R6, RZ, PT ;  /* 0x000000ff0600720c */ /* 0x000fda0003f05070 */
[----:B0-----:R-:W-:Y:S05]  /*03a0*/  @P0 BRA `(.L_x_2) ;  /* 0x00000000005c0947 */ /* 0x001fea0003800000 */
[----:B------:R-:W5:Y:S01]  /*03b0*/  I2F.U32.RP R8, UR38 ;  /* 0x0000002600087d06 */ /* 0x000f620008209000 */
[----:B------:R-:W-:Y:S01]  /*03c0*/  ISETP.NE.U32.AND P2, PT, RZ, UR38, PT ;  /* 0x00000026ff007c0c */ /* 0x000fe2000bf45070 */
[----:B------:R-:W-:-:S06]  /*03d0*/  HFMA2 R17, -RZ, RZ, 0, 0 ;  /* 0x00000000ff117431 */ /* 0x000fcc00000001ff */
[----:B-----5:R-:W5:Y:S02]  /*03e0*/  MUFU.RCP R8, R8 ;  /* 0x0000000800087308 */ /* 0x020f640000001000 */
[----:B-----5:R-:W-:-:S06]  /*03f0*/  IADD3 R6, PT, PT, R8, 0xffffffe, RZ ;  /* 0x0ffffffe08067810 */ /* 0x020fcc0007ffe0ff */
[----:B------:R5:W0:Y:S02]  /*0400*/  F2I.FTZ.U32.TRUNC.NTZ R7, R6 ;  /* 0x0000000600077305 */ /* 0x000a24000021f000 */
[----:B-----5:R-:W-:Y:S02]  /*0410*/  IMAD.MOV.U32 R6, RZ, RZ, RZ ;  /* 0x000000ffff067224 */ /* 0x020fe400078e00ff */
[----:B0-----:R-:W-:-:S04]  /*0420*/  IMAD.MOV R9, RZ, RZ, -R7 ;  /* 0x000000ffff097224 */ /* 0x001fc800078e0a07 */
[----:B------:R-:W-:-:S04]  /*0430*/  IMAD R9, R9, UR38, RZ ;  /* 0x0000002609097c24 */ /* 0x000fc8000f8e02ff */
[----:B------:R-:W-:-:S04]  /*0440*/  IMAD.HI.U32 R7, R7, R9, R6 ;  /* 0x0000000907077227 */ /* 0x000fc800078e0006 */
[----:B------:R-:W-:Y:S02]  /*0450*/  IMAD.MOV.U32 R9, RZ, RZ, RZ ;  /* 0x000000ffff097224 */ /* 0x000fe400078e00ff */
[----:B------:R-:W-:-:S05]  /*0460*/  IMAD.HI.U32 R16, R7, R0, RZ ;  /* 0x0000000007107227 */ /* 0x000fca00078e00ff */
[----:B------:R-:W-:-:S05]  /*0470*/  IADD3 R7, PT, PT, -R16, RZ, RZ ;  /* 0x000000ff10077210 */ /* 0x000fca0007ffe1ff */
[----:B------:R-:W-:-:S05]  /*0480*/  IMAD R7, R7, UR38, R0 ;  /* 0x0000002607077c24 */ /* 0x000fca000f8e0200 */
[----:B------:R-:W-:-:S13]  /*0490*/  ISETP.GE.U32.AND P0, PT, R7, UR38, PT ;  /* 0x0000002607007c0c */ /* 0x000fda000bf06070 */
[----:B------:R-:W-:Y:S02]  /*04a0*/  @P0 VIADD R7, R7, -UR38 ;  /* 0x8000002607070c36 */ /* 0x000fe40008000000 */
[----:B------:R-:W-:-:S03]  /*04b0*/  @P0 VIADD R16, R16, 0x1 ;  /* 0x0000000110100836 */ /* 0x000fc60000000000 */
[----:B------:R-:W-:-:S13]  /*04c0*/  ISETP.GE.U32.AND P1, PT, R7, UR38, PT ;  /* 0x0000002607007c0c */ /* 0x000fda000bf26070 */
[----:B------:R-:W-:Y:S02]  /*04d0*/  @P1 IADD3 R16, PT, PT, R16, 0x1, RZ ;  /* 0x0000000110101810 */ /* 0x000fe40007ffe0ff */
[----:B------:R-:W-:-:S05]  /*04e0*/  @!P2 LOP3.LUT R16, RZ, UR38, RZ, 0x33, !PT ;  /* 0x00000026ff10ac12 */ /* 0x000fca000f8e33ff */
[----:B------:R-:W-:-:S04]  /*04f0*/  IMAD.MOV R7, RZ, RZ, -R16 ;  /* 0x000000ffff077224 */ /* 0x000fc800078e0a10 */
[----:B------:R-:W-:Y:S01]  /*0500*/  IMAD R8, R7, UR38, R0 ;  /* 0x0000002607087c24 */ /* 0x000fe2000f8e0200 */
[----:B------:R-:W-:Y:S06]  /*0510*/  BRA `(.L_x_3) ;  /* 0x0000000000407947 */ /* 0x000fec0003800000 */
.L_x_2:
[----:B------:R-:W-:Y:S01]  /*0520*/  IMAD.MOV.U32 R6, RZ, RZ, R0 ;  /* 0x000000ffff067224 */ /* 0x000fe200078e0000 */
[----:B------:R-:W-:Y:S01]  /*0530*/  MOV R9, UR38 ;  /* 0x0000002600097c02 */ /* 0x000fe20008000f00 */
[----:B------:R-:W-:Y:S01]  /*0540*/  IMAD.MOV.U32 R20, RZ, RZ, R3 ;  /* 0x000000ffff147224 */ /* 0x000fe200078e0003 */
[----:B------:R-:W-:Y:S01]  /*0550*/  MOV R8, 0x580 ;  /* 0x0000058000087802 */ /* 0x000fe20000000f00 */
[----:B------:R-:W-:-:S07]  /*0560*/  IMAD.U32 R7, RZ, RZ, UR8 ;  /* 0x00000008ff077e24 */ /* 0x000fce000f8e00ff */
[----:B01234-:R-:W-:Y:S05]  /*0570*/  CALL.REL.NOINC `($__internal_0_$__cuda_sm20_div_s64) ;  /* 0x0000000800d47944 */ /* 0x01ffea0003c00000 */
[----:B------:R-:W-:Y:S01]  /*0580*/  IADD3 R11, P0, PT, RZ, -R6, RZ ;  /* 0x80000006ff0b7210 */ /* 0x000fe20007f1e0ff */
[----:B------:R-:W-:Y:S01]  /*0590*/  IMAD.MOV.U32 R9, RZ, RZ, R3 ;  /* 0x000000ffff097224 */ /* 0x000fe200078e0003 */
[----:B------:R-:W-:Y:S01]  /*05a0*/  MOV R8, R0 ;  /* 0x0000000000087202 */ /* 0x000fe20000000f00 */
[--C-:B------:R-:W-:Y:S01]  /*05b0*/  IMAD.MOV.U32 R17, RZ, RZ, R7.reuse ;  /* 0x000000ffff117224 */ /* 0x100fe200078e0007 */
[----:B------:R-:W-:Y:S01]  /*05c0*/  MOV R16, R6 ;  /* 0x0000000600107202 */ /* 0x000fe20000000f00 */
[----:B------:R-:W-:Y:S02]  /*05d0*/  IMAD.X R10, RZ, RZ, ~R7, P0 ;  /* 0x000000ffff0a7224 */ /* 0x000fe400000e0e07 */
[----:B------:R-:W-:-:S04]  /*05e0*/  IMAD.WIDE.U32 R8, R11, UR38, R8 ;  /* 0x000000260b087c25 */ /* 0x000fc8000f8e0008 */
[----:B------:R-:W-:-:S04]  /*05f0*/  IMAD R10, R10, UR38, RZ ;  /* 0x000000260a0a7c24 */ /* 0x000fc8000f8e02ff */
[----:B------:R-:W-:-:S04]  /*0600*/  IMAD R11, R11, UR8, R10 ;  /* 0x000000080b0b7c24 */ /* 0x000fc8000f8e020a */
[----:B------:R-:W-:-:S07]  /*0610*/  IMAD.IADD R9, R9, 0x1, R11 ;  /* 0x0000000109097824 */ /* 0x000fce00078e020b */
.L_x_3:
[----:B-1234-:R-:W-:Y:S05]  /*0620*/  BSYNC.RECONVERGENT B1 ;  /* 0x0000000000017941 */ /* 0x01efea0003800200 */
.L_x_1:
[----:B------:R-:W-:Y:S01]  /*0630*/  IADD3 R6, P0, PT, R8, UR28, RZ ;  /* 0x0000001c08067c10 */ /* 0x000fe2000ff1e0ff */
[----:B------:R-:W-:Y:S01]  /*0640*/  BSSY.RECONVERGENT B1, `(.L_x_4) ;  /* 0x000002e000017945 */ /* 0x000fe20003800200 */
[----:B------:R-:W-:Y:S02]  /*0650*/  LOP3.LUT R8, R17, UR10, RZ, 0xfc, !PT ;  /* 0x0000000a11087c12 */ /* 0x000fe4000f8efcff */
[----:B------:R-:W-:Y:S01]  /*0660*/  IADD3.X R7, PT, PT, R9, UR29, RZ, P0, !PT ;  /* 0x0000001d09077c10 */ /* 0x000fe200087fe4ff */
[----:B------:R-:W-:Y:S01]  /*0670*/  IMAD.WIDE.U32 R18, R6, UR30, RZ ;  /* 0x0000001e06127c25 */ /* 0x000fe2000f8e00ff */
[----:B------:R-:W-:-:S03]  /*0680*/  ISETP.NE.U32.AND P0, PT, R8, RZ, PT ;  /* 0x000000ff0800720c */ /* 0x000fc60003f05070 */
[----:B------:R-:W-:-:S04]  /*0690*/  IMAD R7, R7, UR30, RZ ;  /* 0x0000001e07077c24 */ /* 0x000fc8000f8e02ff */
[----:B------:R-:W-:-:S04]  /*06a0*/  IMAD R7, R6, UR31, R7 ;  /* 0x0000001f06077c24 */ /* 0x000fc8000f8e0207 */
[----:B------:R-:W-:Y:S02]  /*06b0*/  IMAD.IADD R22, R19, 0x1, R7 ;  /* 0x0000000113167824 */ /* 0x000fe400078e0207 */
[----:B------:R-:W-:Y:S05]  /*06c0*/  @P0 BRA `(.L_x_5) ;  /* 0x00000000005c0947 */ /* 0x000fea0003800000 */
[----:B------:R-:W0:Y:S01]  /*06d0*/  I2F.U32.RP R8, UR35 ;  /* 0x0000002300087d06 */ /* 0x000e220008209000 */
[----:B------:R-:W-:Y:S01]  /*06e0*/  ISETP.NE.U32.AND P2, PT, RZ, UR35, PT ;  /* 0x00000023ff007c0c */ /* 0x000fe2000bf45070 */
[----:B------:R-:W-:-:S06]  /*06f0*/  IMAD.MOV.U32 R10, RZ, RZ, RZ ;  /* 0x000000ffff0a7224 */ /* 0x000fcc00078e00ff */
[----:B0-----:R-:W0:Y:S02]  /*0700*/  MUFU.RCP R8, R8 ;  /* 0x0000000800087308 */ /* 0x001e240000001000 */
[----:B0-----:R-:W-:-:S06]  /*0710*/  IADD3 R6, PT, PT, R8, 0xffffffe, RZ ;  /* 0x0ffffffe08067810 */ /* 0x001fcc0007ffe0ff */
[----:B------:R0:W1:Y:S02]  /*0720*/  F2I.FTZ.U32.TRUNC.NTZ R7, R6 ;  /* 0x0000000600077305 */ /* 0x000064000021f000 */
[----:B0-----:R-:W-:Y:S02]  /*0730*/  IMAD.MOV.U32 R6, RZ, RZ, RZ ;  /* 0x000000ffff067224 */ /* 0x001fe400078e00ff */
[----:B-1----:R-:W-:-:S04]  /*0740*/  IMAD.MOV R9, RZ, RZ, -R7 ;  /* 0x000000ffff097224 */ /* 0x002fc800078e0a07 */
[----:B------:R-:W-:-:S04]  /*0750*/  IMAD R9, R9, UR35, RZ ;  /* 0x0000002309097c24 */ /* 0x000fc8000f8e02ff */
[----:B------:R-:W-:-:S06]  /*0760*/  IMAD.HI.U32 R7, R7, R9, R6 ;  /* 0x0000000907077227 */ /* 0x000fcc00078e0006 */
        /* <DEDUP_REMOVED lines=10> */
[----:B------:R-:W-:Y:S02]  /*0810*/  IMAD R8, R7, UR35, R16 ;  /* 0x0000002307087c24 */ /* 0x000fe4000f8e0210 */
[----:B------:R-:W-:Y:S01]  /*0820*/  HFMA2 R7, -RZ, RZ, 0, 0 ;  /* 0x00000000ff077431 */ /* 0x000fe200000001ff */
[----:B------:R-:W-:Y:S06]  /*0830*/  BRA `(.L_x_6) ;  /* 0x0000000000387947 */ /* 0x000fec0003800000 */
.L_x_5:
[----:B------:R-:W-:Y:S01]  /*0840*/  IMAD.MOV.U32 R6, RZ, RZ, R16 ;  /* 0x000000ffff067224 */ /* 0x000fe200078e0010 */
[----:B------:R-:W-:Y:S01]  /*0850*/  MOV R9, UR35 ;  /* 0x0000002300097c02 */ /* 0x000fe20008000f00 */
[----:B------:R-:W-:Y:S01]  /*0860*/  IMAD.MOV.U32 R20, RZ, RZ, R17 ;  /* 0x000000ffff147224 */ /* 0x000fe200078e0011 */
[----:B------:R-:W-:Y:S01]  /*0870*/  MOV R8, 0x8a0 ;  /* 0x000008a000087802 */ /* 0x000fe20000000f00 */
[----:B------:R-:W-:-:S07]  /*0880*/  IMAD.U32 R7, RZ, RZ, UR10 ;  /* 0x0000000aff077e24 */ /* 0x000fce000f8e00ff */
[----:B------:R-:W-:Y:S05]  /*0890*/  CALL.REL.NOINC `($__internal_0_$__cuda_sm20_div_s64) ;  /* 0x00000008000c7944 */ /* 0x000fea0003c00000 */
[----:B------:R-:W-:Y:S01]  /*08a0*/  IADD3 R11, P0, PT, RZ, -R6, RZ ;  /* 0x80000006ff0b7210 */ /* 0x000fe20007f1e0ff */
[----:B------:R-:W-:Y:S01]  /*08b0*/  IMAD.MOV.U32 R9, RZ, RZ, R17 ;  /* 0x000000ffff097224 */ /* 0x000fe200078e0011 */
[----:B------:R-:W-:-:S03]  /*08c0*/  MOV R8, R16 ;  /* 0x0000001000087202 */ /* 0x000fc60000000f00 */
[----:B------:R-:W-:Y:S02]  /*08d0*/  IMAD.X R10, RZ, RZ, ~R7, P0 ;  /* 0x000000ffff0a7224 */ /* 0x000fe400000e0e07 */
[----:B------:R-:W-:-:S04]  /*08e0*/  IMAD.WIDE.U32 R8, R11, UR35, R8 ;  /* 0x000000230b087c25 */ /* 0x000fc8000f8e0008 */
[----:B------:R-:W-:-:S04]  /*08f0*/  IMAD R10, R10, UR35, RZ ;  /* 0x000000230a0a7c24 */ /* 0x000fc8000f8e02ff */
[----:B------:R-:W-:-:S04]  /*0900*/  IMAD R11, R11, UR10, R10 ;  /* 0x0000000a0b0b7c24 */ /* 0x000fc8000f8e020a */
[----:B------:R-:W-:-:S07]  /*0910*/  IMAD.IADD R10, R9, 0x1, R11 ;  /* 0x00000001090a7824 */ /* 0x000fce00078e020b */
.L_x_6:
[----:B------:R-:W-:Y:S05]  /*0920*/  BSYNC.RECONVERGENT B1 ;  /* 0x0000000000017941 */ /* 0x000fea0003800200 */
.L_x_4:
[----:B------:R-:W-:Y:S01]  /*0930*/  IADD3 R11, P0, PT, R8, UR32, RZ ;  /* 0x00000020080b7c10 */ /* 0x000fe2000ff1e0ff */
[----:B------:R-:W-:Y:S01]  /*0940*/  IMAD R13, R6, UR27, RZ ;  /* 0x0000001b060d7c24 */ /* 0x000fe2000f8e02ff */
[----:B------:R-:W-:Y:S01]  /*0950*/  IADD3 R8, P1, PT, R18, UR40, RZ ;  /* 0x0000002812087c10 */ /* 0x000fe2000ff3e0ff */
[----:B------:R-:W-:Y:S01]  /*0960*/  BSSY.RECONVERGENT B1, `(.L_x_7) ;  /* 0x0000029000017945 */ /* 0x000fe20003800200 */
[----:B------:R-:W-:Y:S01]  /*0970*/  IADD3.X R10, PT, PT, R10, UR33, RZ, P0, !PT ;  /* 0x000000210a0a7c10 */ /* 0x000fe200087fe4ff */
[----:B------:R-:W-:Y:S01]  /*0980*/  IMAD R13, R7, UR26, R13 ;  /* 0x0000001a070d7c24 */ /* 0x000fe2000f8e020d */
[----:B------:R-:W-:-:S03]  /*0990*/  IADD3.X R9, PT, PT, R22, UR6, RZ, P1, !PT ;  /* 0x0000000616097c10 */ /* 0x000fc60008ffe4ff */
[----:B------:R-:W-:Y:S02]  /*09a0*/  IMAD R10, R10, UR12, RZ ;  /* 0x0000000c0a0a7c24 */ /* 0x000fe4000f8e02ff */
[----:B------:R-:W-:-:S04]  /*09b0*/  IMAD.WIDE.U32 R8, R11, UR12, R8 ;  /* 0x0000000c0b087c25 */ /* 0x000fc8000f8e0008 */
[----:B------:R-:W-:Y:S01]  /*09c0*/  IMAD R11, R11, UR13, R10 ;  /* 0x0000000d0b0b7c24 */ /* 0x000fe2000f8e020a */
[----:B------:R-:W-:-:S04]  /*09d0*/  LOP3.LUT R10, R3, UR17, RZ, 0xfc, !PT ;  /* 0x00000011030a7c12 */ /* 0x000fc8000f8efcff */
[----:B------:R-:W-:Y:S02]  /*09e0*/  ISETP.NE.U32.AND P0, PT, R10, RZ, PT ;  /* 0x000000ff0a00720c */ /* 0x000fe40003f05070 */
[----:B------:R-:W-:-:S03]  /*09f0*/  IADD3 R9, PT, PT, R9, R11, RZ ;  /* 0x0000000b09097210 */ /* 0x000fc60007ffe0ff */
[----:B------:R-:W-:-:S04]  /*0a00*/  IMAD.WIDE.U32 R16, R6, UR26, R8 ;  /* 0x0000001a06107c25 */ /* 0x000fc8000f8e0008 */
[----:B------:R-:W-:-:S04]  /*0a10*/  IMAD.IADD R25, R17, 0x1, R13 ;  /* 0x0000000111197824 */ /* 0x000fc800078e020d */
[----:B------:R-:W-:Y:S05]  /*0a20*/  @P0 BRA `(.L_x_8) ;  /* 0x0000000000500947 */ /* 0x000fea0003800000 */
[----:B------:R-:W0:Y:S01]  /*0a30*/  I2F.U32.RP R8, UR16 ;  /* 0x0000001000087d06 */ /* 0x000e220008209000 */
[----:B------:R-:W-:Y:S01]  /*0a40*/  ISETP.NE.U32.AND P2, PT, RZ, UR16, PT ;  /* 0x00000010ff007c0c */ /* 0x000fe2000bf45070 */
[----:B------:R-:W-:-:S06]  /*0a50*/  IMAD.MOV.U32 R19, RZ, RZ, RZ ;  /* 0x000000ffff137224 */ /* 0x000fcc00078e00ff */
[----:B0-----:R-:W0:Y:S02]  /*0a60*/  MUFU.RCP R8, R8 ;  /* 0x0000000800087308 */ /* 0x001e240000001000 */
[----:B0-----:R-:W-:-:S06]  /*0a70*/  IADD3 R6, PT, PT, R8, 0xffffffe, RZ ;  /* 0x0ffffffe08067810 */ /* 0x001fcc0007ffe0ff */
[----:B------:R0:W1:Y:S02]  /*0a80*/  F2I.FTZ.U32.TRUNC.NTZ R7, R6 ;  /* 0x0000000600077305 */ /* 0x000064000021f000 */
[----:B0-----:R-:W-:Y:S02]  /*0a90*/  HFMA2 R6, -RZ, RZ, 0, 0 ;  /* 0x00000000ff067431 */ /* 0x001fe400000001ff */
[----:B-1----:R-:W-:-:S04]  /*0aa0*/  IMAD.MOV R9, RZ, RZ, -R7 ;  /* 0x000000ffff097224 */ /* 0x002fc800078e0a07 */
[----:B------:R-:W-:-:S04]  /*0ab0*/  IMAD R9, R9, UR16, RZ ;  /* 0x0000001009097c24 */ /* 0x000fc8000f8e02ff */
[----:B------:R-:W-:-:S06]  /*0ac0*/  IMAD.HI.U32 R7, R7, R9, R6 ;  /* 0x0000000907077227 */ /* 0x000fcc00078e0006 */
[----:B------:R-:W-:-:S04]  /*0ad0*/  IMAD.HI.U32 R18, R7, R0, RZ ;  /* 0x0000000007127227 */ /* 0x000fc800078e00ff */
[----:B------:R-:W-:-:S04]  /*0ae0*/  IMAD.MOV R7, RZ, RZ, -R18 ;  /* 0x000000ffff077224 */ /* 0x000fc800078e0a12 */
[----:B------:R-:W-:-:S05]  /*0af0*/  IMAD R7, R7, UR16, R0 ;  /* 0x0000001007077c24 */ /* 0x000fca000f8e0200 */
[----:B------:R-:W-:-:S13]  /*0b00*/  ISETP.GE.U32.AND P0, PT, R7, UR16, PT ;  /* 0x0000001007007c0c */ /* 0x000fda000bf06070 */
[----:B------:R-:W-:Y:S01]  /*0b10*/  @P0 IADD3 R7, PT, PT, R7, -UR16, RZ ;  /* 0x8000001007070c10 */ /* 0x000fe2000fffe0ff */
[----:B------:R-:W-:-:S03]  /*0b20*/  @P0 VIADD R18, R18, 0x1 ;  /* 0x0000000112120836 */ /* 0x000fc60000000000 */
[----:B------:R-:W-:-:S13]  /*0b30*/  ISETP.GE.U32.AND P1, PT, R7, UR16, PT ;  /* 0x0000001007007c0c */ /* 0x000fda000bf26070 */
[----:B------:R-:W-:Y:S02]  /*0b40*/  @P1 IADD3 R18, PT, PT, R18, 0x1, RZ ;  /* 0x0000000112121810 */ /* 0x000fe40007ffe0ff */
[----:B------:R-:W-:Y:S01]  /*0b50*/  @!P2 LOP3.LUT R18, RZ, UR16, RZ, 0x33, !PT ;  /* 0x00000010ff12ac12 */ /* 0x000fe2000f8e33ff */
[----:B------:R-:W-:Y:S06]  /*0b60*/  BRA `(.L_x_9) ;  /* 0x0000000000207947 */ /* 0x000fec0003800000 */
.L_x_8:
[----:B------:R-:W-:Y:S01]  /*0b70*/  MOV R6, R0 ;  /* 0x0000000000067202 */ /* 0x000fe20000000f00 */
[----:B------:R-:W-:Y:S01]  /*0b80*/  IMAD.MOV.U32 R20, RZ, RZ, R3 ;  /* 0x000000ffff147224 */ /* 0x000fe200078e0003 */
[----:B------:R-:W-:Y:S01]  /*0b90*/  MOV R9, UR16 ;  /* 0x0000001000097c02 */ /* 0x000fe20008000f00 */
[----:B------:R-:W-:Y:S01]  /*0ba0*/  IMAD.U32 R7, RZ, RZ, UR17 ;  /* 0x00000011ff077e24 */ /* 0x000fe2000f8e00ff */
[----:B------:R-:W-:-:S07]  /*0bb0*/  MOV R8, 0xbd0 ;  /* 0x00000bd000087802 */ /* 0x000fce0000000f00 */
[----:B------:R-:W-:Y:S05]  /*0bc0*/  CALL.REL.NOINC `($__internal_0_$__cuda_sm20_div_s64) ;  /* 0x0000000400407944 */ /* 0x000fea0003c00000 */
[----:B------:R-:W-:Y:S01]  /*0bd0*/  MOV R18, R6 ;  /* 0x0000000600127202 */ /* 0x000fe20000000f00 */
[----:B------:R-:W-:-:S07]  /*0be0*/  IMAD.MOV.U32 R19, RZ, RZ, R7 ;  /* 0x000000ffff137224 */ /* 0x000fce00078e0007 */
.L_x_9:
[----:B------:R-:W-:Y:S05]  /*0bf0*/  BSYNC.RECONVERGENT B1 ;  /* 0x0000000000017941 */ /* 0x000fea0003800200 */
.L_x_7:
[----:B------:R-:W-:Y:S01]  /*0c00*/  LOP3.LUT R6, R19, UR15, RZ, 0xfc, !PT ;  /* 0x0000000f13067c12 */ /* 0x000fe2000f8efcff */
[----:B------:R-:W-:Y:S03]  /*0c10*/  BSSY.RECONVERGENT B1, `(.L_x_10) ;  /* 0x000001d000017945 */ /* 0x000fe60003800200 */
[----:B------:R-:W-:-:S13]  /*0c20*/  ISETP.NE.U32.AND P0, PT, R6, RZ, PT ;  /* 0x000000ff0600720c */ /* 0x000fda0003f05070 */
[----:B------:R-:W-:Y:S05]  /*0c30*/  @P0 BRA `(.L_x_11) ;  /* 0x0000000000500947 */ /* 0x000fea0003800000 */
[----:B------:R-:W0:Y:S01]  /*0c40*/  I2F.U32.RP R8, UR14 ;  /* 0x0000000e00087d06 */ /* 0x000e220008209000 */
[----:B------:R-:W-:-:S07]  /*0c50*/  ISETP.NE.U32.AND P2, PT, RZ, UR14, PT ;  /* 0x0000000eff007c0c */ /* 0x000fce000bf45070 */
        /* <DEDUP_REMOVED lines=13> */
[----:B------:R-:W-:Y:S01]  /*0d30*/  ISETP.GE.U32.AND P1, PT, R7, UR14, PT ;  /* 0x0000000e07007c0c */ /* 0x000fe2000bf26070 */
[----:B------:R-:W-:-:S12]  /*0d40*/  IMAD.MOV.U32 R7, RZ, RZ, RZ ;  /* 0x000000ffff077224 */ /* 0x000fd800078e00ff */
[----:B------:R-:W-:Y:S02]  /*0d50*/  @P1 IADD3 R6, PT, PT, R6, 0x1, RZ ;  /* 0x0000000106061810 */ /* 0x000fe40007ffe0ff */
[----:B------:R-:W-:Y:S01]  /*0d60*/  @!P2 LOP3.LUT R6, RZ, UR14, RZ, 0x33, !PT ;  /* 0x0000000eff06ac12 */ /* 0x000fe2000f8e33ff */
[----:B------:R-:W-:Y:S06]  /*0d70*/  BRA `(.L_x_12) ;  /* 0x0000000000187947 */ /* 0x000fec0003800000 */
.L_x_11:
[----:B------:R-:W-:Y:S01]  /*0d80*/  MOV R6, R18 ;  /* 0x0000001200067202 */ /* 0x000fe20000000f00 */
[----:B------:R-:W-:Y:S01]  /*0d90*/  IMAD.MOV.U32 R20, RZ, RZ, R19 ;  /* 0x000000ffff147224 */ /* 0x000fe200078e0013 */
[----:B------:R-:W-:Y:S01]  /*0da0*/  MOV R9, UR14 ;  /* 0x0000000e00097c02 */ /* 0x000fe20008000f00 */
[----:B------:R-:W-:Y:S01]  /*0db0*/  IMAD.U32 R7, RZ, RZ, UR15 ;  /* 0x0000000fff077e24 */ /* 0x000fe2000f8e00ff */
[----:B------:R-:W-:-:S07]  /*0dc0*/  MOV R8, 0xde0 ;  /* 0x00000de000087802 */ /* 0x000fce0000000f00 */
[----:B------:R-:W-:Y:S05]  /*0dd0*/  CALL.REL.NOINC `($__internal_0_$__cuda_sm20_div_s64) ;  /* 0x0000000000bc7944 */ /* 0x000fea0003c00000 */
.L_x_12:
[----:B------:R-:W-:Y:S05]  /*0de0*/  BSYNC.RECONVERGENT B1 ;  /* 0x0000000000017941 */ /* 0x000fea0003800200 */
.L_x_10:
[----:B------:R-:W-:-:S04]  /*0df0*/  LEA R8, P0, R16, UR24, 0x1 ;  /* 0x0000001810087c11 */ /* 0x000fc8000f8008ff */
[----:B------:R-:W-:-:S05]  /*0e00*/  LEA.HI.X R9, R16, UR25, R25, 0x1, P0 ;  /* 0x0000001910097c11 */ /* 0x000fca00080f0c19 */
[----:B------:R0:W2:Y:S01]  /*0e10*/  LDG.E.U16 R8, desc[UR36][R8.64] ;  /* 0x0000002408087981 */ /* 0x0000a2000c1e1500 */
[----:B------:R-:W-:Y:S01]  /*0e20*/  IADD3 R15, P0, PT, RZ, -R18, RZ ;  /* 0x80000012ff0f7210 */ /* 0x000fe20007f1e0ff */
[----:B------:R-:W-:Y:S01]  /*0e30*/  IMAD.MOV.U32 R10, RZ, RZ, R0 ;  /* 0x000000ffff0a7224 */ /* 0x000fe200078e0000 */
[----:B------:R-:W-:Y:S02]  /*0e40*/  MOV R11, R3 ;  /* 0x00000003000b7202 */ /* 0x000fe40000000f00 */
[----:B------:R-:W-:Y:S02]  /*0e50*/  IADD3.X R14, PT, PT, RZ, ~R19, RZ, P0, !PT ;  /* 0x80000013ff0e7210 */ /* 0x000fe400007fe4ff */
[C---:B------:R-:W-:Y:S01]  /*0e60*/  ISETP.LT.U32.AND P1, PT, R2.reuse, 0xff, PT ;  /* 0x000000ff0200780c */ /* 0x040fe20003f21070 */
[----:B------:R-:W-:Y:S01]  /*0e70*/  IMAD.WIDE.U32 R12, R15, UR16, R10 ;  /* 0x000000100f0c7c25 */ /* 0x000fe2000f8e000a */
[----:B------:R-:W-:Y:S02]  /*0e80*/  IADD3 R2, P2, PT, R2, 0x1, RZ ;  /* 0x0000000102027810 */ /* 0x000fe40007f5e0ff */
[----:B------:R-:W-:Y:S01]  /*0e90*/  ISETP.LT.U32.AND.EX P1, PT, R4, RZ, PT, P1 ;  /* 0x000000ff0400720c */ /* 0x000fe20003f21110 */
[----:B------:R-:W-:-:S02]  /*0ea0*/  IMAD R14, R14, UR16, RZ ;  /* 0x000000100e0e7c24 */ /* 0x000fc4000f8e02ff */
[----:B------:R-:W-:Y:S02]  /*0eb0*/  IMAD.X R4, RZ, RZ, R4, P2 ;  /* 0x000000ffff047224 */ /* 0x000fe400010e0604 */
[----:B------:R-:W-:Y:S01]  /*0ec0*/  IMAD R15, R15, UR17, R14 ;  /* 0x000000110f0f7c24 */ /* 0x000fe2000f8e020e */
[----:B------:R-:W-:-:S04]  /*0ed0*/  IADD3 R14, P0, PT, RZ, -R6, RZ ;  /* 0x80000006ff0e7210 */ /* 0x000fc80007f1e0ff */
[----:B------:R-:W-:Y:S01]  /*0ee0*/  IADD3 R10, PT, PT, R13, R15, RZ ;  /* 0x0000000f0d0a7210 */ /* 0x000fe20007ffe0ff */
[----:B------:R-:W-:Y:S02]  /*0ef0*/  IMAD.X R11, RZ, RZ, ~R7, P0 ;  /* 0x000000ffff0b7224 */ /* 0x000fe400000e0e07 */
[----:B------:R-:W-:Y:S02]  /*0f00*/  IMAD R7, R7, UR42, RZ ;  /* 0x0000002a07077c24 */ /* 0x000fe4000f8e02ff */
[----:B------:R-:W-:Y:S01]  /*0f10*/  IMAD R13, R11, UR14, RZ ;  /* 0x0000000e0b0d7c24 */ /* 0x000fe2000f8e02ff */
[----:B------:R-:W-:Y:S01]  /*0f20*/  MOV R11, R19 ;  /* 0x00000013000b7202 */ /* 0x000fe20000000f00 */
[----:B------:R-:W-:Y:S02]  /*0f30*/  IMAD R15, R10, UR22, RZ ;  /* 0x000000160a0f7c24 */ /* 0x000fe4000f8e02ff */
[----:B------:R-:W-:Y:S02]  /*0f40*/  IMAD.MOV.U32 R10, RZ, RZ, R18 ;  /* 0x000000ffff0a7224 */ /* 0x000fe400078e0012 */
[----:B0-----:R-:W-:-:S02]  /*0f50*/  IMAD R9, R14, UR15, R13 ;  /* 0x0000000f0e097c24 */ /* 0x001fc4000f8e020d */
[C---:B------:R-:W-:Y:S02]  /*0f60*/  IMAD R15, R12.reuse, UR23, R15 ;  /* 0x000000170c0f7c24 */ /* 0x040fe4000f8e020f */
[----:B------:R-:W-:-:S04]  /*0f70*/  IMAD.WIDE.U32 R12, R12, UR22, RZ ;  /* 0x000000160c0c7c25 */ /* 0x000fc8000f8e00ff */
[----:B------:R-:W-:Y:S01]  /*0f80*/  IMAD.WIDE.U32 R10, R14, UR14, R10 ;  /* 0x0000000e0e0a7c25 */ /* 0x000fe2000f8e000a */
[----:B------:R-:W-:-:S03]  /*0f90*/  IADD3 R13, PT, PT, R13, R15, RZ ;  /* 0x0000000f0d0d7210 */ /* 0x000fc60007ffe0ff */
[----:B------:R-:W-:Y:S02]  /*0fa0*/  IMAD.IADD R9, R11, 0x1, R9 ;  /* 0x000000010b097824 */ /* 0x000fe400078e0209 */
[----:B------:R-:W-:-:S04]  /*0fb0*/  IMAD.WIDE.U32 R12, R10, UR20, R12 ;  /* 0x000000140a0c7c25 */ /* 0x000fc8000f8e000c */
[----:B------:R-:W-:-:S04]  /*0fc0*/  IMAD R9, R9, UR20, RZ ;  /* 0x0000001409097c24 */ /* 0x000fc8000f8e02ff */
[----:B------:R-:W-:Y:S01]  /*0fd0*/  IMAD R9, R10, UR21, R9 ;  /* 0x000000150a097c24 */ /* 0x000fe2000f8e0209 */
[----:B------:R-:W-:-:S04]  /*0fe0*/  IADD3 R10, P0, PT, R12, UR4, RZ ;  /* 0x000000040c0a7c10 */ /* 0x000fc8000ff1e0ff */
[----:B------:R-:W-:Y:S01]  /*0ff0*/  IADD3.X R11, PT, PT, R13, UR5, R9, P0, !PT ;  /* 0x000000050d0b7c10 */ /* 0x000fe200087fe409 */
[C---:B------:R-:W-:Y:S02]  /*1000*/  IMAD R9, R6.reuse, UR43, R7 ;  /* 0x0000002b06097c24 */ /* 0x040fe4000f8e0207 */
[----:B------:R-:W-:-:S04]  /*1010*/  IMAD.WIDE.U32 R6, R6, UR42, R10 ;  /* 0x0000002a06067c25 */ /* 0x000fc8000f8e000a */
[----:B------:R-:W-:Y:S01]  /*1020*/  IMAD.IADD R7, R7, 0x1, R9 ;  /* 0x0000000107077824 */ /* 0x000fe200078e0209 */
[----:B------:R-:W-:-:S04]  /*1030*/  LEA R10, P0, R6, UR44, 0x1 ;  /* 0x0000002c060a7c11 */ /* 0x000fc8000f8008ff */
[----:B------:R-:W-:Y:S02]  /*1040*/  LEA.HI.X R11, R6, UR45, R7, 0x1, P0 ;  /* 0x0000002d060b7c11 */ /* 0x000fe400080f0c07 */
[----:B------:R-:W-:-:S04]  /*1050*/  IADD3 R0, P0, PT, R5, R0, RZ ;  /* 0x0000000005007210 */ /* 0x000fc80007f1e0ff */
[----:B------:R-:W-:Y:S02]  /*1060*/  IADD3.X R3, PT, PT, RZ, R3, RZ, P0, !PT ;  /* 0x00000003ff037210 */ /* 0x000fe400007fe4ff */
[----:B------:R-:W-:-:S04]  /*1070*/  ISETP.GE.U32.AND P0, PT, R0, UR18, PT ;  /* 0x0000001200007c0c */ /* 0x000fc8000bf06070 */
[----:B------:R-:W-:Y:S01]  /*1080*/  ISETP.GE.AND.EX P0, PT, R3, UR19, PT, P0 ;  /* 0x0000001303007c0c */ /* 0x000fe2000bf06300 */
[----:B--2---:R0:W-:-:S12]  /*1090*/  STG.E.U16 desc[UR36][R10.64], R8 ;  /* 0x000000080a007986 */ /* 0x0041d8000c101524 */
[----:B------:R-:W-:Y:S05]  /*10a0*/  @!P0 BRA P1, `(.L_x_13) ;  /* 0xfffffff000b08947 */ /* 0x000fea000083ffff */
[----:B------:R-:W-:Y:S05]  /*10b0*/  BSYNC.RECONVERGENT B0 ;  /* 0x0000000000007941 */ /* 0x000fea0003800200 */
.L_x_0:
[----:B------:R-:W-:Y:S05]  /*10c0*/  EXIT ;  /* 0x000000000000794d */ /* 0x000fea0003800000 */
        .weak           $__internal_0_$__cuda_sm20_div_s64
        .type           $__internal_0_$__cuda_sm20_div_s64,@function
        .size           $__internal_0_$__cuda_sm20_div_s64,(.L_x_1184 - $__internal_0_$__cuda_sm20_div_s64)
$__internal_0_$__cuda_sm20_div_s64:
[----:B------:R-:W-:Y:S02]  /*10d0*/  IADD3 R10, P1, PT, RZ, -R9, RZ ;  /* 0x80000009ff0a7210 */ /* 0x000fe40007f3e0ff */
[----:B------:R-:W-:Y:S02]  /*10e0*/  ISETP.GE.AND P0, PT, R7, RZ, PT ;  /* 0x000000ff0700720c */ /* 0x000fe40003f06270 */
[----:B------:R-:W-:Y:S02]  /*10f0*/  IADD3.X R12, PT, PT, RZ, ~R7, RZ, P1, !PT ;  /* 0x80000007ff0c7210 */ /* 0x000fe40000ffe4ff */
[----:B------:R-:W-:Y:S02]  /*1100*/  SEL R10, R10, R9, !P0 ;  /* 0x000000090a0a7207 */ /* 0x000fe40004000000 */
[----:B------:R-:W-:Y:S02]  /*1110*/  SEL R11, R12, R7, !P0 ;  /* 0x000000070c0b7207 */ /* 0x000fe40004000000 */
[----:B------:R-:W-:-:S02]  /*1120*/  ISETP.GE.AND P3, PT, R20, RZ, PT ;  /* 0x000000ff1400720c */ /* 0x000fc40003f66270 */
[----:B------:R-:W0:Y:S08]  /*1130*/  I2F.U64.RP R24, R10 ;  /* 0x0000000a00187312 */ /* 0x000e300000309000 */
[----:B0-----:R-:W0:Y:S02]  /*1140*/  MUFU.RCP R24, R24 ;  /* 0x0000001800187308 */ /* 0x001e240000001000 */
[----:B0-----:R-:W-:-:S06]  /*1150*/  VIADD R13, R24, 0x1ffffffe ;  /* 0x1ffffffe180d7836 */ /* 0x001fcc0000000000 */
[----:B------:R-:W0:Y:S02]  /*1160*/  F2I.U64.TRUNC R12, R13 ;  /* 0x0000000d000c7311 */ /* 0x000e24000020d800 */
[----:B0-----:R-:W-:-:S04]  /*1170*/  IMAD.WIDE.U32 R14, R12, R10, RZ ;  /* 0x0000000a0c0e7225 */ /* 0x001fc800078e00ff */
[----:B------:R-:W-:Y:S01]  /*1180*/  IMAD R15, R12, R11, R15 ;  /* 0x0000000b0c0f7224 */ /* 0x000fe200078e020f */
[----:B------:R-:W-:-:S03]  /*1190*/  IADD3 R21, P0, PT, RZ, -R14, RZ ;  /* 0x8000000eff157210 */ /* 0x000fc60007f1e0ff */
[----:B------:R-:W-:Y:S02]  /*11a0*/  IMAD R15, R13, R10, R15 ;  /* 0x0000000a0d0f7224 */ /* 0x000fe400078e020f */
[----:B------:R-:W-:-:S03]  /*11b0*/  IMAD.HI.U32 R14, R12, R21, RZ ;  /* 0x000000150c0e7227 */ /* 0x000fc600078e00ff */
[----:B------:R-:W-:Y:S01]  /*11c0*/  IADD3.X R23, PT, PT, RZ, ~R15, RZ, P0, !PT ;  /* 0x8000000fff177210 */ /* 0x000fe200007fe4ff */
[----:B------:R-:W-:-:S04]  /*11d0*/  IMAD.MOV.U32 R15, RZ, RZ, R12 ;  /* 0x000000ffff0f7224 */ /* 0x000fc800078e000c */
[----:B------:R-:W-:-:S04]  /*11e0*/  IMAD.WIDE.U32 R14, P0, R12, R23, R14 ;  /* 0x000000170c0e7225 */ /* 0x000fc8000780000e */
[C---:B------:R-:W-:Y:S02]  /*11f0*/  IMAD R12, R13.reuse, R23, RZ ;  /* 0x000000170d0c7224 */ /* 0x040fe400078e02ff */
[----:B------:R-:W-:-:S04]  /*1200*/  IMAD.HI.U32 R15, P1, R13, R21, R14 ;  /* 0x000000150d0f7227 */ /* 0x000fc8000782000e */
[----:B------:R-:W-:Y:S01]  /*1210*/  IMAD.HI.U32 R21, R13, R23, RZ ;  /* 0x000000170d157227 */ /* 0x000fe200078e00ff */
[----:B------:R-:W-:Y:S02]  /*1220*/  IADD3 R15, P2, PT, R12, R15, RZ ;  /* 0x0000000f0c0f7210 */ /* 0x000fe40007f5e0ff */
[----:B------:R-:W-:Y:S02]  /*1230*/  IADD3 R23, P4, PT, RZ, -R6, RZ ;  /* 0x80000006ff177210 */ /* 0x000fe40007f9e0ff */
[----:B------:R-:W-:Y:S01]  /*1240*/  IADD3.X R21, PT, PT, R21, R13, RZ, P0, !PT ;  /* 0x0000000d15157210 */ /* 0x000fe200007fe4ff */
[----:B------:R-:W-:-:S03]  /*1250*/  IMAD.WIDE.U32 R12, R15, R10, RZ ;  /* 0x0000000a0f0c7225 */ /* 0x000fc600078e00ff */
[----:B------:R-:W-:Y:S01]  /*1260*/  IADD3.X R21, PT, PT, RZ, RZ, R21, P2, P1 ;  /* 0x000000ffff157210 */ /* 0x000fe200017e2415 */
[----:B------:R-:W-:Y:S01]  /*1270*/  IMAD R14, R15, R11, R13 ;  /* 0x0000000b0f0e7224 */ /* 0x000fe200078e020d */
[----:B------:R-:W-:-:S03]  /*1280*/  IADD3 R13, P0, PT, RZ, -R12, RZ ;  /* 0x8000000cff0d7210 */ /* 0x000fc60007f1e0ff */
[----:B------:R-:W-:Y:S02]  /*1290*/  IMAD R12, R21, R10, R14 ;  /* 0x0000000a150c7224 */ /* 0x000fe400078e020e */
[----:B------:R-:W-:-:S04]  /*12a0*/  IMAD.HI.U32 R14, R15, R13, RZ ;  /* 0x0000000d0f0e7227 */ /* 0x000fc800078e00ff */
[----:B------:R-:W-:-:S04]  /*12b0*/  IMAD.X R12, RZ, RZ, ~R12, P0 ;  /* 0x000000ffff0c7224 */ /* 0x000fc800000e0e0c */
[----:B------:R-:W-:-:S04]  /*12c0*/  IMAD.WIDE.U32 R14, P0, R15, R12, R14 ;  /* 0x0000000c0f0e7225 */ /* 0x000fc8000780000e */
[----:B------:R-:W-:Y:S01]  /*12d0*/  IMAD.HI.U32 R14, P1, R21, R13, R14 ;  /* 0x0000000d150e7227 */ /* 0x000fe2000782000e */
[----:B------:R-:W-:-:S03]  /*12e0*/  SEL R15, R23, R6, !P3 ;  /* 0x00000006170f7207 */ /* 0x000fc60005800000 */
[CC--:B------:R-:W-:Y:S02]  /*12f0*/  IMAD R13, R21.reuse, R12.reuse, RZ ;  /* 0x0000000c150d7224 */ /* 0x0c0fe400078e02ff */
[----:B------:R-:W-:-:S03]  /*1300*/  IMAD.HI.U32 R6, R21, R12, RZ ;  /* 0x0000000c15067227 */ /* 0x000fc600078e00ff */
[----:B------:R-:W-:Y:S01]  /*1310*/  IADD3 R14, P2, PT, R13, R14, RZ ;  /* 0x0000000e0d0e7210 */ /* 0x000fe20007f5e0ff */
[----:B------:R-:W-:Y:S01]  /*1320*/  IMAD.X R6, R6, 0x1, R21, P0 ;  /* 0x0000000106067824 */ /* 0x000fe200000e0615 */
[----:B------:R-:W-:-:S03]  /*1330*/  IADD3.X R13, PT, PT, RZ, ~R20, RZ, P4, !PT ;  /* 0x80000014ff0d7210 */ /* 0x000fc600027fe4ff */
[----:B------:R-:W-:Y:S01]  /*1340*/  IMAD.HI.U32 R12, R14, R15, RZ ;  /* 0x0000000f0e0c7227 */ /* 0x000fe200078e00ff */
[----:B------:R-:W-:-:S03]  /*1350*/  SEL R21, R13, R20, !P3 ;  /* 0x000000140d157207 */ /* 0x000fc60005800000 */
[----:B------:R-:W-:Y:S01]  /*1360*/  HFMA2 R13, -RZ, RZ, 0, 0 ;  /* 0x00000000ff0d7431 */ /* 0x000fe200000001ff */
[----:B------:R-:W-:-:S05]  /*1370*/  IADD3.X R6, PT, PT, RZ, RZ, R6, P2, P1 ;  /* 0x000000ffff067210 */ /* 0x000fca00017e2406 */
[CC--:B------:R-:W-:Y:S02]  /*1380*/  IMAD R23, R6.reuse, R21.reuse, RZ ;  /* 0x0000001506177224 */ /* 0x0c0fe400078e02ff */
[----:B------:R-:W-:-:S04]  /*1390*/  IMAD.HI.U32 R27, R6, R21, RZ ;  /* 0x00000015061b7227 */ /* 0x000fc800078e00ff */
[----:B------:R-:W-:-:S04]  /*13a0*/  IMAD.WIDE.U32 R12, R14, R21, R12 ;  /* 0x000000150e0c7225 */ /* 0x000fc800078e000c */
[----:B------:R-:W-:-:S04]  /*13b0*/  IMAD.HI.U32 R12, P0, R6, R15, R12 ;  /* 0x0000000f060c7227 */ /* 0x000fc8000780000c */
[----:B------:R-:W-:Y:S01]  /*13c0*/  IMAD.X R27, RZ, RZ, R27, P0 ;  /* 0x000000ffff1b7224 */ /* 0x000fe200000e061b */
[----:B------:R-:W-:-:S04]  /*13d0*/  IADD3 R23, P1, PT, R23, R12, RZ ;  /* 0x0000000c17177210 */ /* 0x000fc80007f3e0ff */
[----:B------:R-:W-:Y:S01]  /*13e0*/  IADD3.X R27, PT, PT, RZ, R27, RZ, P1, !PT ;  /* 0x0000001bff1b7210 */ /* 0x000fe20000ffe4ff */
[----:B------:R-:W-:-:S04]  /*13f0*/  IMAD.WIDE.U32 R12, R23, R10, RZ ;  /* 0x0000000a170c7225 */ /* 0x000fc800078e00ff */
[----:B------:R-:W-:Y:S01]  /*1400*/  IMAD R6, R23, R11, R13 ;  /* 0x0000000b17067224 */ /* 0x000fe200078e020d */
[----:B------:R-:W-:-:S03]  /*1410*/  IADD3 R13, P1, PT, -R12, R15, RZ ;  /* 0x0000000f0c0d7210 */ /* 0x000fc60007f3e1ff */
[-C--:B------:R-:W-:Y:S01]  /*1420*/  IMAD R6, R27, R10.reuse, R6 ;  /* 0x0000000a1b067224 */ /* 0x080fe200078e0206 */
[----:B------:R-:W-:-:S03]  /*1430*/  ISETP.GE.U32.AND P0, PT, R13, R10, PT ;  /* 0x0000000a0d00720c */ /* 0x000fc60003f06070 */
[----:B------:R-:W-:Y:S01]  /*1440*/  IMAD.X R15, R21, 0x1, ~R6, P1 ;  /* 0x00000001150f7824 */ /* 0x000fe200008e0e06 */
[----:B------:R-:W-:Y:S02]  /*1450*/  IADD3 R12, P1, PT, R13, -R10, RZ ;  /* 0x8000000a0d0c7210 */ /* 0x000fe40007f3e0ff */
[----:B------:R-:W-:Y:S02]  /*1460*/  IADD3 R6, P2, PT, R23, 0x1, RZ ;  /* 0x0000000117067810 */ /* 0x000fe40007f5e0ff */
[CC--:B------:R-:W-:Y:S02]  /*1470*/  ISETP.GE.U32.AND.EX P0, PT, R15.reuse, R11.reuse, PT, P0 ;  /* 0x0000000b0f00720c */ /* 0x0c0fe40003f06100 */
[----:B------:R-:W-:Y:S02]  /*1480*/  IADD3.X R14, PT, PT, R15, ~R11, RZ, P1, !PT ;  /* 0x8000000b0f0e7210 */ /* 0x000fe40000ffe4ff */
[----:B------:R-:W-:Y:S01]  /*1490*/  SEL R13, R12, R13, P0 ;  /* 0x0000000d0c0d7207 */ /* 0x000fe20000000000 */
[----:B------:R-:W-:Y:S01]  /*14a0*/  IMAD.X R12, RZ, RZ, R27, P2 ;  /* 0x000000ffff0c7224 */ /* 0x000fe200010e061b */
[----:B------:R-:W-:-:S02]  /*14b0*/  SEL R15, R14, R15, P0 ;  /* 0x0000000f0e0f7207 */ /* 0x000fc40000000000 */
[----:B------:R-:W-:Y:S02]  /*14c0*/  SEL R23, R6, R23, P0 ;  /* 0x0000001706177207 */ /* 0x000fe40000000000 */
[----:B------:R-:W-:Y:S02]  /*14d0*/  ISETP.GE.U32.AND P1, PT, R13, R10, PT ;  /* 0x0000000a0d00720c */ /* 0x000fe40003f26070 */
[----:B------:R-:W-:Y:S02]  /*14e0*/  SEL R27, R12, R27, P0 ;  /* 0x0000001b0c1b7207 */ /* 0x000fe40000000000 */
[----:B------:R-:W-:Y:S02]  /*14f0*/  IADD3 R6, P2, PT, R23, 0x1, RZ ;  /* 0x0000000117067810 */ /* 0x000fe40007f5e0ff */
[----:B------:R-:W-:Y:S02]  /*1500*/  ISETP.GE.U32.AND.EX P0, PT, R15, R11, PT, P1 ;  /* 0x0000000b0f00720c */ /* 0x000fe40003f06110 */
[----:B------:R-:W-:-:S02]  /*1510*/  IADD3.X R10, PT, PT, RZ, R27, RZ, P2, !PT ;  /* 0x0000001bff0a7210 */ /* 0x000fc400017fe4ff */
[----:B------:R-:W-:Y:S02]  /*1520*/  SEL R6, R6, R23, P0 ;  /* 0x0000001706067207 */ /* 0x000fe40000000000 */
[----:B------:R-:W-:Y:S02]  /*1530*/  SEL R10, R10, R27, P0 ;  /* 0x0000001b0a0a7207 */ /* 0x000fe40000000000 */
[----:B------:R-:W-:Y:S02]  /*1540*/  IADD3 R11, P2, PT, RZ, -R6, RZ ;  /* 0x80000006ff0b7210 */ /* 0x000fe40007f5e0ff */
[----:B------:R-:W-:Y:S02]  /*1550*/  LOP3.LUT R12, R7, R20, RZ, 0x3c, !PT ;  /* 0x00000014070c7212 */ /* 0x000fe400078e3cff */
[----:B------:R-:W-:Y:S01]  /*1560*/  ISETP.NE.U32.AND P0, PT, R9, RZ, PT ;  /* 0x000000ff0900720c */ /* 0x000fe20003f05070 */
[----:B------:R-:W-:Y:S01]  /*1570*/  IMAD.X R9, RZ, RZ, ~R10, P2 ;  /* 0x000000ffff097224 */ /* 0x000fe200010e0e0a */
[----:B------:R-:W-:-:S02]  /*1580*/  ISETP.GE.AND P1, PT, R12, RZ, PT ;  /* 0x000000ff0c00720c */ /* 0x000fc40003f26270 */
[----:B------:R-:W-:Y:S02]  /*1590*/  ISETP.NE.AND.EX P0, PT, R7, RZ, PT, P0 ;  /* 0x000000ff0700720c */ /* 0x000fe40003f05300 */
[----:B------:R-:W-:Y:S02]  /*15a0*/  SEL R7, R9, R10, !P1 ;  /* 0x0000000a09077207 */ /* 0x000fe40004800000 */
[----:B------:R-:W-:Y:S02]  /*15b0*/  MOV R9, 0x0 ;  /* 0x0000000000097802 */ /* 0x000fe40000000f00 */
[----:B------:R-:W-:Y:S02]  /*15c0*/  SEL R6, R11, R6, !P1 ;  /* 0x000000060b067207 */ /* 0x000fe40004800000 */
[----:B------:R-:W-:Y:S02]  /*15d0*/  SEL R7, R7, 0xffffffff, P0 ;  /* 0xffffffff07077807 */ /* 0x000fe40000000000 */
[----:B------:R-:W-:Y:S01]  /*15e0*/  SEL R6, R6, 0xffffffff, P0 ;  /* 0xffffffff06067807 */ /* 0x000fe20000000000 */
[----:B------:R-:W-:Y:S06]  /*15f0*/  RET.REL.NODEC R8 `(_ZN36_GLOBAL__N__8b672081_4_k_cu_a34fbeb220slice_scatter_kernelI6__halfS1_Ll3ELl4ELl256EEEvPT0_NS_13SliceMetaDataIS2_XT1_EXT2_EEENS_15ScatterMetaDataIXT1_EXT2_EEE) ;  /* 0xffffffe808807950 */ /* 0x000fec0003c3ffff */
.L_x_14:
[----:B------:R-:W-:-:S00]  /*1600*/  BRA `(.L_x_14) ;  /* 0xfffffffc00fc7947 */ /* 0x000fc0000383ffff */
[----:B------:R-:W-:-:S00]  /*1610*/  NOP ;  /* 0x0000000000007918 */ /* 0x000fc00000000000 */
        /* <DEDUP_REMOVED lines=14> */
.L_x_1184:


//--------------------- .text._ZN36_GLOBAL__N__8b672081_4_k_cu_a34fbeb220slice_scatter_kernelIf6__halfLl3ELl4ELl256EEEvPT0_NS_13SliceMetaDataIS2_XT1_EXT2_EEENS_15ScatterMetaDataIXT1_EXT2_EEE --------------------------
	.section	.text._ZN36_GLOBAL__N__8b672081_4_k_cu_a34fbeb220slice_scatter_kernelIf6__halfLl3ELl4ELl256EEEvPT0_NS_13SliceMetaDataIS2_XT1_EXT2_EEENS_15ScatterMetaDataIXT1_EXT2_EEE,"ax",@progbits
	.align	128
.text._ZN36_GLOBAL__N__8b672081_4_k_cu_a34fbeb220slice_scatter_kernelIf6__halfLl3ELl4ELl256EEEvPT0_NS_13SliceMetaDataIS2_XT1_EXT2_EEENS_15ScatterMetaDataIXT1_EXT2_EEE:
        .type           _ZN36_GLOBAL__N__8b672081_4_k_cu_a34fbeb220slice_scatter_kernelIf6__halfLl3ELl4ELl256EEEvPT0_NS_13SliceMetaDataIS2_XT1_EXT2_EEENS_15ScatterMetaDataIXT1_EXT2_EEE,@function
        .size           _ZN36_GLOBAL__N__8b672081_4_k_cu_a34fbeb220slice_scatter_kernelIf6__halfLl3ELl4ELl256EEEvPT0_NS_13SliceMetaDataIS2_XT1_EXT2_EEENS_15ScatterMetaDataIXT1_EXT2_EEE,(.L_x_1186 - _ZN36_GLOBAL__N__8b672081_4_k_cu_a34fbeb220slice_scatter_kernelIf6__halfLl3ELl4ELl256EEEvPT0_NS_13SliceMetaDataIS2_XT1_EXT2_EEENS_15ScatterMetaDataIXT1_EXT2_EEE)
        .other          _ZN36_GLOBAL__N__8b672081_4_k_cu_a34fbeb220slice_scatter_kernelIf6__halfLl3ELl4ELl256EEEvPT0_NS_13SliceMetaDataIS2_XT1_EXT2_EEENS_15ScatterMetaDataIXT1_EXT2_EEE,@"STO_CUDA_ENTRY STV_DEFAULT"
_ZN36_GLOBAL__N__8b672081_4_k_cu_a34fbeb220slice_scatter_kernelIf6__halfLl3ELl4ELl256EEEvPT0_NS_13SliceMetaDataIS2_XT1_EXT2_EEENS_15ScatterMetaDataIXT1_EXT2_EEE:
        /* <DEDUP_REMOVED lines=8> */
[----:B-1----:R-:W-:Y:S01]  /*0080*/  IMAD R0, R5, UR7, R0 ;  /* 0x0000000705007c24 */ /* 0x002fe2000f8e0200 */
[----:B0-----:R-:W-:-:S04]  /*0090*/  ULEA.HI UR18, UP0, UR5, UR4, URZ, 0x1 ;  /* 0x0000000405127291 */ /* 0x001fc8000f8108ff */
[----:B------:R-:W-:-:S04]  /*00a0*/  UIADD3.X UR4, UPT, UPT, URZ, UR5, URZ, UP0, !UPT ;  /* 0x00000005ff047290 */ /* 0x000fc800087fe4ff */
[----:B------:R-:W-:Y:S02]  /*00b0*/  USHF.R.S32.HI UR19, URZ, 0x1, UR4 ;  /* 0x00000001ff137899 */ /* 0x000fe40008011404 */
[----:B------:R-:W-:-:S04]  /*00c0*/  USHF.R.S64 UR18, UR18, 0x1, UR4 ;  /* 0x0000000112127899 */ /* 0x000fc80008001004 */
[----:B------:R-:W-:Y:S02]  /*00d0*/  IMAD.U32 R2, RZ, RZ, UR19 ;  /* 0x00000013ff027e24 */ /* 0x000fe4000f8e00ff */
        /* <DEDUP_REMOVED lines=45> */
.L_x_28:
[C---:B------:R-:W-:Y:S01]  /*03b0*/  SHF.L.U64.HI R19, R0.reuse, 0x1, R3 ;  /* 0x0000000100137819 */ /* 0x040fe20000010203 */
[----:B------:R-:W-:Y:S01]  /*03c0*/  BSSY.RECONVERGENT B1, `(.L_x_16) ;  /* 0x000002a000017945 */ /* 0x000fe20003800200 */
[----:B------:R-:W-:Y:S02]  /*03d0*/  SHF.L.U32 R18, R0, 0x1, RZ ;  /* 0x0000000100127819 */ /* 0x000fe400000006ff */
[----:B0-----:R-:W-:-:S04]  /*03e0*/  LOP3.LUT R6, R19, UR8, RZ, 0xfc, !PT ;  /* 0x0000000813067c12 */ /* 0x001fc8000f8efcff */
[----:B------:R-:W-:-:S13]  /*03f0*/  ISETP.NE.U32.AND P0, PT, R6, RZ, PT ;  /* 0x000000ff0600720c */ /* 0x000fda0003f05070 */
[----:B------:R-:W-:Y:S05]  /*0400*/  @P0 BRA `(.L_x_17) ;  /* 0x00000000005c0947 */ /* 0x000fea0003800000 */
[----:B------:R-:W5:Y:S01]  /*0410*/  I2F.U32.RP R8, UR38 ;  /* 0x0000002600087d06 */ /* 0x000f620008209000 */
[----:B------:R-:W-:Y:S01]  /*0420*/  ISETP.NE.U32.AND P2, PT, RZ, UR38, PT ;  /* 0x00000026ff007c0c */ /* 0x000fe2000bf45070 */
[----:B------:R-:W-:-:S06]  /*0430*/  IMAD.MOV.U32 R29, RZ, RZ, RZ ;  /* 0x000000ffff1d7224 */ /* 0x000fcc00078e00ff */
[----:B-----5:R-:W5:Y:S02]  /*0440*/  MUFU.RCP R8, R8 ;  /* 0x0000000800087308 */ /* 0x020f640000001000 */
[----:B-----5:R-:W-:-:S06]  /*0450*/  VIADD R6, R8, 0xffffffe ;  /* 0x0ffffffe08067836 */ /* 0x020fcc0000000000 */
[----:B------:R5:W0:Y:S02]  /*0460*/  F2I.FTZ.U32.TRUNC.NTZ R7, R6 ;  /* 0x0000000600077305 */ /* 0x000a24000021f000 */
[----:B-----5:R-:W-:Y:S02]  /*0470*/  HFMA2 R6, -RZ, RZ, 0, 0 ;  /* 0x00000000ff067431 */ /* 0x020fe400000001ff */
[----:B0-----:R-:W-:-:S04]  /*0480*/  IMAD.MOV R9, RZ, RZ, -R7 ;  /* 0x000000ffff097224 */ /* 0x001fc800078e0a07 */
[----:B------:R-:W-:-:S04]  /*0490*/  IMAD R9, R9, UR38, RZ ;  /* 0x0000002609097c24 */ /* 0x000fc8000f8e02ff */
[----:B------:R-:W-:Y:S01]  /*04a0*/  IMAD.HI.U32 R7, R7, R9, R6 ;  /* 0x0000000907077227 */ /* 0x000fe200078e0006 */
[----:B------:R-:W-:-:S05]  /*04b0*/  MOV R9, RZ ;  /* 0x000000ff00097202 */ /* 0x000fca0000000f00 */
[----:B------:R-:W-:-:S04]  /*04c0*/  IMAD.HI.U32 R28, R7, R18, RZ ;  /* 0x00000012071c7227 */ /* 0x000fc800078e00ff */
[----:B------:R-:W-:-:S04]  /*04d0*/  IMAD.MOV R7, RZ, RZ, -R28 ;  /* 0x000000ffff077224 */ /* 0x000fc800078e0a1c */
[----:B------:R-:W-:-:S05]  /*04e0*/  IMAD R7, R7, UR38, R18 ;  /* 0x0000002607077c24 */ /* 0x000fca000f8e0212 */
[----:B------:R-:W-:-:S13]  /*04f0*/  ISETP.GE.U32.AND P0, PT, R7, UR38, PT ;  /* 0x0000002607007c0c */ /* 0x000fda000bf06070 */
[----:B------:R-:W-:Y:S01]  /*0500*/  @P0 VIADD R7, R7, -UR38 ;  /* 0x8000002607070c36 */ /* 0x000fe20008000000 */
[----:B------:R-:W-:-:S04]  /*0510*/  @P0 IADD3 R28, PT, PT, R28, 0x1, RZ ;  /* 0x000000011c1c0810 */ /* 0x000fc80007ffe0ff */
[----:B------:R-:W-:-:S13]  /*0520*/  ISETP.GE.U32.AND P1, PT, R7, UR38, PT ;  /* 0x0000002607007c0c */ /* 0x000fda000bf26070 */
[----:B------:R-:W-:Y:S01]  /*0530*/  @P1 VIADD R28, R28, 0x1 ;  /* 0x000000011c1c1836 */ /* 0x000fe20000000000 */
[----:B------:R-:W-:-:S05]  /*0540*/  @!P2 LOP3.LUT R28, RZ, UR38, RZ, 0x33, !PT ;  /* 0x00000026ff1cac12 */ /* 0x000fca000f8e33ff */
[----:B------:R-:W-:-:S04]  /*0550*/  IMAD.MOV R7, RZ, RZ, -R28 ;  /* 0x000000ffff077224 */ /* 0x000fc800078e0a1c */
[----:B------:R-:W-:Y:S01]  /*0560*/  IMAD R8, R7, UR38, R18 ;  /* 0x0000002607087c24 */ /* 0x000fe2000f8e0212 */
[----:B------:R-:W-:Y:S06]  /*0570*/  BRA `(.L_x_18) ;  /* 0x0000000000387947 */ /* 0x000fec0003800000 */
.L_x_17:
[----:B------:R-:W-:Y:S01]  /*0580*/  IMAD.MOV.U32 R20, RZ, RZ, R18 ;  /* 0x000000ffff147224 */ /* 0x000fe200078e0012 */
[----:B------:R-:W-:Y:S01]  /*0590*/  MOV R11, R19 ;  /* 0x00000013000b7202 */ /* 0x000fe20000000f00 */
[----:B------:R-:W-:Y:S01]  /*05a0*/  IMAD.U32 R9, RZ, RZ, UR38 ;  /* 0x00000026ff097e24 */ /* 0x000fe2000f8e00ff */
[----:B------:R-:W-:Y:S01]  /*05b0*/  MOV R8, 0x5e0 ;  /* 0x000005e000087802 */ /* 0x000fe20000000f00 */
[----:B------:R-:W-:-:S07]  /*05c0*/  IMAD.U32 R7, RZ, RZ, UR8 ;  /* 0x00000008ff077e24 */ /* 0x000fce000f8e00ff */
[----:B01234-:R-:W-:Y:S05]  /*05d0*/  CALL.REL.NOINC `($__internal_1_$__cuda_sm20_div_s64) ;  /* 0x0000000800ec7944 */ /* 0x01ffea0003c00000 */
[----:B------:R-:W-:Y:S01]  /*05e0*/  IADD3 R11, P0, PT, RZ, -R6, RZ ;  /* 0x80000006ff0b7210 */ /* 0x000fe20007f1e0ff */
[----:B------:R-:W-:Y:S01]  /*05f0*/  IMAD.MOV.U32 R28, RZ, RZ, R6 ;  /* 0x000000ffff1c7224 */ /* 0x000fe200078e0006 */
[-C--:B------:R-:W-:Y:S02]  /*0600*/  MOV R29, R7.reuse ;  /* 0x00000007001d7202 */ /* 0x080fe40000000f00 */
[----:B------:R-:W-:Y:S01]  /*0610*/  IADD3.X R10, PT, PT, RZ, ~R7, RZ, P0, !PT ;  /* 0x80000007ff0a7210 */ /* 0x000fe200007fe4ff */
[----:B------:R-:W-:-:S04]  /*0620*/  IMAD.WIDE.U32 R8, R11, UR38, R18 ;  /* 0x000000260b087c25 */ /* 0x000fc8000f8e0012 */
[----:B------:R-:W-:-:S04]  /*0630*/  IMAD R10, R10, UR38, RZ ;  /* 0x000000260a0a7c24 */ /* 0x000fc8000f8e02ff */
[----:B------:R-:W-:-:S04]  /*0640*/  IMAD R11, R11, UR8, R10 ;  /* 0x000000080b0b7c24 */ /* 0x000fc8000f8e020a */
[----:B------:R-:W-:-:S07]  /*0650*/  IMAD.IADD R9, R9, 0x1, R11 ;  /* 0x0000000109097824 */ /* 0x000fce00078e020b */
.L_x_18:
[----:B-1234-:R-:W-:Y:S05]  /*0660*/  BSYNC.RECONVERGENT B1 ;  /* 0x0000000000017941 */ /* 0x01efea0003800200 */
.L_x_16:
        /* <DEDUP_REMOVED lines=14> */
[----:B0-----:R-:W-:-:S06]  /*0750*/  VIADD R6, R8, 0xffffffe ;  /* 0x0ffffffe08067836 */ /* 0x001fcc0000000000 */
[----:B------:R0:W1:Y:S02]  /*0760*/  F2I.FTZ.U32.TRUNC.NTZ R7, R6 ;  /* 0x0000000600077305 */ /* 0x000064000021f000 */
[----:B0-----:R-:W-:Y:S01]  /*0770*/  IMAD.MOV.U32 R6, RZ, RZ, RZ ;  /* 0x000000ffff067224 */ /* 0x001fe200078e00ff */
[----:B-1----:R-:W-:-:S05]  /*0780*/  IADD3 R9, PT, PT, RZ, -R7, RZ ;  /* 0x80000007ff097210 */ /* 0x002fca0007ffe0ff */
        /* <DEDUP_REMOVED lines=9> */
[----:B------:R-:W-:Y:S01]  /*0820*/  @P1 VIADD R6, R6, 0x1 ;  /* 0x0000000106061836 */ /* 0x000fe20000000000 */
[----:B------:R-:W-:-:S04]  /*0830*/  @!P2 LOP3.LUT R6, RZ, UR35, RZ, 0x33, !PT ;  /* 0x00000023ff06ac12 */ /* 0x000fc8000f8e33ff */
[----:B------:R-:W-:-:S05]  /*0840*/  IADD3 R7, PT, PT, -R6, RZ, RZ ;  /* 0x000000ff06077210 */ /* 0x000fca0007ffe1ff */
[----:B------:R-:W-:Y:S02]  /*0850*/  IMAD R8, R7, UR35, R28 ;  /* 0x0000002307087c24 */ /* 0x000fe4000f8e021c */
[----:B------:R-:W-:Y:S01]  /*0860*/  IMAD.MOV.U32 R7, RZ, RZ, RZ ;  /* 0x000000ffff077224 */ /* 0x000fe200078e00ff */
[----:B------:R-:W-:Y:S06]  /*0870*/  BRA `(.L_x_21) ;  /* 0x0000000000387947 */ /* 0x000fec0003800000 */
.L_x_20:
[----:B------:R-:W-:Y:S01]  /*0880*/  MOV R20, R28 ;  /* 0x0000001c00147202 */ /* 0x000fe20000000f00 */
[----:B------:R-:W-:Y:S01]  /*0890*/  IMAD.MOV.U32 R11, RZ, RZ, R29 ;  /* 0x000000ffff0b7224 */ /* 0x000fe200078e001d */
[----:B------:R-:W-:Y:S01]  /*08a0*/  MOV R7, UR10 ;  /* 0x0000000a00077c02 */ /* 0x000fe20008000f00 */
[----:B------:R-:W-:Y:S01]  /*08b0*/  IMAD.U32 R9, RZ, RZ, UR35 ;  /* 0x00000023ff097e24 */ /* 0x000fe2000f8e00ff */
[----:B------:R-:W-:-:S07]  /*08c0*/  MOV R8, 0x8e0 ;  /* 0x000008e000087802 */ /* 0x000fce0000000f00 */
[----:B------:R-:W-:Y:S05]  /*08d0*/  CALL.REL.NOINC `($__internal_1_$__cuda_sm20_div_s64) ;  /* 0x00000008002c7944 */ /* 0x000fea0003c00000 */
        /* <DEDUP_REMOVED lines=8> */
.L_x_21:
[----:B------:R-:W-:Y:S05]  /*0960*/  BSYNC.RECONVERGENT B1 ;  /* 0x0000000000017941 */ /* 0x000fea0003800200 */
.L_x_19:
        /* <DEDUP_REMOVED lines=10> */
[----:B------:R-:W-:-:S03]  /*0a10*/  LOP3.LUT R10, R19, UR17, RZ, 0xfc, !PT ;  /* 0x00000011130a7c12 */ /* 0x000fc6000f8efcff */
[----:B------:R-:W-:Y:S01]  /*0a20*/  IMAD.IADD R9, R9, 0x1, R11 ;  /* 0x0000000109097824 */ /* 0x000fe200078e020b */
[----:B------:R-:W-:Y:S01]  /*0a30*/  ISETP.NE.U32.AND P0, PT, R10, RZ, PT ;  /* 0x000000ff0a00720c */ /* 0x000fe20003f05070 */
[----:B------:R-:W-:-:S05]  /*0a40*/  IMAD.WIDE.U32 R14, R6, UR26, R8 ;  /* 0x0000001a060e7c25 */ /* 0x000fca000f8e0008 */
[----:B------:R-:W-:-:S07]  /*0a50*/  IADD3 R29, PT, PT, R15, R13, RZ ;  /* 0x0000000d0f1d7210 */ /* 0x000fce0007ffe0ff */
[----:B------:R-:W-:Y:S05]  /*0a60*/  @P0 BRA `(.L_x_23) ;  /* 0x0000000000500947 */ /* 0x000fea0003800000 */
[----:B------:R-:W0:Y:S01]  /*0a70*/  I2F.U32.RP R8, UR16 ;  /* 0x0000001000087d06 */ /* 0x000e220008209000 */
[----:B------:R-:W-:Y:S01]  /*0a80*/  ISETP.NE.U32.AND P2, PT, RZ, UR16, PT ;  /* 0x00000010ff007c0c */ /* 0x000fe2000bf45070 */
[----:B------:R-:W-:-:S06]  /*0a90*/  IMAD.MOV.U32 R13, RZ, RZ, RZ ;  /* 0x000000ffff0d7224 */ /* 0x000fcc00078e00ff */
[----:B0-----:R-:W0:Y:S02]  /*0aa0*/  MUFU.RCP R8, R8 ;  /* 0x0000000800087308 */ /* 0x001e240000001000 */
[----:B0-----:R-:W-:-:S06]  /*0ab0*/  VIADD R6, R8, 0xffffffe ;  /* 0x0ffffffe08067836 */ /* 0x001fcc0000000000 */
        /* <DEDUP_REMOVED lines=13> */
[----:B------:R-:W-:Y:S01]  /*0b90*/  @!P2 LOP3.LUT R12, RZ, UR16, RZ, 0x33, !PT ;  /* 0x00000010ff0cac12 */ /* 0x000fe2000f8e33ff */
[----:B------:R-:W-:Y:S06]  /*0ba0*/  BRA `(.L_x_24) ;  /* 0x0000000000207947 */ /* 0x000fec0003800000 */
.L_x_23:
[----:B------:R-:W-:Y:S01]  /*0bb0*/  MOV R20, R18 ;  /* 0x0000001200147202 */ /* 0x000fe20000000f00 */
[----:B------:R-:W-:Y:S01]  /*0bc0*/  IMAD.MOV.U32 R11, RZ, RZ, R19 ;  /* 0x000000ffff0b7224 */ /* 0x000fe200078e0013 */
[----:B------:R-:W-:Y:S01]  /*0bd0*/  MOV R7, UR17 ;  /* 0x0000001100077c02 */ /* 0x000fe20008000f00 */
[----:B------:R-:W-:Y:S01]  /*0be0*/  IMAD.U32 R9, RZ, RZ, UR16 ;  /* 0x00000010ff097e24 */ /* 0x000fe2000f8e00ff */
[----:B------:R-:W-:-:S07]  /*0bf0*/  MOV R8, 0xc10 ;  /* 0x00000c1000087802 */ /* 0x000fce0000000f00 */
[----:B------:R-:W-:Y:S05]  /*0c00*/  CALL.REL.NOINC `($__internal_1_$__cuda_sm20_div_s64) ;  /* 0x0000000400607944 */ /* 0x000fea0003c00000 */
[----:B------:R-:W-:Y:S02]  /*0c10*/  IMAD.MOV.U32 R12, RZ, RZ, R6 ;  /* 0x000000ffff0c7224 */ /* 0x000fe400078e0006 */
[----:B------:R-:W-:-:S07]  /*0c20*/  IMAD.MOV.U32 R13, RZ, RZ, R7 ;  /* 0x000000ffff0d7224 */ /* 0x000fce00078e0007 */
.L_x_24:
[----:B------:R-:W-:Y:S05]  /*0c30*/  BSYNC.RECONVERGENT B1 ;  /* 0x0000000000017941 */ /* 0x000fea0003800200 */
.L_x_22:
[----:B------:R-:W-:Y:S01]  /*0c40*/  IADD3 R7, P0, PT, RZ, -R12, RZ ;  /* 0x8000000cff077210 */ /* 0x000fe20007f1e0ff */
[----:B------:R-:W-:Y:S01]  /*0c50*/  BSSY.RECONVERGENT B1, `(.L_x_25) ;  /* 0x0000023000017945 */ /* 0x000fe20003800200 */
[----:B------:R-:W-:Y:S02]  /*0c60*/  LOP3.LUT R8, R13, UR15, RZ, 0xfc, !PT ;  /* 0x0000000f0d087c12 */ /* 0x000fe4000f8efcff */
[----:B------:R-:W-:Y:S01]  /*0c70*/  IADD3.X R6, PT, PT, RZ, ~R13, RZ, P0, !PT ;  /* 0x8000000dff067210 */ /* 0x000fe200007fe4ff */
[----:B------:R-:W-:Y:S01]  /*0c80*/  IMAD.WIDE.U32 R18, R7, UR16, R18 ;  /* 0x0000001007127c25 */ /* 0x000fe2000f8e0012 */
[----:B------:R-:W-:-:S03]  /*0c90*/  ISETP.NE.U32.AND P0, PT, R8, RZ, PT ;  /* 0x000000ff0800720c */ /* 0x000fc60003f05070 */
[----:B------:R-:W-:-:S04]  /*0ca0*/  IMAD R6, R6, UR16, RZ ;  /* 0x0000001006067c24 */ /* 0x000fc8000f8e02ff */
[----:B------:R-:W-:-:S04]  /*0cb0*/  IMAD R7, R7, UR17, R6 ;  /* 0x0000001107077c24 */ /* 0x000fc8000f8e0206 */
[----:B------:R-:W-:Y:S02]  /*0cc0*/  IMAD.IADD R22, R19, 0x1, R7 ;  /* 0x0000000113167824 */ /* 0x000fe400078e0207 */
[----:B------:R-:W-:Y:S05]  /*0cd0*/  @P0 BRA `(.L_x_26) ;  /* 0x0000000000500947 */ /* 0x000fea0003800000 */
[----:B------:R-:W0:Y:S01]  /*0ce0*/  I2F.U32.RP R8, UR14 ;  /* 0x0000000e00087d06 */ /* 0x000e220008209000 */
[----:B------:R-:W-:-:S07]  /*0cf0*/  ISETP.NE.U32.AND P2, PT, RZ, UR14, PT ;  /* 0x0000000eff007c0c */ /* 0x000fce000bf45070 */
        /* <DEDUP_REMOVED lines=18> */
.L_x_26:
[----:B------:R-:W-:Y:S01]  /*0e20*/  MOV R20, R12 ;  /* 0x0000000c00147202 */ /* 0x000fe20000000f00 */
[----:B------:R-:W-:Y:S01]  /*0e30*/  IMAD.MOV.U32 R11, RZ, RZ, R13 ;  /* 0x000000ffff0b7224 */ /* 0x000fe200078e000d */
[----:B------:R-:W-:Y:S01]  /*0e40*/  MOV R9, UR14 ;  /* 0x0000000e00097c02 */ /* 0x000fe20008000f00 */
[----:B------:R-:W-:Y:S01]  /*0e50*/  IMAD.U32 R7, RZ, RZ, UR15 ;  /* 0x0000000fff077e24 */ /* 0x000fe2000f8e00ff */
[----:B------:R-:W-:-:S07]  /*0e60*/  MOV R8, 0xe80 ;  /* 0x00000e8000087802 */ /* 0x000fce0000000f00 */
[----:B------:R-:W-:Y:S05]  /*0e70*/  CALL.REL.NOINC `($__internal_1_$__cuda_sm20_div_s64) ;  /* 0x0000000000c47944 */ /* 0x000fea0003c00000 */
.L_x_27:
[----:B------:R-:W-:Y:S05]  /*0e80*/  BSYNC.RECONVERGENT B1 ;  /* 0x0000000000017941 */ /* 0x000fea0003800200 */
.L_x_25:
[----:B------:R-:W-:-:S04]  /*0e90*/  LEA.HI R9, P0, R29, R14, RZ, 0x1 ;  /* 0x0000000e1d097211 */ /* 0x000fc800078108ff */
[----:B------:R-:W-:Y:S01]  /*0ea0*/  SHF.L.U32 R8, R9, 0x1, RZ ;  /* 0x0000000109087819 */ /* 0x000fe200000006ff */
[----:B------:R-:W-:-:S03]  /*0eb0*/  IMAD.X R10, RZ, RZ, R29, P0 ;  /* 0x000000ffff0a7224 */ /* 0x000fc600000e061d */
[----:B------:R-:W-:Y:S02]  /*0ec0*/  LOP3.LUT R8, R8, 0xfffffffc, RZ, 0xc0, !PT ;  /* 0xfffffffc08087812 */ /* 0x000fe400078ec0ff */
[----:B------:R-:W-:Y:S02]  /*0ed0*/  SHF.L.U64.HI R9, R9, 0x1, R10 ;  /* 0x0000000109097819 */ /* 0x000fe4000001020a */
[----:B------:R-:W-:-:S04]  /*0ee0*/  IADD3 R8, P0, PT, R8, UR24, RZ ;  /* 0x0000001808087c10 */ /* 0x000fc8000ff1e0ff */
[----:B------:R-:W-:-:S05]  /*0ef0*/  IADD3.X R9, PT, PT, R9, UR25, RZ, P0, !PT ;  /* 0x0000001909097c10 */ /* 0x000fca00087fe4ff */
[----:B------:R0:W2:Y:S01]  /*0f00*/  LDG.E R8, desc[UR36][R8.64] ;  /* 0x0000002408087981 */ /* 0x0000a2000c1e1900 */
[----:B------:R-:W-:Y:S01]  /*0f10*/  IADD3 R15, P0, PT, RZ, -R6, RZ ;  /* 0x80000006ff0f7210 */ /* 0x000fe20007f1e0ff */
[----:B------:R-:W-:Y:S01]  /*0f20*/  IMAD.MOV.U32 R10, RZ, RZ, R12 ;  /* 0x000000ffff0a7224 */ /* 0x000fe200078e000c */
[----:B------:R-:W-:Y:S01]  /*0f30*/  MOV R11, R13 ;  /* 0x0000000d000b7202 */ /* 0x000fe20000000f00 */
[----:B------:R-:W-:Y:S01]  /*0f40*/  IMAD R17, R22, UR22, RZ ;  /* 0x0000001616117c24 */ /* 0x000fe2000f8e02ff */
[----:B------:R-:W-:Y:S01]  /*0f50*/  IADD3.X R14, PT, PT, RZ, ~R7, RZ, P0, !PT ;  /* 0x80000007ff0e7210 */ /* 0x000fe200007fe4ff */
[----:B------:R-:W-:Y:S01]  /*0f60*/  IMAD R7, R7, UR42, RZ ;  /* 0x0000002a07077c24 */ /* 0x000fe2000f8e02ff */
[C---:B------:R-:W-:Y:S01]  /*0f70*/  ISETP.LT.U32.AND P1, PT, R2.reuse, 0x7f, PT ;  /* 0x0000007f0200780c */ /* 0x040fe20003f21070 */
[----:B------:R-:W-:Y:S01]  /*0f80*/  IMAD.WIDE.U32 R10, R15, UR14, R10 ;  /* 0x0000000e0f0a7c25 */ /* 0x000fe2000f8e000a */
[----:B------:R-:W-:Y:S02]  /*0f90*/  IADD3 R2, P2, PT, R2, 0x1, RZ ;  /* 0x0000000102027810 */ /* 0x000fe40007f5e0ff */
[----:B------:R-:W-:Y:S01]  /*0fa0*/  ISETP.LT.U32.AND.EX P1, PT, R4, RZ, PT, P1 ;  /* 0x000000ff0400720c */ /* 0x000fe20003f21110 */
[----:B------:R-:W-:-:S02]  /*0fb0*/  IMAD R12, R14, UR14, RZ ;  /* 0x0000000e0e0c7c24 */ /* 0x000fc4000f8e02ff */
[C---:B------:R-:W-:Y:S02]  /*0fc0*/  IMAD R17, R18.reuse, UR23, R17 ;  /* 0x0000001712117c24 */ /* 0x040fe4000f8e0211 */
[----:B------:R-:W-:Y:S02]  /*0fd0*/  IMAD R13, R15, UR15, R12 ;  /* 0x0000000f0f0d7c24 */ /* 0x000fe4000f8e020c */
[----:B------:R-:W-:-:S03]  /*0fe0*/  IMAD.WIDE.U32 R18, R18, UR22, RZ ;  /* 0x0000001612127c25 */ /* 0x000fc6000f8e00ff */
[----:B0-----:R-:W-:Y:S01]  /*0ff0*/  IADD3 R9, PT, PT, R11, R13, RZ ;  /* 0x0000000d0b097210 */ /* 0x001fe20007ffe0ff */
[----:B------:R-:W-:Y:S02]  /*1000*/  IMAD.IADD R19, R19, 0x1, R17 ;  /* 0x0000000113137824 */ /* 0x000fe400078e0211 */
[----:B------:R-:W-:Y:S02]  /*1010*/  IMAD.X R4, RZ, RZ, R4, P2 ;  /* 0x000000ffff047224 */ /* 0x000fe400010e0604 */
[----:B------:R-:W-:-:S04]  /*1020*/  IMAD.WIDE.U32 R12, R10, UR20, R18 ;  /* 0x000000140a0c7c25 */ /* 0x000fc8000f8e0012 */
[----:B------:R-:W-:-:S04]  /*1030*/  IMAD R9, R9, UR20, RZ ;  /* 0x0000001409097c24 */ /* 0x000fc8000f8e02ff */
[----:B------:R-:W-:Y:S01]  /*1040*/  IMAD R9, R10, UR21, R9 ;  /* 0x000000150a097c24 */ /* 0x000fe2000f8e0209 */
[----:B------:R-:W-:-:S04]  /*1050*/  IADD3 R10, P0, PT, R12, UR4, RZ ;  /* 0x000000040c0a7c10 */ /* 0x000fc8000ff1e0ff */
[----:B------:R-:W-:Y:S01]  /*1060*/  IADD3.X R11, PT, PT, R13, UR5, R9, P0, !PT ;  /* 0x000000050d0b7c10 */ /* 0x000fe200087fe409 */
[C---:B------:R-:W-:Y:S02]  /*1070*/  IMAD R9, R6.reuse, UR43, R7 ;  /* 0x0000002b06097c24 */ /* 0x040fe4000f8e0207 */
[----:B------:R-:W-:-:S04]  /*1080*/  IMAD.WIDE.U32 R6, R6, UR42, R10 ;  /* 0x0000002a06067c25 */ /* 0x000fc8000f8e000a */
[----:B------:R-:W-:-:S05]  /*1090*/  IMAD.IADD R9, R7, 0x1, R9 ;  /* 0x0000000107097824 */ /* 0x000fca00078e0209 */
[----:B------:R-:W-:-:S04]  /*10a0*/  LEA.HI R7, P0, R9, R6, RZ, 0x1 ;  /* 0x0000000609077211 */ /* 0x000fc800078108ff */
[----:B------:R-:W-:Y:S01]  /*10b0*/  SHF.L.U32 R6, R7, 0x1, RZ ;  /* 0x0000000107067819 */ /* 0x000fe200000006ff */
[----:B------:R-:W-:-:S03]  /*10c0*/  IMAD.X R10, RZ, RZ, R9, P0 ;  /* 0x000000ffff0a7224 */ /* 0x000fc600000e0609 */
[----:B------:R-:W-:Y:S02]  /*10d0*/  LOP3.LUT R6, R6, 0xfffffffc, RZ, 0xc0, !PT ;  /* 0xfffffffc06067812 */ /* 0x000fe400078ec0ff */
[----:B------:R-:W-:Y:S02]  /*10e0*/  SHF.L.U64.HI R7, R7, 0x1, R10 ;  /* 0x0000000107077819 */ /* 0x000fe4000001020a */
[----:B------:R-:W-:-:S04]  /*10f0*/  IADD3 R6, P0, PT, R6, UR44, RZ ;  /* 0x0000002c06067c10 */ /* 0x000fc8000ff1e0ff */
[----:B------:R-:W-:Y:S02]  /*1100*/  IADD3.X R7, PT, PT, R7, UR45, RZ, P0, !PT ;  /* 0x0000002d07077c10 */ /* 0x000fe400087fe4ff */
[----:B------:R-:W-:-:S04]  /*1110*/  IADD3 R0, P0, PT, R5, R0, RZ ;  /* 0x0000000005007210 */ /* 0x000fc80007f1e0ff */
[----:B------:R-:W-:Y:S02]  /*1120*/  IADD3.X R3, PT, PT, RZ, R3, RZ, P0, !PT ;  /* 0x00000003ff037210 */ /* 0x000fe400007fe4ff */
[----:B------:R-:W-:-:S04]  /*1130*/  ISETP.GE.U32.AND P0, PT, R0, UR18, PT ;  /* 0x0000001200007c0c */ /* 0x000fc8000bf06070 */
[----:B------:R-:W-:Y:S01]  /*1140*/  ISETP.GE.AND.EX P0, PT, R3, UR19, PT, P0 ;  /* 0x0000001303007c0c */ /* 0x000fe2000bf06300 */
[----:B--2---:R0:W-:-:S12]  /*1150*/  STG.E desc[UR36][R6.64], R8 ;  /* 0x0000000806007986 */ /* 0x0041d8000c101924 */
[----:B------:R-:W-:Y:S05]  /*1160*/  @!P0 BRA P1, `(.L_x_28) ;  /* 0xfffffff000908947 */ /* 0x000fea000083ffff */
[----:B------:R-:W-:Y:S05]  /*1170*/  BSYNC.RECONVERGENT B0 ;  /* 0x0000000000007941 */ /* 0x000fea0003800200 */
.L_x_15:
[----:B------:R-:W-:Y:S05]  /*1180*/  EXIT ;  /* 0x000000000000794d */ /* 0x000fea0003800000 */
        .weak           $__internal_1_$__cuda_sm20_div_s64
        .type           $__internal_1_$__cuda_sm20_div_s64,@function
        .size           $__internal_1_$__cuda_sm20_div_s64,(.L_x_1186 - $__internal_1_$__cuda_sm20_div_s64)
$__internal_1_$__cuda_sm20_div_s64:
[----:B------:R-:W-:Y:S01]  /*1190*/  IADD3 R16, P1, PT, RZ, -R9, RZ ;  /* 0x80000009ff107210 */ /* 0x000fe20007f3e0ff */
[----:B------:R-:W-:Y:S01]  /*11a0*/  HFMA2 R31, -RZ, RZ, 0, 0 ;  /* 0x00000000ff1f7431 */ /* 0x000fe200000001ff */
        /* <DEDUP_REMOVED lines=10> */
[C---:B------:R-:W-:Y:S01]  /*1250*/  IMAD R23, R26.reuse, R17, R25 ;  /* 0x000000111a177224 */ /* 0x040fe200078e0219 */
[----:B------:R-:W-:Y:S01]  /*1260*/  IADD3 R21, P0, PT, RZ, -R24, RZ ;  /* 0x80000018ff157210 */ /* 0x000fe20007f1e0ff */
[----:B------:R-:W-:Y:S02]  /*1270*/  IMAD.MOV.U32 R25, RZ, RZ, R26 ;  /* 0x000000ffff197224 */ /* 0x000fe400078e001a */
[----:B------:R-:W-:Y:S02]  /*1280*/  IMAD R10, R27, R16, R23 ;  /* 0x000000101b0a7224 */ /* 0x000fe400078e0217 */
[----:B------:R-:W-:-:S03]  /*1290*/  IMAD.HI.U32 R24, R26, R21, RZ ;  /* 0x000000151a187227 */ /* 0x000fc600078e00ff */
[----:B------:R-:W-:-:S05]  /*12a0*/  IADD3.X R10, PT, PT, RZ, ~R10, RZ, P0, !PT ;  /* 0x8000000aff0a7210 */ /* 0x000fca00007fe4ff */
[----:B------:R-:W-:-:S04]  /*12b0*/  IMAD.WIDE.U32 R24, P0, R26, R10, R24 ;  /* 0x0000000a1a187225 */ /* 0x000fc80007800018 */
[C---:B------:R-:W-:Y:S02]  /*12c0*/  IMAD R6, R27.reuse, R10, RZ ;  /* 0x0000000a1b067224 */ /* 0x040fe400078e02ff */
[----:B------:R-:W-:-:S04]  /*12d0*/  IMAD.HI.U32 R21, P1, R27, R21, R24 ;  /* 0x000000151b157227 */ /* 0x000fc80007820018 */
[----:B------:R-:W-:Y:S01]  /*12e0*/  IMAD.HI.U32 R10, R27, R10, RZ ;  /* 0x0000000a1b0a7227 */ /* 0x000fe200078e00ff */
[----:B------:R-:W-:-:S04]  /*12f0*/  IADD3 R25, P2, PT, R6, R21, RZ ;  /* 0x0000001506197210 */ /* 0x000fc80007f5e0ff */
[----:B------:R-:W-:Y:S01]  /*1300*/  IADD3.X R10, PT, PT, R10, R27, RZ, P0, !PT ;  /* 0x0000001b0a0a7210 */ /* 0x000fe200007fe4ff */
[----:B------:R-:W-:-:S03]  /*1310*/  IMAD.WIDE.U32 R26, R25, R16, RZ ;  /* 0x00000010191a7225 */ /* 0x000fc600078e00ff */
[----:B------:R-:W-:Y:S01]  /*1320*/  IADD3.X R21, PT, PT, RZ, RZ, R10, P2, P1 ;  /* 0x000000ffff157210 */ /* 0x000fe200017e240a */
[----:B------:R-:W-:Y:S01]  /*1330*/  IMAD R6, R25, R17, R27 ;  /* 0x0000001119067224 */ /* 0x000fe200078e021b */
[----:B------:R-:W-:Y:S02]  /*1340*/  IADD3 R10, P0, PT, RZ, -R26, RZ ;  /* 0x8000001aff0a7210 */ /* 0x000fe40007f1e0ff */
[----:B------:R-:W-:Y:S01]  /*1350*/  IADD3 R27, P4, PT, RZ, -R20, RZ ;  /* 0x80000014ff1b7210 */ /* 0x000fe20007f9e0ff */
[----:B------:R-:W-:Y:S02]  /*1360*/  IMAD R6, R21, R16, R6 ;  /* 0x0000001015067224 */ /* 0x000fe400078e0206 */
[----:B------:R-:W-:Y:S01]  /*1370*/  IMAD.HI.U32 R24, R25, R10, RZ ;  /* 0x0000000a19187227 */ /* 0x000fe200078e00ff */
[----:B------:R-:W-:Y:S02]  /*1380*/  SEL R27, R27, R20, !P3 ;  /* 0x000000141b1b7207 */ /* 0x000fe40005800000 */
[----:B------:R-:W-:Y:S01]  /*1390*/  IADD3.X R20, PT, PT, RZ, ~R11, RZ, P4, !PT ;  /* 0x8000000bff147210 */ /* 0x000fe200027fe4ff */
[----:B------:R-:W-:-:S04]  /*13a0*/  IMAD.X R6, RZ, RZ, ~R6, P0 ;  /* 0x000000ffff067224 */ /* 0x000fc800000e0e06 */
[----:B------:R-:W-:-:S04]  /*13b0*/  IMAD.WIDE.U32 R24, P0, R25, R6, R24 ;  /* 0x0000000619187225 */ /* 0x000fc80007800018 */
[C---:B------:R-:W-:Y:S02]  /*13c0*/  IMAD R23, R21.reuse, R6, RZ ;  /* 0x0000000615177224 */ /* 0x040fe400078e02ff */
[----:B------:R-:W-:Y:S01]  /*13d0*/  IMAD.HI.U32 R10, P1, R21, R10, R24 ;  /* 0x0000000a150a7227 */ /* 0x000fe20007820018 */
[-C--:B------:R-:W-:Y:S02]  /*13e0*/  SEL R25, R20, R11.reuse, !P3 ;  /* 0x0000000b14197207 */ /* 0x080fe40005800000 */
[----:B------:R-:W-:Y:S01]  /*13f0*/  LOP3.LUT R11, R7, R11, RZ, 0x3c, !PT ;  /* 0x0000000b070b7212 */ /* 0x000fe200078e3cff */
[----:B------:R-:W-:Y:S01]  /*1400*/  IMAD.HI.U32 R6, R21, R6, RZ ;  /* 0x0000000615067227 */ /* 0x000fe200078e00ff */
[----:B------:R-:W-:-:S03]  /*1410*/  IADD3 R10, P2, PT, R23, R10, RZ ;  /* 0x0000000a170a7210 */ /* 0x000fc60007f5e0ff */
[----:B------:R-:W-:Y:S02]  /*1420*/  IMAD.X R6, R6, 0x1, R21, P0 ;  /* 0x0000000106067824 */ /* 0x000fe400000e0615 */
[----:B------:R-:W-:-:S03]  /*1430*/  IMAD.HI.U32 R30, R10, R27, RZ ;  /* 0x0000001b0a1e7227 */ /* 0x000fc600078e00ff */
[----:B------:R-:W-:Y:S01]  /*1440*/  IADD3.X R6, PT, PT, RZ, RZ, R6, P2, P1 ;  /* 0x000000ffff067210 */ /* 0x000fe200017e2406 */
[----:B------:R-:W-:-:S04]  /*1450*/  IMAD.WIDE.U32 R30, R10, R25, R30 ;  /* 0x000000190a1e7225 */ /* 0x000fc800078e001e */
[C---:B------:R-:W-:Y:S02]  /*1460*/  IMAD R21, R6.reuse, R25, RZ ;  /* 0x0000001906157224 */ /* 0x040fe400078e02ff */
[----:B------:R-:W-:-:S04]  /*1470*/  IMAD.HI.U32 R10, P0, R6, R27, R30 ;  /* 0x0000001b060a7227 */ /* 0x000fc8000780001e */
[----:B------:R-:W-:Y:S01]  /*1480*/  IMAD.HI.U32 R6, R6, R25, RZ ;  /* 0x0000001906067227 */ /* 0x000fe200078e00ff */
[----:B------:R-:W-:-:S03]  /*1490*/  IADD3 R21, P1, PT, R21, R10, RZ ;  /* 0x0000000a15157210 */ /* 0x000fc60007f3e0ff */
[----:B------:R-:W-:Y:S02]  /*14a0*/  IMAD.X R6, RZ, RZ, R6, P0 ;  /* 0x000000ffff067224 */ /* 0x000fe400000e0606 */
[----:B------:R-:W-:-:S03]  /*14b0*/  IMAD.WIDE.U32 R30, R21, R16, RZ ;  /* 0x00000010151e7225 */ /* 0x000fc600078e00ff */
[----:B------:R-:W-:Y:S01]  /*14c0*/  IADD3.X R23, PT, PT, RZ, R6, RZ, P1, !PT ;  /* 0x00000006ff177210 */ /* 0x000fe20000ffe4ff */
[----:B------:R-:W-:Y:S01]  /*14d0*/  IMAD R6, R21, R17, R31 ;  /* 0x0000001115067224 */ /* 0x000fe200078e021f */
[----:B------:R-:W-:-:S03]  /*14e0*/  IADD3 R27, P1, PT, -R30, R27, RZ ;  /* 0x0000001b1e1b7210 */ /* 0x000fc60007f3e1ff */
[-C--:B------:R-:W-:Y:S01]  /*14f0*/  IMAD R6, R23, R16.reuse, R6 ;  /* 0x0000001017067224 */ /* 0x080fe200078e0206 */
[----:B------:R-:W-:-:S03]  /*1500*/  ISETP.GE.U32.AND P0, PT, R27, R16, PT ;  /* 0x000000101b00720c */ /* 0x000fc60003f06070 */
[----:B------:R-:W-:Y:S01]  /*1510*/  IMAD.X R25, R25, 0x1, ~R6, P1 ;  /* 0x0000000119197824 */ /* 0x000fe200008e0e06 */
[----:B------:R-:W-:-:S04]  /*1520*/  IADD3 R20, P1, PT, R27, -R16, RZ ;  /* 0x800000101b147210 */ /* 0x000fc80007f3e0ff */
[CC--:B------:R-:W-:Y:S02]  /*1530*/  ISETP.GE.U32.AND.EX P0, PT, R25.reuse, R17.reuse, PT, P0 ;  /* 0x000000111900720c */ /* 0x0c0fe40003f06100 */
[----:B------:R-:W-:Y:S02]  /*1540*/  IADD3.X R10, PT, PT, R25, ~R17, RZ, P1, !PT ;  /* 0x80000011190a7210 */ /* 0x000fe40000ffe4ff */
[----:B------:R-:W-:Y:S02]  /*1550*/  IADD3 R6, P1, PT, R21, 0x1, RZ ;  /* 0x0000000115067810 */ /* 0x000fe40007f3e0ff */
[----:B------:R-:W-:Y:S02]  /*1560*/  SEL R27, R20, R27, P0 ;  /* 0x0000001b141b7207 */ /* 0x000fe40000000000 */
[----:B------:R-:W-:Y:S01]  /*1570*/  SEL R25, R10, R25, P0 ;  /* 0x000000190a197207 */ /* 0x000fe20000000000 */
[----:B------:R-:W-:Y:S01]  /*1580*/  IMAD.X R10, RZ, RZ, R23, P1 ;  /* 0x000000ffff0a7224 */ /* 0x000fe200008e0617 */
[----:B------:R-:W-:-:S02]  /*1590*/  SEL R6, R6, R21, P0 ;  /* 0x0000001506067207 */ /* 0x000fc40000000000 */
[----:B------:R-:W-:Y:S02]  /*15a0*/  ISETP.GE.U32.AND P1, PT, R27, R16, PT ;  /* 0x000000101b00720c */ /* 0x000fe40003f26070 */
[----:B------:R-:W-:Y:S02]  /*15b0*/  SEL R10, R10, R23, P0 ;  /* 0x000000170a0a7207 */ /* 0x000fe40000000000 */
[----:B------:R-:W-:Y:S02]  /*15c0*/  IADD3 R21, P2, PT, R6, 0x1, RZ ;  /* 0x0000000106157810 */ /* 0x000fe40007f5e0ff */
[----:B------:R-:W-:Y:S02]  /*15d0*/  ISETP.GE.U32.AND.EX P0, PT, R25, R17, PT, P1 ;  /* 0x000000111900720c */ /* 0x000fe40003f06110 */
[----:B------:R-:W-:Y:S02]  /*15e0*/  IADD3.X R17, PT, PT, RZ, R10, RZ, P2, !PT ;  /* 0x0000000aff117210 */ /* 0x000fe400017fe4ff */
[----:B------:R-:W-:-:S02]  /*15f0*/  SEL R21, R21, R6, P0 ;  /* 0x0000000615157207 */ /* 0x000fc40000000000 */
[----:B------:R-:W-:Y:S02]  /*1600*/  SEL R17, R17, R10, P0 ;  /* 0x0000000a11117207 */ /* 0x000fe40000000000 */
[----:B------:R-:W-:Y:S02]  /*1610*/  IADD3 R6, P2, PT, RZ, -R21, RZ ;  /* 0x80000015ff067210 */ /* 0x000fe40007f5e0ff */
[----:B------:R-:W-:Y:S02]  /*1620*/  ISETP.NE.U32.AND P0, PT, R9, RZ, PT ;  /* 0x000000ff0900720c */ /* 0x000fe40003f05070 */
[----:B------:R-:W-:Y:S01]  /*1630*/  ISETP.GE.AND P1, PT, R11, RZ, PT ;  /* 0x000000ff0b00720c */ /* 0x000fe20003f26270 */
[----:B------:R-:W-:Y:S01]  /*1640*/  IMAD.X R10, RZ, RZ, ~R17, P2 ;  /* 0x000000ffff0a7224 */ /* 0x000fe200010e0e11 */
[----:B------:R-:W-:Y:S02]  /*1650*/  MOV R9, 0x0 ;  /* 0x0000000000097802 */ /* 0x000fe40000000f00 */
[----:B------:R-:W-:-:S02]  /*1660*/  ISETP.NE.AND.EX P0, PT, R7, RZ, PT, P0 ;  /* 0x000000ff0700720c */ /* 0x000fc40003f05300 */
[----:B------:R-:W-:Y:S02]  /*1670*/  SEL R6, R6, R21, !P1 ;  /* 0x0000001506067207 */ /* 0x000fe40004800000 */
[----:B------:R-:W-:Y:S02]  /*1680*/  SEL R7, R10, R17, !P1 ;  /* 0x000000110a077207 */ /* 0x000fe40004800000 */
[----:B------:R-:W-:Y:S02]  /*1690*/  SEL R6, R6, 0xffffffff, P0 ;  /* 0xffffffff06067807 */ /* 0x000fe40000000000 */
[----:B------:R-:W-:Y:S01]  /*16a0*/  SEL R7, R7, 0xffffffff, P0 ;  /* 0xffffffff07077807 */ /* 0x000fe20000000000 */
[----:B------:R-:W-:Y:S06]  /*16b0*/  RET.REL.NODEC R8 `(_ZN36_GLOBAL__N__8b672081_4_k_cu_a34fbeb220slice_scatter_kernelIf6__halfLl3ELl4ELl256EEEvPT0_NS_13SliceMetaDataIS2_XT1_EXT2_EEENS_15ScatterMetaDataIXT1_EXT2_EEE) ;  /* 0xffffffe808507950 */ /* 0x000fec0003c3ffff */
.L_x_29:
        /* <DEDUP_REMOVED lines=12> */
.L_x_1186:


//--------------------- .text._ZN36_GLOBAL__N__8b672081_4_k_cu_a34fbeb220slice_scatter_kernelI6float26__halfLl3ELl4ELl256EEEvPT0_NS_13SliceMetaDataIS3_XT1_EXT2_EEENS_15ScatterMetaDataIXT1_EXT2_EEE --------------------------
	.section	.text._ZN36_GLOBAL__N__8b672081_4_k_cu_a34fbeb220slice_scatter_kernelI6float26__halfLl3ELl4ELl256EEEvPT0_NS_13SliceMetaDataIS3_XT1_EXT2_EEENS_15ScatterMetaDataIXT1_EXT2_EEE,"ax",@progbits
	.align	128
.text._ZN36_GLOBAL__N__8b672081_4_k_cu_a34fbeb220slice_scatter_kernelI6float26__halfLl3ELl4ELl256EEEvPT0_NS_13SliceMetaDataIS3_XT1_EXT2_EEENS_15ScatterMetaDataIXT1_EXT2_EEE:
        .type           _ZN36_GLOBAL__N__8b672081_4_k_cu_a34fbeb220slice_scatter_kernelI6float26__halfLl3ELl4ELl256EEEvPT0_NS_13SliceMetaDataIS3_XT1_EXT2_EEENS_15ScatterMetaDataIXT1_EXT2_EEE,@function
        .size           _ZN36_GLOBAL__N__8b672081_4_k_cu_a34fbeb220slice_scatter_kernelI6float26__halfLl3ELl4ELl256EEEvPT0_NS_13SliceMetaDataIS3_XT1_EXT2_EEENS_15ScatterMetaDataIXT1_EXT2_EEE,(.L_x_1188 - _ZN36_GLOBAL__N__8b672081_4_k_cu_a34fbeb220slice_scatter_kernelI6float26__halfLl3ELl4ELl256EEEvPT0_NS_13SliceMetaDataIS3_XT1_EXT2_EEENS_15ScatterMetaDataIXT1_EXT2_EEE)
        .other          _ZN36_GLOBAL__N__8b672081_4_k_cu_a34fbeb220slice_scatter_kernelI6float26__halfLl3ELl4ELl256EEEvPT0_NS_13SliceMetaDataIS3_XT1_EXT2_EEENS_15ScatterMetaDataIXT1_EXT2_EEE,@"STO_CUDA_ENTRY STV_DEFAULT"
_ZN36_GLOBAL__N__8b672081_4_k_cu_a34fbeb220slice_scatter_kernelI6float26__halfLl3ELl4ELl256EEEvPT0_NS_13SliceMetaDataIS3_XT1_EXT2_EEENS_15ScatterMetaDataIXT1_EXT2_EEE:
[----:B------:R-:W-:Y:S01]  /*0000*/  LDC R1, c[0x0][0x37c] ;  /* 0x0000df00ff017b82 */ /* 0x000fe20000000800 */
[----:B------:R-:W0:Y:S07]  /*0010*/  S2R R5, SR_CTAID.Y ;  /* 0x0000000000057919 */ /* 0x000e2e0000002600 */
[----:B------:R-:W1:Y:S01]  /*0020*/  S2UR UR4, SR_CTAID.X ;  /* 0x00000000000479c3 */ /* 0x000e620000002500 */
[----:B------:R-:W1:Y:S07]  /*0030*/  S2R R33, SR_TID.X ;  /* 0x0000000000217919 */ /* 0x000e6e0000002100 */
[----:B------:R-:W1:Y:S01]  /*0040*/  LDC R4, c[0x0][0x360] ;  /* 0x0000d800ff047b82 */ /* 0x000e620000000800 */
[----:B0-----:R-:W-:-:S02]  /*0050*/  IMAD.SHL.U32 R0, R5, 0x8, RZ ;  /* 0x0000000805007824 */ /* 0x001fc400078e00ff */
[----:B-1----:R-:W-:-:S03]  /*0060*/  IMAD R33, R4, UR4, R33 ;  /* 0x0000000404217c24 */ /* 0x002fc6000f8e0221 */
[----:B------:R-:W-:-:S04]  /*0070*/  LOP3.LUT R6, R0, 0x18, RZ, 0xc0, !PT ;  /* 0x0000001800067812 */ /* 0x000fc800078ec0ff */
[----:B------:R-:W0:Y:S02]  /*0080*/  LDC.64 R2, c[0x0][R6+0x4d0] ;  /* 0x0001340006027b82 */ /* 0x000e240000000a00 */
[----:B0-----:R-:W-:-:S04]  /*0090*/  SHF.R.S32.HI R7, RZ, 0x1f, R3 ;  /* 0x0000001fff077819 */ /* 0x001fc80000011403 */
[----:B------:R-:W-:-:S05]  /*00a0*/  LEA.HI R0, P0, R7, R2, RZ, 0x2 ;  /* 0x0000000207007211 */ /* 0x000fca00078110ff */
[----:B------:R-:W-:-:S05]  /*00b0*/  IMAD.X R3, RZ, RZ, R3, P0 ;  /* 0x000000ffff037224 */ /* 0x000fca00000e0603 */
[--C-:B------:R-:W-:Y:S02]  /*00c0*/  SHF.R.S64 R0, R0, 0x2, R3.reuse ;  /* 0x0000000200007819 */ /* 0x100fe40000001003 */
[----:B------:R-:W-:Y:S02]  /*00d0*/  SHF.R.S32.HI R2, RZ, 0x2, R3 ;  /* 0x00000002ff027819 */ /* 0x000fe40000011403 */
[----:B------:R-:W-:-:S04]  /*00e0*/  ISETP.GT.U32.AND P0, PT, R0, R33, PT ;  /* 0x000000210000720c */ /* 0x000fc80003f04070 */
[----:B------:R-:W-:-:S13]  /*00f0*/  ISETP.GT.AND.EX P0, PT, R2, RZ, PT, P0 ;  /* 0x000000ff0200720c */ /* 0x000fda0003f04300 */
[----:B------:R-:W-:Y:S05]  /*0100*/  @!P0 EXIT ;  /* 0x000000000000894d */ /* 0x000fea0003800000 */
[----:B------:R-:W-:Y:S01]  /*0110*/  SHF.L.U32 R3, R5, 0x4, RZ ;  /* 0x0000000405037819 */ /* 0x000fe200000006ff */
[----:B------:R-:W0:Y:S01]  /*0120*/  LDCU UR4, c[0x0][0x370] ;  /* 0x00006e00ff0477ac */ /* 0x000e220008000800 */
[----:B------:R-:W-:Y:S01]  /*0130*/  SHF.R.U32.HI R39, RZ, 0x1e, R33 ;  /* 0x0000001eff277819 */ /* 0x000fe20000011621 */
[----:B------:R1:W2:Y:S01]  /*0140*/  LDC.64 R24, c[0x0][R6+0x388] ;  /* 0x0000e20006187b82 */ /* 0x0002a20000000a00 */
[----:B------:R-:W-:Y:S01]  /*0150*/  LOP3.LUT R3, R3, 0x30, RZ, 0xc0, !PT ;  /* 0x0000003003037812 */ /* 0x000fe200078ec0ff */
[----:B------:R-:W-:Y:S01]  /*0160*/  BSSY.RECONVERGENT B0, `(.L_x_30) ;  /* 0x0000036000007945 */ /* 0x000fe20003800200 */
[----:B------:R-:W-:Y:S02]  /*0170*/  IMAD.SHL.U32 R38, R33, 0x4, RZ ;  /* 0x0000000421267824 */ /* 0x000fe400078e00ff */
[----:B------:R-:W-:-:S03]  /*0180*/  IADD3 R3, PT, PT, R3, 0x8, R6 ;  /* 0x0000000803037810 */ /* 0x000fc60007ffe006 */
[----:B------:R1:W3:Y:S08]  /*0190*/  LDC.64 R22, c[0x0][R6+0x4f0] ;  /* 0x00013c0006167b82 */ /* 0x0002f00000000a00 */
[----:B------:R-:W4:Y:S01]  /*01a0*/  LDC.64 R10, c[0x0][R3+0x410] ;  /* 0x00010400030a7b82 */ /* 0x000f220000000a00 */
[----:B0-----:R-:W-:-:S07]  /*01b0*/  IMAD R4, R4, UR4, RZ ;  /* 0x0000000404047c24 */ /* 0x001fce000f8e02ff */
[----:B------:R-:W4:Y:S08]  /*01c0*/  LDC.64 R8, c[0x0][R3+0x3b0] ;  /* 0x0000ec0003087b82 */ /* 0x000f300000000a00 */
[----:B------:R-:W0:Y:S08]  /*01d0*/  LDC.64 R20, c[0x0][R3+0x3a0] ;  /* 0x0000e80003147b82 */ /* 0x000e300000000a00 */
[----:B------:R-:W0:Y:S01]  /*01e0*/  LDC.64 R26, c[0x0][R3+0x468] ;  /* 0x00011a00031a7b82 */ /* 0x000e220000000a00 */
[----:B----4-:R-:W-:-:S07]  /*01f0*/  IADD3 R12, P0, PT, R10, -R8, RZ ;  /* 0x800000080a0c7210 */ /* 0x010fce0007f1e0ff */
[----:B------:R1:W4:Y:S01]  /*0200*/  LDC.64 R40, c[0x0][R6+0x510] ;  /* 0x0001440006287b82 */ /* 0x0003220000000a00 */
[----:B------:R-:W-:-:S05]  /*0210*/  IMAD.X R10, R11, 0x1, ~R9, P0 ;  /* 0x000000010b0a7824 */ /* 0x000fca00000e0e09 */
[----:B------:R-:W-:-:S04]  /*0220*/  LOP3.LUT R5, R39, R10, RZ, 0xfc, !PT ;  /* 0x0000000a27057212 */ /* 0x000fc800078efcff */
[----:B------:R-:W-:Y:S01]  /*0230*/  ISETP.NE.U32.AND P0, PT, R5, RZ, PT ;  /* 0x000000ff0500720c */ /* 0x000fe20003f05070 */
[----:B0-----:R-:W-:-:S04]  /*0240*/  IMAD R7, R27, R20, RZ ;  /* 0x000000141b077224 */ /* 0x001fc800078e02ff */
[----:B------:R-:W-:Y:S02]  /*0250*/  IMAD R7, R21, R26, R7 ;  /* 0x0000001a15077224 */ /* 0x000fe400078e0207 */
[----:B------:R-:W-:-:S05]  /*0260*/  IMAD.WIDE.U32 R20, R26, R20, RZ ;  /* 0x000000141a147225 */ /* 0x000fca00078e00ff */
[----:B------:R-:W-:Y:S01]  /*0270*/  IADD3 R19, PT, PT, R21, R7, RZ ;  /* 0x0000000715137210 */ /* 0x000fe20007ffe0ff */
[----:B-123--:R-:W-:Y:S06]  /*0280*/  @P0 BRA `(.L_x_31) ;  /* 0x00000000005c0947 */ /* 0x00efec0003800000 */
[----:B------:R-:W0:Y:S01]  /*0290*/  I2F.U32.RP R5, R12 ;  /* 0x0000000c00057306 */ /* 0x000e220000209000 */
[----:B------:R-:W-:Y:S01]  /*02a0*/  ISETP.NE.U32.AND P2, PT, R12, RZ, PT ;  /* 0x000000ff0c00720c */ /* 0x000fe20003f45070 */
[----:B------:R-:W-:-:S06]  /*02b0*/  IMAD.MOV.U32 R45, RZ, RZ, RZ ;  /* 0x000000ffff2d7224 */ /* 0x000fcc00078e00ff */
[----:B0-----:R-:W0:Y:S02]  /*02c0*/  MUFU.RCP R5, R5 ;  /* 0x0000000500057308 */ /* 0x001e240000001000 */
[----:B0-----:R-:W-:Y:S01]  /*02d0*/  VIADD R6, R5, 0xffffffe ;  /* 0x0ffffffe05067836 */ /* 0x001fe20000000000 */
[----:B------:R-:W-:-:S05]  /*02e0*/  MOV R5, RZ ;  /* 0x000000ff00057202 */ /* 0x000fca0000000f00 */
[----:B------:R0:W1:Y:S02]  /*02f0*/  F2I.FTZ.U32.TRUNC.NTZ R7, R6 ;  /* 0x0000000600077305 */ /* 0x000064000021f000 */
[----:B0-----:R-:W-:Y:S02]  /*0300*/  HFMA2 R6, -RZ, RZ, 0, 0 ;  /* 0x00000000ff067431 */ /* 0x001fe400000001ff */
[----:B-1----:R-:W-:-:S04]  /*0310*/  IMAD.MOV R11, RZ, RZ, -R7 ;  /* 0x000000ffff0b7224 */ /* 0x002fc800078e0a07 */
[----:B------:R-:W-:-:S04]  /*0320*/  IMAD R11, R11, R12, RZ ;  /* 0x0000000c0b0b7224 */ /* 0x000fc800078e02ff */
[----:B------:R-:W-:-:S06]  /*0330*/  IMAD.HI.U32 R7, R7, R11, R6 ;  /* 0x0000000b07077227 */ /* 0x000fcc00078e0006 */
[----:B------:R-:W-:-:S04]  /*0340*/  IMAD.HI.U32 R44, R7, R38, RZ ;  /* 0x00000026072c7227 */ /* 0x000fc800078e00ff */
[----:B------:R-:W-:-:S04]  /*0350*/  IMAD.MOV R7, RZ, RZ, -R44 ;  /* 0x000000ffff077224 */ /* 0x000fc800078e0a2c */
[----:B------:R-:W-:-:S05]  /*0360*/  IMAD R7, R12, R7, R38 ;  /* 0x000000070c077224 */ /* 0x000fca00078e0226 */
[----:B------:R-:W-:-:S13]  /*0370*/  ISETP.GE.U32.AND P0, PT, R7, R12, PT ;  /* 0x0000000c0700720c */ /* 0x000fda0003f06070 */
[----:B------:R-:W-:Y:S01]  /*0380*/  @P0 IMAD.IADD R7, R7, 0x1, -R12 ;  /* 0x0000000107070824 */ /* 0x000fe200078e0a0c */
[----:B------:R-:W-:-:S04]  /*0390*/  @P0 IADD3 R44, PT, PT, R44, 0x1, RZ ;  /* 0x000000012c2c0810 */ /* 0x000fc80007ffe0ff */
[----:B------:R-:W-:-:S13]  /*03a0*/  ISETP.GE.U32.AND P1, PT, R7, R12, PT ;  /* 0x0000000c0700720c */ /* 0x000fda0003f26070 */
[----:B------:R-:W-:Y:S01]  /*03b0*/  @P1 VIADD R44, R44, 0x1 ;  /* 0x000000012c2c1836 */ /* 0x000fe20000000000 */
[----:B------:R-:W-:-:S05]  /*03c0*/  @!P2 LOP3.LUT R44, RZ, R12, RZ, 0x33, !PT ;  /* 0x0000000cff2ca212 */ /* 0x000fca00078e33ff */
[----:B------:R-:W-:-:S04]  /*03d0*/  IMAD.MOV R7, RZ, RZ, -R44 ;  /* 0x000000ffff077224 */ /* 0x000fc800078e0a2c */
[----:B------:R-:W-:Y:S01]  /*03e0*/  IMAD R12, R12, R7, R38 ;  /* 0x000000070c0c7224 */ /* 0x000fe200078e0226 */
[----:B------:R-:W-:Y:S06]  /*03f0*/  BRA `(.L_x_32) ;  /* 0x0000000000307947 */ /* 0x000fec0003800000 */
.L_x_31:
[----:B------:R-:W-:Y:S01]  /*0400*/  IMAD.MOV.U32 R30, RZ, RZ, R38 ;  /* 0x000000ffff1e7224 */ /* 0x000fe200078e0026 */
[----:B------:R-:W-:Y:S02]  /*0410*/  MOV R11, R39 ;  /* 0x00000027000b7202 */ /* 0x000fe40000000f00 */
[----:B------:R-:W-:-:S07]  /*0420*/  MOV R6, 0x440 ;  /* 0x0000044000067802 */ /* 0x000fce0000000f00 */
[----:B----4-:R-:W-:Y:S05]  /*0430*/  CALL.REL.NOINC `($__internal_2_$__cuda_sm20_div_s64) ;  /* 0x0000038800907944 */ /* 0x010fea0003c00000 */
[-C--:B------:R-:W-:Y:S01]  /*0440*/  IADD3 R7, P0, PT, RZ, -R14.reuse, RZ ;  /* 0x8000000eff077210 */ /* 0x080fe20007f1e0ff */
[----:B------:R-:W-:Y:S01]  /*0450*/  IMAD.MOV.U32 R45, RZ, RZ, R15 ;  /* 0x000000ffff2d7224 */ /* 0x000fe200078e000f */
[----:B------:R-:W-:-:S03]  /*0460*/  MOV R44, R14 ;  /* 0x0000000e002c7202 */ /* 0x000fc60000000f00 */
[----:B------:R-:W-:-:S04]  /*0470*/  IMAD.X R5, RZ, RZ, ~R15, P0 ;  /* 0x000000ffff057224 */ /* 0x000fc800000e0e0f */
[----:B------:R-:W-:Y:S02]  /*0480*/  IMAD R5, R5, R12, RZ ;  /* 0x0000000c05057224 */ /* 0x000fe400078e02ff */
[----:B------:R-:W-:-:S04]  /*0490*/  IMAD.WIDE.U32 R12, R12, R7, R38 ;  /* 0x000000070c0c7225 */ /* 0x000fc800078e0026 */
[----:B------:R-:W-:-:S04]  /*04a0*/  IMAD R5, R10, R7, R5 ;  /* 0x000000070a057224 */ /* 0x000fc800078e0205 */
[----:B------:R-:W-:-:S07]  /*04b0*/  IMAD.IADD R5, R13, 0x1, R5 ;  /* 0x000000010d057824 */ /* 0x000fce00078e0205 */
.L_x_32:
[----:B------:R-:W-:Y:S05]  /*04c0*/  BSYNC.RECONVERGENT B0 ;  /* 0x0000000000007941 */ /* 0x000fea0003800200 */
.L_x_30:
[----:B------:R-:W0:Y:S01]  /*04d0*/  LDC.64 R10, c[0x0][R3+0x408] ;  /* 0x00010200030a7b82 */ /* 0x000e220000000a00 */
[----:B------:R-:W-:Y:S01]  /*04e0*/  IADD3 R13, P0, PT, R8, R12, RZ ;  /* 0x0000000c080d7210 */ /* 0x000fe20007f1e0ff */
[----:B------:R-:W-:Y:S04]  /*04f0*/  BSSY.RECONVERGENT B0, `(.L_x_33) ;  /* 0x0000030000007945 */ /* 0x000fe80003800200 */
[----:B------:R-:W-:Y:S02]  /*0500*/  IMAD.X R9, R9, 0x1, R5, P0 ;  /* 0x0000000109097824 */ /* 0x000fe400000e0605 */
[----:B------:R-:W0:Y:S08]  /*0510*/  LDC.64 R42, c[0x0][R3+0x3a8] ;  /* 0x0000ea00032a7b82 */ /* 0x000e300000000a00 */
[----:B------:R-:W1:Y:S01]  /*0520*/  LDC.64 R6, c[0x0][R3+0x478] ;  /* 0x00011e0003067b82 */ /* 0x000e620000000a00 */
[----:B0-----:R-:W-:-:S04]  /*0530*/  IADD3 R12, P1, PT, R10, -R42, RZ ;  /* 0x8000002a0a0c7210 */ /* 0x001fc80007f3e0ff */
[----:B------:R-:W-:-:S04]  /*0540*/  IADD3.X R10, PT, PT, R11, ~R43, RZ, P1, !PT ;  /* 0x8000002b0b0a7210 */ /* 0x000fc80000ffe4ff */
[----:B------:R-:W-:Y:S01]  /*0550*/  LOP3.LUT R5, R45, R10, RZ, 0xfc, !PT ;  /* 0x0000000a2d057212 */ /* 0x000fe200078efcff */
[-C--:B-1----:R-:W-:Y:S02]  /*0560*/  IMAD R11, R9, R6.reuse, RZ ;  /* 0x00000006090b7224 */ /* 0x082fe400078e02ff */
[----:B------:R-:W-:Y:S01]  /*0570*/  IMAD.WIDE.U32 R8, R13, R6, RZ ;  /* 0x000000060d087225 */ /* 0x000fe200078e00ff */
[----:B------:R-:W-:-:S03]  /*0580*/  ISETP.NE.U32.AND P0, PT, R5, RZ, PT ;  /* 0x000000ff0500720c */ /* 0x000fc60003f05070 */
[----:B------:R-:W-:-:S04]  /*0590*/  IMAD R5, R7, R13, R11 ;  /* 0x0000000d07057224 */ /* 0x000fc800078e020b */
[----:B------:R-:W-:-:S06]  /*05a0*/  IMAD.IADD R5, R9, 0x1, R5 ;  /* 0x0000000109057824 */ /* 0x000fcc00078e0205 */
[----:B------:R-:W-:Y:S05]  /*05b0*/  @P0 BRA `(.L_x_34) ;  /* 0x00000000005c0947 */ /* 0x000fea0003800000 */
[----:B------:R-:W0:Y:S01]  /*05c0*/  I2F.U32.RP R10, R12 ;  /* 0x0000000c000a7306 */ /* 0x000e220000209000 */
[----:B------:R-:W-:Y:S01]  /*05d0*/  ISETP.NE.U32.AND P2, PT, R12, RZ, PT ;  /* 0x000000ff0c00720c */ /* 0x000fe20003f45070 */
[----:B------:R-:W-:Y:S02]  /*05e0*/  IMAD.MOV.U32 R29, RZ, RZ, RZ ;  /* 0x000000ffff1d7224 */ /* 0x000fe400078e00ff */
[----:B------:R-:W-:-:S04]  /*05f0*/  IMAD.MOV.U32 R15, RZ, RZ, RZ ;  /* 0x000000ffff0f7224 */ /* 0x000fc800078e00ff */
[----:B0-----:R-:W0:Y:S02]  /*0600*/  MUFU.RCP R10, R10 ;  /* 0x0000000a000a7308 */ /* 0x001e240000001000 */
[----:B0-----:R-:W-:-:S06]  /*0610*/  VIADD R6, R10, 0xffffffe ;  /* 0x0ffffffe0a067836 */ /* 0x001fcc0000000000 */
[----:B------:R0:W1:Y:S02]  /*0620*/  F2I.FTZ.U32.TRUNC.NTZ R7, R6 ;  /* 0x0000000600077305 */ /* 0x000064000021f000 */
[----:B0-----:R-:W-:Y:S01]  /*0630*/  IMAD.MOV.U32 R6, RZ, RZ, RZ ;  /* 0x000000ffff067224 */ /* 0x001fe200078e00ff */
[----:B-1----:R-:W-:-:S05]  /*0640*/  IADD3 R11, PT, PT, RZ, -R7, RZ ;  /* 0x80000007ff0b7210 */ /* 0x002fca0007ffe0ff */
[----:B------:R-:W-:-:S04]  /*0650*/  IMAD R11, R11, R12, RZ ;  /* 0x0000000c0b0b7224 */ /* 0x000fc800078e02ff */
[----:B------:R-:W-:-:S06]  /*0660*/  IMAD.HI.U32 R7, R7, R11, R6 ;  /* 0x0000000b07077227 */ /* 0x000fcc00078e0006 */
[----:B------:R-:W-:-:S04]  /*0670*/  IMAD.HI.U32 R14, R7, R44, RZ ;  /* 0x0000002c070e7227 */ /* 0x000fc800078e00ff */
[----:B------:R-:W-:-:S04]  /*0680*/  IMAD.MOV R7, RZ, RZ, -R14 ;  /* 0x000000ffff077224 */ /* 0x000fc800078e0a0e */
[----:B------:R-:W-:-:S05]  /*0690*/  IMAD R7, R12, R7, R44 ;  /* 0x000000070c077224 */ /* 0x000fca00078e022c */
[----:B------:R-:W-:-:S13]  /*06a0*/  ISETP.GE.U32.AND P0, PT, R7, R12, PT ;  /* 0x0000000c0700720c */ /* 0x000fda0003f06070 */
[----:B------:R-:W-:Y:S01]  /*06b0*/  @P0 IADD3 R7, PT, PT, R7, -R12, RZ ;  /* 0x8000000c07070210 */ /* 0x000fe20007ffe0ff */
[----:B------:R-:W-:-:S03]  /*06c0*/  @P0 VIADD R14, R14, 0x1 ;  /* 0x000000010e0e0836 */ /* 0x000fc60000000000 */
[----:B------:R-:W-:-:S13]  /*06d0*/  ISETP.GE.U32.AND P1, PT, R7, R12, PT ;  /* 0x0000000c0700720c */ /* 0x000fda0003f26070 */
[----:B------:R-:W-:Y:S01]  /*06e0*/  @P1 VIADD R14, R14, 0x1 ;  /* 0x000000010e0e1836 */ /* 0x000fe20000000000 */
[----:B------:R-:W-:-:S04]  /*06f0*/  @!P2 LOP3.LUT R14, RZ, R12, RZ, 0x33, !PT ;  /* 0x0000000cff0ea212 */ /* 0x000fc800078e33ff */
[----:B------:R-:W-:-:S05]  /*0700*/  IADD3 R7, PT, PT, -R14, RZ, RZ ;  /* 0x000000ff0e077210 */ /* 0x000fca0007ffe1ff */
[----:B------:R-:W-:Y:S01]  /*0710*/  IMAD R12, R12, R7, R44 ;  /* 0x000000070c0c7224 */ /* 0x000fe200078e022c */
[----:B------:R-:W-:Y:S06]  /*0720*/  BRA `(.L_x_35) ;  /* 0x0000000000307947 */ /* 0x000fec0003800000 */
.L_x_34:
[----:B------:R-:W-:Y:S01]  /*0730*/  MOV R30, R44 ;  /* 0x0000002c001e7202 */ /* 0x000fe20000000f00 */
[----:B------:R-:W-:Y:S01]  /*0740*/  IMAD.MOV.U32 R11, RZ, RZ, R45 ;  /* 0x000000ffff0b7224 */ /* 0x000fe200078e002d */
[----:B------:R-:W-:-:S07]  /*0750*/  MOV R6, 0x770 ;  /* 0x0000077000067802 */ /* 0x000fce0000000f00 */
[----:B----4-:R-:W-:Y:S05]  /*0760*/  CALL.REL.NOINC `($__internal_2_$__cuda_sm20_div_s64) ;  /* 0x0000038400c47944 */ /* 0x010fea0003c00000 */
[----:B------:R-:W-:Y:S01]  /*0770*/  IADD3 R17, P0, PT, RZ, -R14, RZ ;  /* 0x8000000eff117210 */ /* 0x000fe20007f1e0ff */
[----:B------:R-:W-:Y:S01]  /*0780*/  IMAD.MOV.U32 R7, RZ, RZ, R45 ;  /* 0x000000ffff077224 */ /* 0x000fe200078e002d */
[----:B------:R-:W-:-:S03]  /*0790*/  MOV R6, R44 ;  /* 0x0000002c00067202 */ /* 0x000fc60000000f00 */
[----:B------:R-:W-:-:S04]  /*07a0*/  IMAD.X R11, RZ, RZ, ~R15, P0 ;  /* 0x000000ffff0b7224 */ /* 0x000fc800000e0e0f */
[----:B------:R-:W-:Y:S02]  /*07b0*/  IMAD R11, R11, R12, RZ ;  /* 0x0000000c0b0b7224 */ /* 0x000fe400078e02ff */
[----:B------:R-:W-:-:S04]  /*07c0*/  IMAD.WIDE.U32 R12, R12, R17, R6 ;  /* 0x000000110c0c7225 */ /* 0x000fc800078e0006 */
[----:B------:R-:W-:-:S04]  /*07d0*/  IMAD R11, R10, R17, R11 ;  /* 0x000000110a0b7224 */ /* 0x000fc800078e020b */
[----:B------:R-:W-:-:S07]  /*07e0*/  IMAD.IADD R29, R13, 0x1, R11 ;  /* 0x000000010d1d7824 */ /* 0x000fce00078e020b */
.L_x_35:
[----:B------:R-:W-:Y:S05]  /*07f0*/  BSYNC.RECONVERGENT B0 ;  /* 0x0000000000007941 */ /* 0x000fea0003800200 */
.L_x_33:
[----:B------:R-:W0:Y:S01]  /*0800*/  LDC.64 R16, c[0x0][0x468] ;  /* 0x00011a00ff107b82 */ /* 0x000e220000000a00 */
[----:B------:R-:W-:Y:S01]  /*0810*/  IADD3 R13, P0, PT, R42, R12, RZ ;  /* 0x0000000c2a0d7210 */ /* 0x000fe20007f1e0ff */
[----:B------:R-:W-:Y:S01]  /*0820*/  BSSY.RECONVERGENT B0, `(.L_x_36) ;  /* 0x0000031000007945 */ /* 0x000fe20003800200 */
[----:B------:R-:W-:Y:S02]  /*0830*/  IADD3 R8, P1, PT, R20, R8, RZ ;  /* 0x0000000814087210 */ /* 0x000fe40007f3e0ff */
[----:B------:R-:W-:-:S03]  /*0840*/  IADD3.X R43, PT, PT, R43, R29, RZ, P0, !PT ;  /* 0x0000001d2b2b7210 */ /* 0x000fc600007fe4ff */
[----:B------:R-:W4:Y:S01]  /*0850*/  LDC.64 R6, c[0x0][0x540] ;  /* 0x00015000ff067b82 */ /* 0x000f220000000a00 */
[----:B------:R-:W-:-:S07]  /*0860*/  IMAD.X R9, R5, 0x1, R19, P1 ;  /* 0x0000000105097824 */ /* 0x000fce00008e0613 */
[----:B------:R-:W1:Y:S01]  /*0870*/  LDC.64 R10, c[0x0][R3+0x470] ;  /* 0x00011c00030a7b82 */ /* 0x000e620000000a00 */
[----:B0-----:R-:W-:-:S04]  /*0880*/  ISETP.NE.U32.AND P0, PT, R16, 0x2, PT ;  /* 0x000000021000780c */ /* 0x001fc80003f05070 */
[----:B------:R-:W-:-:S04]  /*0890*/  ISETP.NE.AND.EX P0, PT, R17, RZ, PT, P0 ;  /* 0x000000ff1100720c */ /* 0x000fc80003f05300 */
[----:B----4-:R-:W-:Y:S01]  /*08a0*/  SEL R5, R41, R7, !P0 ;  /* 0x0000000729057207 */ /* 0x010fe20004000000 */
[----:B------:R-:W-:-:S04]  /*08b0*/  IMAD R7, R27, R14, RZ ;  /* 0x0000000e1b077224 */ /* 0x000fc800078e02ff */
[----:B------:R-:W-:Y:S01]  /*08c0*/  IMAD R31, R26, R15, R7 ;  /* 0x0000000f1a1f7224 */ /* 0x000fe200078e0207 */
[----:B------:R-:W-:Y:S01]  /*08d0*/  SEL R7, R40, R6, !P0 ;  /* 0x0000000628077207 */ /* 0x000fe20004000000 */
[----:B-1----:R-:W-:Y:S02]  /*08e0*/  IMAD R43, R43, R10, RZ ;  /* 0x0000000a2b2b7224 */ /* 0x002fe400078e02ff */
[----:B------:R-:W-:Y:S01]  /*08f0*/  IMAD.WIDE.U32 R8, R10, R13, R8 ;  /* 0x0000000d0a087225 */ /* 0x000fe200078e0008 */
[----:B------:R-:W-:-:S03]  /*0900*/  LOP3.LUT R10, R39, R5, RZ, 0xfc, !PT ;  /* 0x00000005270a7212 */ /* 0x000fc600078efcff */
[----:B------:R-:W-:Y:S01]  /*0910*/  IMAD R43, R11, R13, R43 ;  /* 0x0000000d0b2b7224 */ /* 0x000fe200078e022b */
[----:B------:R-:W-:-:S03]  /*0920*/  ISETP.NE.U32.AND P1, PT, R10, RZ, PT ;  /* 0x000000ff0a00720c */ /* 0x000fc60003f25070 */
[----:B------:R-:W-:Y:S02]  /*0930*/  IMAD.IADD R9, R9, 0x1, R43 ;  /* 0x0000000109097824 */ /* 0x000fe400078e022b */
[----:B------:R-:W-:-:S05]  /*0940*/  IMAD.WIDE.U32 R42, R26, R14, R8 ;  /* 0x0000000e1a2a7225 */ /* 0x000fca00078e0008 */
[----:B------:R-:W-:-:S03]  /*0950*/  IADD3 R31, PT, PT, R43, R31, RZ ;  /* 0x0000001f2b1f7210 */ /* 0x000fc60007ffe0ff */
[----:B------:R-:W-:Y:S05]  /*0960*/  @P1 BRA `(.L_x_37) ;  /* 0x0000000000501947 */ /* 0x000fea0003800000 */
[----:B------:R-:W0:Y:S01]  /*0970*/  I2F.U32.RP R6, R7 ;  /* 0x0000000700067306 */ /* 0x000e220000209000 */
[----:B------:R-:W-:Y:S01]  /*0980*/  ISETP.NE.U32.AND P2, PT, R7, RZ, PT ;  /* 0x000000ff0700720c */ /* 0x000fe20003f45070 */
[----:B------:R-:W-:-:S06]  /*0990*/  IMAD.MOV.U32 R45, RZ, RZ, RZ ;  /* 0x000000ffff2d7224 */ /* 0x000fcc00078e00ff */
[----:B0-----:R-:W0:Y:S02]  /*09a0*/  MUFU.RCP R6, R6 ;  /* 0x0000000600067308 */ /* 0x001e240000001000 */
[----:B0-----:R-:W-:-:S06]  /*09b0*/  VIADD R8, R6, 0xffffffe ;  /* 0x0ffffffe06087836 */ /* 0x001fcc0000000000 */
        /* <DEDUP_REMOVED lines=13> */
[----:B------:R-:W-:Y:S01]  /*0a90*/  @!P2 LOP3.LUT R44, RZ, R7, RZ, 0x33, !PT ;  /* 0x00000007ff2ca212 */ /* 0x000fe200078e33ff */
[----:B------:R-:W-:Y:S06]  /*0aa0*/  BRA `(.L_x_38) ;  /* 0x0000000000207947 */ /* 0x000fec0003800000 */
.L_x_37:
[----:B------:R-:W-:Y:S01]  /*0ab0*/  MOV R30, R38 ;  /* 0x00000026001e7202 */ /* 0x000fe20000000f00 */
[----:B------:R-:W-:Y:S01]  /*0ac0*/  IMAD.MOV.U32 R11, RZ, RZ, R39 ;  /* 0x000000ffff0b7224 */ /* 0x000fe200078e0027 */
[----:B------:R-:W-:Y:S01]  /*0ad0*/  MOV R10, R5 ;  /* 0x00000005000a7202 */ /* 0x000fe20000000f00 */
[----:B------:R-:W-:Y:S01]  /*0ae0*/  IMAD.MOV.U32 R12, RZ, RZ, R7 ;  /* 0x000000ffff0c7224 */ /* 0x000fe200078e0007 */
[----:B------:R-:W-:-:S07]  /*0af0*/  MOV R6, 0xb10 ;  /* 0x00000b1000067802 */ /* 0x000fce0000000f00 */
[----:B------:R-:W-:Y:S05]  /*0b00*/  CALL.REL.NOINC `($__internal_2_$__cuda_sm20_div_s64) ;  /* 0x0000038000dc7944 */ /* 0x000fea0003c00000 */
[----:B------:R-:W-:Y:S02]  /*0b10*/  IMAD.MOV.U32 R44, RZ, RZ, R14 ;  /* 0x000000ffff2c7224 */ /* 0x000fe400078e000e */
[----:B------:R-:W-:-:S07]  /*0b20*/  IMAD.MOV.U32 R45, RZ, RZ, R15 ;  /* 0x000000ffff2d7224 */ /* 0x000fce00078e000f */
.L_x_38:
[----:B------:R-:W-:Y:S05]  /*0b30*/  BSYNC.RECONVERGENT B0 ;  /* 0x0000000000007941 */ /* 0x000fea0003800200 */
.L_x_36:
[----:B------:R-:W0:Y:S01]  /*0b40*/  LDC.64 R8, c[0x0][0x468] ;  /* 0x00011a00ff087b82 */ /* 0x000e220000000a00 */
[----:B------:R-:W-:Y:S01]  /*0b50*/  IADD3 R17, P1, PT, RZ, -R44, RZ ;  /* 0x8000002cff117210 */ /* 0x000fe20007f3e0ff */
[----:B------:R-:W1:Y:S01]  /*0b60*/  LDCU.64 UR4, c[0x0][0x358] ;  /* 0x00006b00ff0477ac */ /* 0x000e620008000a00 */
[----:B------:R-:W-:Y:S02]  /*0b70*/  BSSY.RECONVERGENT B0, `(.L_x_39) ;  /* 0x0000028000007945 */ /* 0x000fe40003800200 */
[----:B------:R-:W-:Y:S01]  /*0b80*/  IADD3.X R6, PT, PT, RZ, ~R45, RZ, P1, !PT ;  /* 0x8000002dff067210 */ /* 0x000fe20000ffe4ff */
[----:B------:R-:W-:Y:S02]  /*0b90*/  IMAD.WIDE.U32 R38, R7, R17, R38 ;  /* 0x0000001107267225 */ /* 0x000fe400078e0026 */
[----:B------:R-:W2:Y:S02]  /*0ba0*/  LDC.64 R10, c[0x0][0x538] ;  /* 0x00014e00ff0a7b82 */ /* 0x000ea40000000a00 */
[----:B------:R-:W-:-:S04]  /*0bb0*/  IMAD R6, R6, R7, RZ ;  /* 0x0000000706067224 */ /* 0x000fc800078e02ff */
[----:B------:R-:W-:-:S04]  /*0bc0*/  IMAD R17, R5, R17, R6 ;  /* 0x0000001105117224 */ /* 0x000fc800078e0206 */
[----:B------:R-:W-:Y:S01]  /*0bd0*/  IMAD.IADD R17, R39, 0x1, R17 ;  /* 0x0000000127117824 */ /* 0x000fe200078e0211 */
[----:B0-----:R-:W-:-:S04]  /*0be0*/  ISETP.NE.U32.AND P0, PT, R8, 0x1, PT ;  /* 0x000000010800780c */ /* 0x001fc80003f05070 */
[----:B------:R-:W-:-:S04]  /*0bf0*/  ISETP.NE.AND.EX P0, PT, R9, RZ, PT, P0 ;  /* 0x000000ff0900720c */ /* 0x000fc80003f05300 */
[----:B--2---:R-:W-:-:S04]  /*0c00*/  SEL R8, R41, R11, !P0 ;  /* 0x0000000b29087207 */ /* 0x004fc80004000000 */
[----:B------:R-:W-:-:S04]  /*0c10*/  LOP3.LUT R9, R45, R8, RZ, 0xfc, !PT ;  /* 0x000000082d097212 */ /* 0x000fc800078efcff */
[----:B------:R-:W-:Y:S02]  /*0c20*/  ISETP.NE.U32.AND P1, PT, R9, RZ, PT ;  /* 0x000000ff0900720c */ /* 0x000fe40003f25070 */
[----:B------:R-:W-:-:S11]  /*0c30*/  SEL R9, R40, R10, !P0 ;  /* 0x0000000a28097207 */ /* 0x000fd60004000000 */
[----:B-1----:R-:W-:Y:S05]  /*0c40*/  @P1 BRA `(.L_x_40) ;  /* 0x0000000000501947 */ /* 0x002fea0003800000 */
[----:B------:R-:W0:Y:S01]  /*0c50*/  I2F.U32.RP R6, R9 ;  /* 0x0000000900067306 */ /* 0x000e220000209000 */
[----:B------:R-:W-:Y:S01]  /*0c60*/  ISETP.NE.U32.AND P2, PT, R9, RZ, PT ;  /* 0x000000ff0900720c */ /* 0x000fe20003f45070 */
[----:B------:R-:W-:-:S06]  /*0c70*/  HFMA2 R15, -RZ, RZ, 0, 0 ;  /* 0x00000000ff0f7431 */ /* 0x000fcc00000001ff */
        /* <DEDUP_REMOVED lines=15> */
[----:B------:R-:W-:Y:S01]  /*0d70*/  @!P2 LOP3.LUT R14, RZ, R9, RZ, 0x33, !PT ;  /* 0x00000009ff0ea212 */ /* 0x000fe200078e33ff */
[----:B------:R-:W-:Y:S06]  /*0d80*/  BRA `(.L_x_41) ;  /* 0x0000000000187947 */ /* 0x000fec0003800000 */
.L_x_40:
[----:B------:R-:W-:Y:S01]  /*0d90*/  IMAD.MOV.U32 R30, RZ, RZ, R44 ;  /* 0x000000ffff1e7224 */ /* 0x000fe200078e002c */
[----:B------:R-:W-:Y:S01]  /*0da0*/  MOV R12, R9 ;  /* 0x00000009000c7202 */ /* 0x000fe20000000f00 */
[----:B------:R-:W-:Y:S01]  /*0db0*/  IMAD.MOV.U32 R11, RZ, RZ, R45 ;  /* 0x000000ffff0b7224 */ /* 0x000fe200078e002d */
[----:B------:R-:W-:Y:S01]  /*0dc0*/  MOV R6, 0xdf0 ;  /* 0x00000df000067802 */ /* 0x000fe20000000f00 */
[----:B------:R-:W-:-:S07]  /*0dd0*/  IMAD.MOV.U32 R10, RZ, RZ, R8 ;  /* 0x000000ffff0a7224 */ /* 0x000fce00078e0008 */
[----:B------:R-:W-:Y:S05]  /*0de0*/  CALL.REL.NOINC `($__internal_2_$__cuda_sm20_div_s64) ;  /* 0x0000038000247944 */ /* 0x000fea0003c00000 */
.L_x_41:
[----:B------:R-:W-:Y:S05]  /*0df0*/  BSYNC.RECONVERGENT B0 ;  /* 0x0000000000007941 */ /* 0x000fea0003800200 */
.L_x_39:
[----:B------:R-:W-:Y:S01]  /*0e00*/  SHF.R.S32.HI R13, RZ, 0x1f, R31 ;  /* 0x0000001fff0d7819 */ /* 0x000fe2000001141f */
[----:B------:R-:W0:Y:S03]  /*0e10*/  LDCU.128 UR8, c[0x0][0x550] ;  /* 0x0000aa00ff0877ac */ /* 0x000e260008000c00 */
[----:B------:R-:W-:Y:S01]  /*0e20*/  LEA.HI R13, P0, R13, R42, RZ, 0x2 ;  /* 0x0000002a0d0d7211 */ /* 0x000fe200078110ff */
[----:B------:R-:W1:Y:S03]  /*0e30*/  LDCU.64 UR6, c[0x0][0x548] ;  /* 0x0000a900ff0677ac */ /* 0x000e660008000a00 */
[----:B------:R-:W-:Y:S01]  /*0e40*/  IADD3.X R6, PT, PT, RZ, R31, RZ, P0, !PT ;  /* 0x0000001fff067210 */ /* 0x000fe200007fe4ff */
[----:B------:R-:W-:-:S03]  /*0e50*/  IMAD.SHL.U32 R11, R13, 0x2, RZ ;  /* 0x000000020d0b7824 */ /* 0x000fc600078e00ff */
[----:B------:R-:W-:Y:S02]  /*0e60*/  SHF.L.U64.HI R13, R13, 0x1, R6 ;  /* 0x000000010d0d7819 */ /* 0x000fe40000010206 */
[----:B------:R-:W-:-:S04]  /*0e70*/  LOP3.LUT R11, R11, 0xfffffff8, RZ, 0xc0, !PT ;  /* 0xfffffff80b0b7812 */ /* 0x000fc800078ec0ff */
[----:B------:R-:W-:-:S05]  /*0e80*/  IADD3 R10, P0, PT, R24, R11, RZ ;  /* 0x0000000b180a7210 */ /* 0x000fca0007f1e0ff */
[----:B------:R-:W-:-:S06]  /*0e90*/  IMAD.X R11, R25, 0x1, R13, P0 ;  /* 0x00000001190b7824 */ /* 0x000fcc00000e060d */
[----:B------:R-:W2:Y:S01]  /*0ea0*/  LDG.E.64 R10, desc[UR4][R10.64] ;  /* 0x000000040a0a7981 */ /* 0x000ea2000c1e1b00 */
[----:B------:R-:W-:Y:S01]  /*0eb0*/  IADD3 R6, P0, PT, RZ, -R14, RZ ;  /* 0x8000000eff067210 */ /* 0x000fe20007f1e0ff */
[----:B0-----:R-:W-:Y:S01]  /*0ec0*/  IMAD R29, R17, UR10, RZ ;  /* 0x0000000a111d7c24 */ /* 0x001fe2000f8e02ff */
[----:B------:R-:W-:Y:S01]  /*0ed0*/  MOV R12, R44 ;  /* 0x0000002c000c7202 */ /* 0x000fe20000000f00 */
[----:B------:R-:W-:Y:S01]  /*0ee0*/  IMAD.MOV.U32 R13, RZ, RZ, R45 ;  /* 0x000000ffff0d7224 */ /* 0x000fe200078e002d */
[----:B------:R-:W-:Y:S01]  /*0ef0*/  IADD3 R33, P1, PT, R33, R4, RZ ;  /* 0x0000000421217210 */ /* 0x000fe20007f3e0ff */
[----:B------:R-:W-:Y:S02]  /*0f00*/  IMAD.X R16, RZ, RZ, ~R15, P0 ;  /* 0x000000ffff107224 */ /* 0x000fe400000e0e0f */
[----:B------:R-:W-:-:S04]  /*0f10*/  IMAD.WIDE.U32 R12, R9, R6, R12 ;  /* 0x00000006090c7225 */ /* 0x000fc800078e000c */
[----:B------:R-:W-:Y:S02]  /*0f20*/  IMAD R17, R16, R9, RZ ;  /* 0x0000000910117224 */ /* 0x000fe400078e02ff */
[----:B------:R-:W-:Y:S02]  /*0f30*/  IMAD R29, R38, UR11, R29 ;  /* 0x0000000b261d7c24 */ /* 0x000fe4000f8e021d */
[----:B------:R-:W-:Y:S02]  /*0f40*/  IMAD R17, R8, R6, R17 ;  /* 0x0000000608117224 */ /* 0x000fe400078e0211 */
[----:B------:R-:W-:-:S03]  /*0f50*/  IMAD.WIDE.U32 R38, R38, UR10, RZ ;  /* 0x0000000a26267c25 */ /* 0x000fc6000f8e00ff */
[----:B------:R-:W-:Y:S01]  /*0f60*/  IADD3 R6, PT, PT, R13, R17, RZ ;  /* 0x000000110d067210 */ /* 0x000fe20007ffe0ff */
[----:B------:R-:W-:Y:S02]  /*0f70*/  IMAD.IADD R39, R39, 0x1, R29 ;  /* 0x0000000127277824 */ /* 0x000fe400078e021d */
[----:B-1----:R-:W-:Y:S02]  /*0f80*/  IMAD R15, R15, UR6, RZ ;  /* 0x000000060f0f7c24 */ /* 0x002fe4000f8e02ff */
[----:B------:R-:W-:-:S04]  /*0f90*/  IMAD.WIDE.U32 R16, R12, UR8, R38 ;  /* 0x000000080c107c25 */ /* 0x000fc8000f8e0026 */
[----:B------:R-:W-:-:S04]  /*0fa0*/  IMAD R13, R6, UR8, RZ ;  /* 0x00000008060d7c24 */ /* 0x000fc8000f8e02ff */
[----:B------:R-:W-:Y:S01]  /*0fb0*/  IMAD R13, R12, UR9, R13 ;  /* 0x000000090c0d7c24 */ /* 0x000fe2000f8e020d */
[----:B------:R-:W-:-:S04]  /*0fc0*/  IADD3 R12, P0, PT, R22, R16, RZ ;  /* 0x00000010160c7210 */ /* 0x000fc80007f1e0ff */
[----:B------:R-:W-:Y:S01]  /*0fd0*/  IADD3.X R13, PT, PT, R23, R17, R13, P0, !PT ;  /* 0x00000011170d7210 */ /* 0x000fe200007fe40d */
[C---:B------:R-:W-:Y:S02]  /*0fe0*/  IMAD R17, R14.reuse, UR7, R15 ;  /* 0x000000070e117c24 */ /* 0x040fe4000f8e020f */
[----:B------:R-:W-:Y:S01]  /*0ff0*/  IMAD.WIDE.U32 R14, R14, UR6, R12 ;  /* 0x000000060e0e7c25 */ /* 0x000fe2000f8e000c */
[----:B------:R-:W0:Y:S03]  /*1000*/  LDCU.64 UR6, c[0x0][0x380] ;  /* 0x00007000ff0677ac */ /* 0x000e260008000a00 */
[----:B------:R-:W-:Y:S02]  /*1010*/  IMAD.IADD R15, R15, 0x1, R17 ;  /* 0x000000010f0f7824 */ /* 0x000fe400078e0211 */
[----:B------:R-:W-:-:S03]  /*1020*/  IMAD.X R17, RZ, RZ, RZ, P1 ;  /* 0x000000ffff117224 */ /* 0x000fc600008e06ff */
[----:B------:R-:W-:-:S04]  /*1030*/  SHF.R.S32.HI R13, RZ, 0x1f, R15 ;  /* 0x0000001fff0d7819 */ /* 0x000fc8000001140f */
[----:B------:R-:W-:-:S04]  /*1040*/  LEA.HI R6, P0, R13, R14, RZ, 0x2 ;  /* 0x0000000e0d067211 */ /* 0x000fc800078110ff */
[----:B------:R-:W-:Y:S01]  /*1050*/  IADD3.X R13, PT, PT, RZ, R15, RZ, P0, !PT ;  /* 0x0000000fff0d7210 */ /* 0x000fe200007fe4ff */
[C---:B------:R-:W-:Y:S01]  /*1060*/  IMAD.SHL.U32 R12, R6.reuse, 0x2, RZ ;  /* 0x00000002060c7824 */ /* 0x040fe200078e00ff */
[----:B------:R-:W-:Y:S02]  /*1070*/  ISETP.GE.U32.AND P0, PT, R33, R0, PT ;  /* 0x000000002100720c */ /* 0x000fe40003f06070 */
[----:B------:R-:W-:Y:S02]  /*1080*/  SHF.L.U64.HI R6, R6, 0x1, R13 ;  /* 0x0000000106067819 */ /* 0x000fe4000001020d */
[----:B------:R-:W-:Y:S02]  /*1090*/  LOP3.LUT R12, R12, 0xfffffff8, RZ, 0xc0, !PT ;  /* 0xfffffff80c0c7812 */ /* 0x000fe400078ec0ff */
[----:B------:R-:W-:Y:S02]  /*10a0*/  ISETP.GE.U32.AND.EX P0, PT, R17, R2, PT, P0 ;  /* 0x000000021100720c */ /* 0x000fe40003f06100 */
[----:B0-----:R-:W-:-:S04]  /*10b0*/  IADD3 R12, P1, PT, R12, UR6, RZ ;  /* 0x000000060c0c7c10 */ /* 0x001fc8000ff3e0ff */
[----:B------:R-:W-:-:S05]  /*10c0*/  IADD3.X R13, PT, PT, R6, UR7, RZ, P1, !PT ;  /* 0x00000007060d7c10 */ /* 0x000fca0008ffe4ff */
[----:B--2---:R0:W-:Y:S02]  /*10d0*/  STG.E.64 desc[UR4][R12.64], R10 ;  /* 0x0000000a0c007986 */ /* 0x0041e4000c101b04 */
[----:B------:R-:W-:Y:S05]  /*10e0*/  @P0 EXIT ;  /* 0x000000000000094d */ /* 0x000fea0003800000 */
[----:B0-----:R-:W0:Y:S01]  /*10f0*/  LDC.64 R10, c[0x0][R3+0x410] ;  /* 0x00010400030a7b82 */ /* 0x001e220000000a00 */
[C---:B------:R-:W-:Y:S01]  /*1100*/  SHF.L.U64.HI R39, R33.reuse, 0x2, R17 ;  /* 0x0000000221277819 */ /* 0x040fe20000010211 */
[----:B------:R-:W-:Y:S01]  /*1110*/  BSSY.RECONVERGENT B0, `(.L_x_42) ;  /* 0x000002b000007945 */ /* 0x000fe20003800200 */
[----:B------:R-:W-:-:S05]  /*1120*/  SHF.L.U32 R38, R33, 0x2, RZ ;  /* 0x0000000221267819 */ /* 0x000fca00000006ff */
[----:B------:R-:W0:Y:S02]  /*1130*/  LDC.64 R42, c[0x0][R3+0x3b0] ;  /* 0x0000ec00032a7b82 */ /* 0x000e240000000a00 */
[----:B0-----:R-:W-:-:S05]  /*1140*/  IADD3 R12, P0, PT, R10, -R42, RZ ;  /* 0x8000002a0a0c7210 */ /* 0x001fca0007f1e0ff */
[----:B------:R-:W-:-:S05]  /*1150*/  IMAD.X R10, R11, 0x1, ~R43, P0 ;  /* 0x000000010b0a7824 */ /* 0x000fca00000e0e2b */
[----:B------:R-:W-:-:S04]  /*1160*/  LOP3.LUT R6, R39, R10, RZ, 0xfc, !PT ;  /* 0x0000000a27067212 */ /* 0x000fc800078efcff */
[----:B------:R-:W-:-:S13]  /*1170*/  ISETP.NE.U32.AND P0, PT, R6, RZ, PT ;  /* 0x000000ff0600720c */ /* 0x000fda0003f05070 */
[----:B------:R-:W-:Y:S05]  /*1180*/  @P0 BRA `(.L_x_43) ;  /* 0x00000000005c0947 */ /* 0x000fea0003800000 */
[----:B------:R-:W0:Y:S01]  /*1190*/  I2F.U32.RP R6, R12 ;  /* 0x0000000c00067306 */ /* 0x000e220000209000 */
[----:B------:R-:W-:Y:S01]  /*11a0*/  ISETP.NE.U32.AND P2, PT, R12, RZ, PT ;  /* 0x000000ff0c00720c */ /* 0x000fe20003f45070 */
[----:B------:R-:W-:Y:S01]  /*11b0*/  IMAD.MOV.U32 R45, RZ, RZ, RZ ;  /* 0x000000ffff2d7224 */ /* 0x000fe200078e00ff */
[----:B------:R-:W-:-:S05]  /*11c0*/  MOV R29, RZ ;  /* 0x000000ff001d7202 */ /* 0x000fca0000000f00 */
        /* <DEDUP_REMOVED lines=19> */
.L_x_43:
[----:B------:R-:W-:Y:S01]  /*1300*/  IMAD.MOV.U32 R30, RZ, RZ, R38 ;  /* 0x000000ffff1e7224 */ /* 0x000fe200078e0026 */
[----:B------:R-:W-:Y:S02]  /*1310*/  MOV R11, R39 ;  /* 0x00000027000b7202 */ /* 0x000fe40000000f00 */
[----:B------:R-:W-:-:S07]  /*1320*/  MOV R6, 0x1340 ;  /* 0x0000134000067802 */ /* 0x000fce0000000f00 */
[----:B------:R-:W-:Y:S05]  /*1330*/  CALL.REL.NOINC `($__internal_2_$__cuda_sm20_div_s64) ;  /* 0x0000037800d07944 */ /* 0x000fea0003c00000 */
        /* <DEDUP_REMOVED lines=8> */
.L_x_44:
[----:B------:R-:W-:Y:S05]  /*13c0*/  BSYNC.RECONVERGENT B0 ;  /* 0x0000000000007941 */ /* 0x000fea0003800200 */
.L_x_42:
        /* <DEDUP_REMOVED lines=38> */
.L_x_46:
[----:B------:R-:W-:Y:S01]  /*1630*/  MOV R30, R44 ;  /* 0x0000002c001e7202 */ /* 0x000fe20000000f00 */
[----:B------:R-:W-:Y:S01]  /*1640*/  IMAD.MOV.U32 R11, RZ, RZ, R45 ;  /* 0x000000ffff0b7224 */ /* 0x000fe200078e002d */
[----:B------:R-:W-:-:S07]  /*1650*/  MOV R6, 0x1670 ;  /* 0x0000167000067802 */ /* 0x000fce0000000f00 */
[----:B------:R-:W-:Y:S05]  /*1660*/  CALL.REL.NOINC `($__internal_2_$__cuda_sm20_div_s64) ;  /* 0x0000037800047944 */ /* 0x000fea0003c00000 */
[----:B------:R-:W-:Y:S01]  /*1670*/  IADD3 R11, P0, PT, RZ, -R14, RZ ;  /* 0x8000000eff0b7210 */ /* 0x000fe20007f1e0ff */
[----:B------:R-:W-:Y:S01]  /*1680*/  IMAD.MOV.U32 R29, RZ, RZ, R45 ;  /* 0x000000ffff1d7224 */ /* 0x000fe200078e002d */
[----:B------:R-:W-:-:S03]  /*1690*/  MOV R28, R44 ;  /* 0x0000002c001c7202 */ /* 0x000fc60000000f00 */
[----:B------:R-:W-:Y:S02]  /*16a0*/  IMAD.X R13, RZ, RZ, ~R15, P0 ;  /* 0x000000ffff0d7224 */ /* 0x000fe400000e0e0f */
[----:B------:R-:W-:-:S04]  /*16b0*/  IMAD.WIDE.U32 R28, R12, R11, R28 ;  /* 0x0000000b0c1c7225 */ /* 0x000fc800078e001c */
[----:B------:R-:W-:-:S04]  /*16c0*/  IMAD R13, R13, R12, RZ ;  /* 0x0000000c0d0d7224 */ /* 0x000fc800078e02ff */
[----:B------:R-:W-:-:S04]  /*16d0*/  IMAD R13, R10, R11, R13 ;  /* 0x0000000b0a0d7224 */ /* 0x000fc800078e020d */
[----:B------:R-:W-:-:S07]  /*16e0*/  IMAD.IADD R29, R13, 0x1, R29 ;  /* 0x000000010d1d7824 */ /* 0x000fce00078e021d */
.L_x_47:
[----:B------:R-:W-:Y:S05]  /*16f0*/  BSYNC.RECONVERGENT B0 ;  /* 0x0000000000007941 */ /* 0x000fea0003800200 */
.L_x_45:
[----:B------:R-:W0:Y:S01]  /*1700*/  LDC.64 R10, c[0x0][R3+0x470] ;  /* 0x00011c00030a7b82 */ /* 0x000e220000000a00 */
[----:B------:R-:W-:Y:S01]  /*1710*/  IADD3 R13, P0, PT, R40, R28, RZ ;  /* 0x0000001c280d7210 */ /* 0x000fe20007f1e0ff */
[----:B------:R-:W-:Y:S01]  /*1720*/  BSSY.RECONVERGENT B0, `(.L_x_48) ;  /* 0x000002b000007945 */ /* 0x000fe20003800200 */
[----:B------:R-:W-:Y:S02]  /*1730*/  IADD3 R42, P1, PT, R20, R42, RZ ;  /* 0x0000002a142a7210 */ /* 0x000fe40007f3e0ff */
[----:B------:R-:W-:Y:S02]  /*1740*/  IADD3.X R41, PT, PT, R41, R29, RZ, P0, !PT ;  /* 0x0000001d29297210 */ /* 0x000fe400007fe4ff */
[----:B------:R-:W-:Y:S01]  /*1750*/  LOP3.LUT R6, R39, R5, RZ, 0xfc, !PT ;  /* 0x0000000527067212 */ /* 0x000fe200078efcff */
[----:B------:R-:W-:-:S03]  /*1760*/  IMAD.X R43, R31, 0x1, R19, P1 ;  /* 0x000000011f2b7824 */ /* 0x000fc600008e0613 */
[----:B------:R-:W-:Y:S01]  /*1770*/  ISETP.NE.U32.AND P0, PT, R6, RZ, PT ;  /* 0x000000ff0600720c */ /* 0x000fe20003f05070 */
[----:B0-----:R-:W-:Y:S02]  /*1780*/  IMAD R41, R41, R10, RZ ;  /* 0x0000000a29297224 */ /* 0x001fe400078e02ff */
[----:B------:R-:W-:-:S04]  /*1790*/  IMAD.WIDE.U32 R42, R10, R13, R42 ;  /* 0x0000000d0a2a7225 */ /* 0x000fc800078e002a */
[----:B------:R-:W-:Y:S02]  /*17a0*/  IMAD R41, R11, R13, R41 ;  /* 0x0000000d0b297224 */ /* 0x000fe400078e0229 */
[-C--:B------:R-:W-:Y:S02]  /*17b0*/  IMAD R11, R27, R14.reuse, RZ ;  /* 0x0000000e1b0b7224 */ /* 0x080fe400078e02ff */
[----:B------:R-:W-:Y:S02]  /*17c0*/  IMAD.IADD R43, R43, 0x1, R41 ;  /* 0x000000012b2b7824 */ /* 0x000fe400078e0229 */
[C---:B------:R-:W-:Y:S02]  /*17d0*/  IMAD R11, R26.reuse, R15, R11 ;  /* 0x0000000f1a0b7224 */ /* 0x040fe400078e020b */
[----:B------:R-:W-:-:S05]  /*17e0*/  IMAD.WIDE.U32 R40, R26, R14, R42 ;  /* 0x0000000e1a287225 */ /* 0x000fca00078e002a */
[----:B------:R-:W-:Y:S01]  /*17f0*/  IADD3 R32, PT, PT, R41, R11, RZ ;  /* 0x0000000b29207210 */ /* 0x000fe20007ffe0ff */
[----:B------:R-:W-:Y:S06]  /*1800*/  @P0 BRA `(.L_x_49) ;  /* 0x0000000000500947 */ /* 0x000fec0003800000 */
        /* <DEDUP_REMOVED lines=20> */
.L_x_49:
        /* <DEDUP_REMOVED lines=8> */
.L_x_50:
[----:B------:R-:W-:Y:S05]  /*19d0*/  BSYNC.RECONVERGENT B0 ;  /* 0x0000000000007941 */ /* 0x000fea0003800200 */
.L_x_48:
[----:B------:R-:W-:Y:S01]  /*19e0*/  IADD3 R31, P0, PT, RZ, -R42, RZ ;  /* 0x8000002aff1f7210 */ /* 0x000fe20007f1e0ff */
[----:B------:R-:W-:Y:S01]  /*19f0*/  BSSY.RECONVERGENT B0, `(.L_x_51) ;  /* 0x0000023000007945 */ /* 0x000fe20003800200 */
[----:B------:R-:W-:Y:S02]  /*1a00*/  LOP3.LUT R10, R43, R8, RZ, 0xfc, !PT ;  /* 0x000000082b0a7212 */ /* 0x000fe400078efcff */
[----:B------:R-:W-:Y:S01]  /*1a10*/  IADD3.X R6, PT, PT, RZ, ~R43, RZ, P0, !PT ;  /* 0x8000002bff067210 */ /* 0x000fe200007fe4ff */
[----:B------:R-:W-:Y:S01]  /*1a20*/  IMAD.WIDE.U32 R38, R7, R31, R38 ;  /* 0x0000001f07267225 */ /* 0x000fe200078e0026 */
[----:B------:R-:W-:-:S03]  /*1a30*/  ISETP.NE.U32.AND P0, PT, R10, RZ, PT ;  /* 0x000000ff0a00720c */ /* 0x000fc60003f05070 */
[----:B------:R-:W-:-:S04]  /*1a40*/  IMAD R6, R6, R7, RZ ;  /* 0x0000000706067224 */ /* 0x000fc800078e02ff */
[----:B------:R-:W-:-:S04]  /*1a50*/  IMAD R31, R5, R31, R6 ;  /* 0x0000001f051f7224 */ /* 0x000fc800078e0206 */
[----:B------:R-:W-:Y:S02]  /*1a60*/  IMAD.IADD R31, R39, 0x1, R31 ;  /* 0x00000001271f7824 */ /* 0x000fe400078e021f */
[----:B------:R-:W-:Y:S05]  /*1a70*/  @P0 BRA `(.L_x_52) ;  /* 0x0000000000500947 */ /* 0x000fea0003800000 */
        /* <DEDUP_REMOVED lines=20> */
.L_x_52:
[----:B------:R-:W-:Y:S01]  /*1bc0*/  IMAD.MOV.U32 R30, RZ, RZ, R42 ;  /* 0x000000ffff1e7224 */ /* 0x000fe200078e002a */
[----:B------:R-:W-:Y:S01]  /*1bd0*/  MOV R12, R9 ;  /* 0x00000009000c7202 */ /* 0x000fe20000000f00 */
[----:B------:R-:W-:Y:S01]  /*1be0*/  IMAD.MOV.U32 R11, RZ, RZ, R43 ;  /* 0x000000ffff0b7224 */ /* 0x000fe200078e002b */
[----:B------:R-:W-:Y:S01]  /*1bf0*/  MOV R6, 0x1c20 ;  /* 0x00001c2000067802 */ /* 0x000fe20000000f00 */
[----:B------:R-:W-:-:S07]  /*1c00*/  IMAD.MOV.U32 R10, RZ, RZ, R8 ;  /* 0x000000ffff0a7224 */ /* 0x000fce00078e0008 */
[----:B------:R-:W-:Y:S05]  /*1c10*/  CALL.REL.NOINC `($__internal_2_$__cuda_sm20_div_s64) ;  /* 0x0000037000987944 */ /* 0x000fea0003c00000 */
.L_x_53:
[----:B------:R-:W-:Y:S05]  /*1c20*/  BSYNC.RECONVERGENT B0 ;  /* 0x0000000000007941 */ /* 0x000fea0003800200 */
.L_x_51:
        /* <DEDUP_REMOVED lines=12> */
[----:B------:R-:W-:Y:S01]  /*1cf0*/  IMAD.MOV.U32 R13, RZ, RZ, R43 ;  /* 0x000000ffff0d7224 */ /* 0x000fe200078e002b */
[----:B------:R-:W-:Y:S01]  /*1d00*/  MOV R12, R42 ;  /* 0x0000002a000c7202 */ /* 0x000fe20000000f00 */
[----:B0-----:R-:W-:Y:S02]  /*1d10*/  IMAD R31, R31, UR10, RZ ;  /* 0x0000000a1f1f7c24 */ /* 0x001fe4000f8e02ff */
        /* <DEDUP_REMOVED lines=17> */
[----:B------:R-:W-:-:S05]  /*1e30*/  IMAD.IADD R15, R15, 0x1, R29 ;  /* 0x000000010f0f7824 */ /* 0x000fca00078e021d */
[----:B------:R-:W-:-:S04]  /*1e40*/  SHF.R.S32.HI R13, RZ, 0x1f, R15 ;  /* 0x0000001fff0d7819 */ /* 0x000fc8000001140f */
[----:B------:R-:W-:-:S04]  /*1e50*/  LEA.HI R6, P0, R13, R14, RZ, 0x2 ;  /* 0x0000000e0d067211 */ /* 0x000fc800078110ff */
[----:B------:R-:W-:Y:S01]  /*1e60*/  IADD3.X R13, PT, PT, RZ, R15, RZ, P0, !PT ;  /* 0x0000000fff0d7210 */ /* 0x000fe200007fe4ff */
[----:B------:R-:W-:Y:S01]  /*1e70*/  IMAD.SHL.U32 R12, R6, 0x2, RZ ;  /* 0x00000002060c7824 */ /* 0x000fe200078e00ff */
[----:B------:R-:W-:Y:S02]  /*1e80*/  IADD3 R33, P0, PT, R4, R33, RZ ;  /* 0x0000002104217210 */ /* 0x000fe40007f1e0ff */
[----:B------:R-:W-:Y:S02]  /*1e90*/  SHF.L.U64.HI R6, R6, 0x1, R13 ;  /* 0x0000000106067819 */ /* 0x000fe4000001020d */
[----:B------:R-:W-:Y:S01]  /*1ea0*/  LOP3.LUT R12, R12, 0xfffffff8, RZ, 0xc0, !PT ;  /* 0xfffffff80c0c7812 */ /* 0x000fe200078ec0ff */
[----:B------:R-:W-:Y:S01]  /*1eb0*/  IMAD.X R17, RZ, RZ, R17, P0 ;  /* 0x000000ffff117224 */ /* 0x000fe200000e0611 */
[----:B------:R-:W-:Y:S02]  /*1ec0*/  ISETP.GE.U32.AND P0, PT, R33, R0, PT ;  /* 0x000000002100720c */ /* 0x000fe40003f06070 */
[----:B0-----:R-:W-:-:S02]  /*1ed0*/  IADD3 R12, P1, PT, R12, UR6, RZ ;  /* 0x000000060c0c7c10 */ /* 0x001fc4000ff3e0ff */
[----:B------:R-:W-:Y:S02]  /*1ee0*/  ISETP.GE.U32.AND.EX P0, PT, R17, R2, PT, P0 ;  /* 0x000000021100720c */ /* 0x000fe40003f06100 */
[----:B------:R-:W-:-:S05]  /*1ef0*/  IADD3.X R13, PT, PT, R6, UR7, RZ, P1, !PT ;  /* 0x00000007060d7c10 */ /* 0x000fca0008ffe4ff */
[----:B--2---:R0:W-:Y:S06]  /*1f00*/  STG.E.64 desc[UR4][R12.64], R10 ;  /* 0x0000000a0c007986 */ /* 0x0041ec000c101b04 */
        /* <DEDUP_REMOVED lines=34> */
.L_x_55:
        /* <DEDUP_REMOVED lines=12> */
.L_x_56:
[----:B------:R-:W-:Y:S05]  /*21f0*/  BSYNC.RECONVERGENT B0 ;  /* 0x0000000000007941 */ /* 0x000fea0003800200 */
.L_x_54:
        /* <DEDUP_REMOVED lines=38> */
.L_x_58:
        /* <DEDUP_REMOVED lines=12> */
.L_x_59:
[----:B------:R-:W-:Y:S05]  /*2520*/  BSYNC.RECONVERGENT B0 ;  /* 0x0000000000007941 */ /* 0x000fea0003800200 */
.L_x_57:
        /* <DEDUP_REMOVED lines=37> */
.L_x_61:
        /* <DEDUP_REMOVED lines=8> */
.L_x_62:
[----:B------:R-:W-:Y:S05]  /*2800*/  BSYNC.RECONVERGENT B0 ;  /* 0x0000000000007941 */ /* 0x000fea0003800200 */
.L_x_60:
        /* <DEDUP_REMOVED lines=30> */
.L_x_64:
[----:B------:R-:W-:Y:S01]  /*29f0*/  IMAD.MOV.U32 R30, RZ, RZ, R42 ;  /* 0x000000ffff1e7224 */ /* 0x000fe200078e002a */
[----:B------:R-:W-:Y:S01]  /*2a00*/  MOV R12, R9 ;  /* 0x00000009000c7202 */ /* 0x000fe20000000f00 */
[----:B------:R-:W-:Y:S01]  /*2a10*/  IMAD.MOV.U32 R11, RZ, RZ, R43 ;  /* 0x000000ffff0b7224 */ /* 0x000fe200078e002b */
[----:B------:R-:W-:Y:S01]  /*2a20*/  MOV R6, 0x2a50 ;  /* 0x00002a5000067802 */ /* 0x000fe20000000f00 */
[----:B------:R-:W-:-:S07]  /*2a30*/  IMAD.MOV.U32 R10, RZ, RZ, R8 ;  /* 0x000000ffff0a7224 */ /* 0x000fce00078e0008 */
[----:B------:R-:W-:Y:S05]  /*2a40*/  CALL.REL.NOINC `($__internal_2_$__cuda_sm20_div_s64) ;  /* 0x00000364000c7944 */ /* 0x000fea0003c00000 */
.L_x_65:
[----:B------:R-:W-:Y:S05]  /*2a50*/  BSYNC.RECONVERGENT B0 ;  /* 0x0000000000007941 */ /* 0x000fea0003800200 */
.L_x_63:
        /* <DEDUP_REMOVED lines=80> */
.L_x_67:
        /* <DEDUP_REMOVED lines=12> */
.L_x_68:
[----:B------:R-:W-:Y:S05]  /*3020*/  BSYNC.RECONVERGENT B0 ;  /* 0x0000000000007941 */ /* 0x000fea0003800200 */
.L_x_66:
        /* <DEDUP_REMOVED lines=38> */
.L_x_70:
        /* <DEDUP_REMOVED lines=12> */
.L_x_71:
[----:B------:R-:W-:Y:S05]  /*3350*/  BSYNC.RECONVERGENT B0 ;  /* 0x0000000000007941 */ /* 0x000fea0003800200 */
.L_x_69:
        /* <DEDUP_REMOVED lines=37> */
.L_x_73:
        /* <DEDUP_REMOVED lines=8> */
.L_x_74:
[----:B------:R-:W-:Y:S05]  /*3630*/  BSYNC.RECONVERGENT B0 ;  /* 0x0000000000007941 */ /* 0x000fea0003800200 */
.L_x_72:
        /* <DEDUP_REMOVED lines=30> */
.L_x_76:
[----:B------:R-:W-:Y:S01]  /*3820*/  IMAD.MOV.U32 R30, RZ, RZ, R42 ;  /* 0x000000ffff1e7224 */ /* 0x000fe200078e002a */
[----:B------:R-:W-:Y:S01]  /*3830*/  MOV R12, R9 ;  /* 0x00000009000c7202 */ /* 0x000fe20000000f00 */
[----:B------:R-:W-:Y:S01]  /*3840*/  IMAD.MOV.U32 R11, RZ, RZ, R43 ;  /* 0x000000ffff0b7224 */ /* 0x000fe200078e002b */
[----:B------:R-:W-:Y:S01]  /*3850*/  MOV R6, 0x3880 ;  /* 0x0000388000067802 */ /* 0x000fe20000000f00 */
[----:B------:R-:W-:-:S07]  /*3860*/  IMAD.MOV.U32 R10, RZ, RZ, R8 ;  /* 0x000000ffff0a7224 */ /* 0x000fce00078e0008 */
[----:B------:R-:W-:Y:S05]  /*3870*/  CALL.REL.NOINC `($__internal_2_$__cuda_sm20_div_s64) ;  /* 0x0000035400807944 */ /* 0x000fea0003c00000 */
.L_x_77:
[----:B------:R-:W-:Y:S05]  /*3880*/  BSYNC.RECONVERGENT B0 ;  /* 0x0000000000007941 */ /* 0x000fea0003800200 */
.L_x_75:
        /* <DEDUP_REMOVED lines=80> */
.L_x_79:
        /* <DEDUP_REMOVED lines=12> */
.L_x_80:
[----:B------:R-:W-:Y:S05]  /*3e50*/  BSYNC.RECONVERGENT B0 ;  /* 0x0000000000007941 */ /* 0x000fea0003800200 */
.L_x_78:
        /* <DEDUP_REMOVED lines=38> */
.L_x_82:
        /* <DEDUP_REMOVED lines=12> */
.L_x_83:
[----:B------:R-:W-:Y:S05]  /*4180*/  BSYNC.RECONVERGENT B0 ;  /* 0x0000000000007941 */ /* 0x000fea0003800200 */
.L_x_81:
        /* <DEDUP_REMOVED lines=37> */
.L_x_85:
        /* <DEDUP_REMOVED lines=8> */
.L_x_86:
[----:B------:R-:W-:Y:S05]  /*4460*/  BSYNC.RECONVERGENT B0 ;  /* 0x0000000000007941 */ /* 0x000fea0003800200 */
.L_x_84:
        /* <DEDUP_REMOVED lines=30> */
.L_x_88:
[----:B------:R-:W-:Y:S01]  /*4650*/  IMAD.MOV.U32 R30, RZ, RZ, R42 ;  /* 0x000000ffff1e7224 */ /* 0x000fe200078e002a */
[----:B------:R-:W-:Y:S01]  /*4660*/  MOV R12, R9 ;  /* 0x00000009000c7202 */ /* 0x000fe20000000f00 */
[----:B------:R-:W-:Y:S01]  /*4670*/  IMAD.MOV.U32 R11, RZ, RZ, R43 ;  /* 0x000000ffff0b7224 */ /* 0x000fe200078e002b */
[----:B------:R-:W-:Y:S01]  /*4680*/  MOV R6, 0x46b0 ;  /* 0x000046b000067802 */ /* 0x000fe20000000f00 */
[----:B------:R-:W-:-:S07]  /*4690*/  IMAD.MOV.U32 R10, RZ, RZ, R8 ;  /* 0x000000ffff0a7224 */ /* 0x000fce00078e0008 */
[----:B------:R-:W-:Y:S05]  /*46a0*/  CALL.REL.NOINC `($__internal_2_$__cuda_sm20_div_s64) ;  /* 0x0000034400f47944 */ /* 0x000fea0003c00000 */
.L_x_89:
[----:B------:R-:W-:Y:S05]  /*46b0*/  BSYNC.RECONVERGENT B0 ;  /* 0x0000000000007941 */ /* 0x000fea0003800200 */
.L_x_87:
        /* <DEDUP_REMOVED lines=80> */
.L_x_91:
        /* <DEDUP_REMOVED lines=12> */
.L_x_92:
[----:B------:R-:W-:Y:S05]  /*4c80*/  BSYNC.RECONVERGENT B0 ;  /* 0x0000000000007941 */ /* 0x000fea0003800200 */
.L_x_90:
        /* <DEDUP_REMOVED lines=38> */
.L_x_94:
        /* <DEDUP_REMOVED lines=12> */
.L_x_95:
[----:B------:R-:W-:Y:S05]  /*4fb0*/  BSYNC.RECONVERGENT B0 ;  /* 0x0000000000007941 */ /* 0x000fea0003800200 */
.L_x_93:
        /* <DEDUP_REMOVED lines=37> */
.L_x_97:
        /* <DEDUP_REMOVED lines=8> */
.L_x_98:
[----:B------:R-:W-:Y:S05]  /*5290*/  BSYNC.RECONVERGENT B0 ;  /* 0x0000000000007941 */ /* 0x000fea0003800200 */
.L_x_96:
        /* <DEDUP_REMOVED lines=30> */
.L_x_100:
[----:B------:R-:W-:Y:S01]  /*5480*/  IMAD.MOV.U32 R30, RZ, RZ, R42 ;  /* 0x000000ffff1e7224 */ /* 0x000fe200078e002a */
[----:B------:R-:W-:Y:S01]  /*5490*/  MOV R12, R9 ;  /* 0x00000009000c7202 */ /* 0x000fe20000000f00 */
[----:B------:R-:W-:Y:S01]  /*54a0*/  IMAD.MOV.U32 R11, RZ, RZ, R43 ;  /* 0x000000ffff0b7224 */ /* 0x000fe200078e002b */
[----:B------:R-:W-:Y:S01]  /*54b0*/  MOV R6, 0x54e0 ;  /* 0x000054e000067802 */ /* 0x000fe20000000f00 */
[----:B------:R-:W-:-:S07]  /*54c0*/  IMAD.MOV.U32 R10, RZ, RZ, R8 ;  /* 0x000000ffff0a7224 */ /* 0x000fce00078e0008 */
[----:B------:R-:W-:Y:S05]  /*54d0*/  CALL.REL.NOINC `($__internal_2_$__cuda_sm20_div_s64) ;  /* 0x0000033800687944 */ /* 0x000fea0003c00000 */
.L_x_101:
[----:B------:R-:W-:Y:S05]  /*54e0*/  BSYNC.RECONVERGENT B0 ;  /* 0x0000000000007941 */ /* 0x000fea0003800200 */
.L_x_99:
        /* <DEDUP_REMOVED lines=80> */
.L_x_103:
        /* <DEDUP_REMOVED lines=12> */
.L_x_104:
[----:B------:R-:W-:Y:S05]  /*5ab0*/  BSYNC.RECONVERGENT B0 ;  /* 0x0000000000007941 */ /* 0x000fea0003800200 */
.L_x_102:
        /* <DEDUP_REMOVED lines=38> */
.L_x_106:
        /* <DEDUP_REMOVED lines=12> */
.L_x_107:
[----:B------:R-:W-:Y:S05]  /*5de0*/  BSYNC.RECONVERGENT B0 ;  /* 0x0000000000007941 */ /* 0x000fea0003800200 */
.L_x_105:
        /* <DEDUP_REMOVED lines=37> */
.L_x_109:
        /* <DEDUP_REMOVED lines=8> */
.L_x_110:
[----:B------:R-:W-:Y:S05]  /*60c0*/  BSYNC.RECONVERGENT B0 ;  /* 0x0000000000007941 */ /* 0x000fea0003800200 */
.L_x_108:
        /* <DEDUP_REMOVED lines=30> */
.L_x_112:
[----:B------:R-:W-:Y:S01]  /*62b0*/  IMAD.MOV.U32 R30, RZ, RZ, R42 ;  /* 0x000000ffff1e7224 */ /* 0x000fe200078e002a */
[----:B------:R-:W-:Y:S01]  /*62c0*/  MOV R12, R9 ;  /* 0x00000009000c7202 */ /* 0x000fe20000000f00 */
[----:B------:R-:W-:Y:S01]  /*62d0*/  IMAD.MOV.U32 R11, RZ, RZ, R43 ;  /* 0x000000ffff0b7224 */ /* 0x000fe200078e002b */
[----:B------:R-:W-:Y:S01]  /*62e0*/  MOV R6, 0x6310 ;  /* 0x0000631000067802 */ /* 0x000fe20000000f00 */
[----:B------:R-:W-:-:S07]  /*62f0*/  IMAD.MOV.U32 R10, RZ, RZ, R8 ;  /* 0x000000ffff0a7224 */ /* 0x000fce00078e0008 */
[----:B------:R-:W-:Y:S05]  /*6300*/  CALL.REL.NOINC `($__internal_2_$__cuda_sm20_div_s64) ;  /* 0x0000032800dc7944 */ /* 0x000fea0003c00000 */
.L_x_113:
[----:B------:R-:W-:Y:S05]  /*6310*/  BSYNC.RECONVERGENT B0 ;  /* 0x0000000000007941 */ /* 0x000fea0003800200 */
.L_x_111:
        /* <DEDUP_REMOVED lines=80> */
.L_x_115:
        /* <DEDUP_REMOVED lines=12> */
.L_x_116:
[----:B------:R-:W-:Y:S05]  /*68e0*/  BSYNC.RECONVERGENT B0 ;  /* 0x0000000000007941 */ /* 0x000fea0003800200 */
.L_x_114:
        /* <DEDUP_REMOVED lines=38> */
.L_x_118:
        /* <DEDUP_REMOVED lines=12> */
.L_x_119:
[----:B------:R-:W-:Y:S05]  /*6c10*/  BSYNC.RECONVERGENT B0 ;  /* 0x0000000000007941 */ /* 0x000fea0003800200 */
.L_x_117:
        /* <DEDUP_REMOVED lines=37> */
.L_x_121:
        /* <DEDUP_REMOVED lines=8> */
.L_x_122:
[----:B------:R-:W-:Y:S05]  /*6ef0*/  BSYNC.RECONVERGENT B0 ;  /* 0x0000000000007941 */ /* 0x000fea0003800200 */
.L_x_120:
        /* <DEDUP_REMOVED lines=30> */
.L_x_124:
[----:B------:R-:W-:Y:S01]  /*70e0*/  IMAD.MOV.U32 R30, RZ, RZ, R42 ;  /* 0x000000ffff1e7224 */ /* 0x000fe200078e002a */
[----:B------:R-:W-:Y:S01]  /*70f0*/  MOV R12, R9 ;  /* 0x00000009000c7202 */ /* 0x000fe20000000f00 */
[----:B------:R-:W-:Y:S01]  /*7100*/  IMAD.MOV.U32 R11, RZ, RZ, R43 ;  /* 0x000000ffff0b7224 */ /* 0x000fe200078e002b */
[----:B------:R-:W-:Y:S01]  /*7110*/  MOV R6, 0x7140 ;  /* 0x0000714000067802 */ /* 0x000fe20000000f00 */
[----:B------:R-:W-:-:S07]  /*7120*/  IMAD.MOV.U32 R10, RZ, RZ, R8 ;  /* 0x000000ffff0a7224 */ /* 0x000fce00078e0008 */
[----:B------:R-:W-:Y:S05]  /*7130*/  CALL.REL.NOINC `($__internal_2_$__cuda_sm20_div_s64) ;  /* 0x0000031c00507944 */ /* 0x000fea0003c00000 */
.L_x_125:
[----:B------:R-:W-:Y:S05]  /*7140*/  BSYNC.RECONVERGENT B0 ;  /* 0x0000000000007941 */ /* 0x000fea0003800200 */
.L_x_123:
        /* <DEDUP_REMOVED lines=80> */
.L_x_127:
        /* <DEDUP_REMOVED lines=12> */
.L_x_128:
[----:B------:R-:W-:Y:S05]  /*7710*/  BSYNC.RECONVERGENT B0 ;  /* 0x0000000000007941 */ /* 0x000fea0003800200 */
.L_x_126:
        /* <DEDUP_REMOVED lines=38> */
.L_x_130:
        /* <DEDUP_REMOVED lines=12> */
.L_x_131:
[----:B------:R-:W-:Y:S05]  /*7a40*/  BSYNC.RECONVERGENT B0 ;  /* 0x0000000000007941 */ /* 0x000fea0003800200 */
.L_x_129:
        /* <DEDUP_REMOVED lines=37> */
.L_x_133:
        /* <DEDUP_REMOVED lines=8> */
.L_x_134:
[----:B------:R-:W-:Y:S05]  /*7d20*/  BSYNC.RECONVERGENT B0 ;  /* 0x0000000000007941 */ /* 0x000fea0003800200 */
.L_x_132:
        /* <DEDUP_REMOVED lines=30> */
.L_x_136:
[----:B------:R-:W-:Y:S01]  /*7f10*/  IMAD.MOV.U32 R30, RZ, RZ, R42 ;  /* 0x000000ffff1e7224 */ /* 0x000fe200078e002a */
[----:B------:R-:W-:Y:S01]  /*7f20*/  MOV R12, R9 ;  /* 0x00000009000c7202 */ /* 0x000fe20000000f00 */
[----:B------:R-:W-:Y:S01]  /*7f30*/  IMAD.MOV.U32 R11, RZ, RZ, R43 ;  /* 0x000000ffff0b7224 */ /* 0x000fe200078e002b */
[----:B------:R-:W-:Y:S01]  /*7f40*/  MOV R6, 0x7f70 ;  /* 0x00007f7000067802 */ /* 0x000fe20000000f00 */
[----:B------:R-:W-:-:S07]  /*7f50*/  IMAD.MOV.U32 R10, RZ, RZ, R8 ;  /* 0x000000ffff0a7224 */ /* 0x000fce00078e0008 */
[----:B------:R-:W-:Y:S05]  /*7f60*/  CALL.REL.NOINC `($__internal_2_$__cuda_sm20_div_s64) ;  /* 0x0000030c00c47944 */ /* 0x000fea0003c00000 */
.L_x_137:
[----:B------:R-:W-:Y:S05]  /*7f70*/  BSYNC.RECONVERGENT B0 ;  /* 0x0000000000007941 */ /* 0x000fea0003800200 */
.L_x_135:
        /* <DEDUP_REMOVED lines=80> */
.L_x_139:
        /* <DEDUP_REMOVED lines=12> */
.L_x_140:
[----:B------:R-:W-:Y:S05]  /*8540*/  BSYNC.RECONVERGENT B0 ;  /* 0x0000000000007941 */ /* 0x000fea0003800200 */
.L_x_138:
        /* <DEDUP_REMOVED lines=38> */
.L_x_142:
        /* <DEDUP_REMOVED lines=12> */
.L_x_143:
[----:B------:R-:W-:Y:S05]  /*8870*/  BSYNC.RECONVERGENT B0 ;  /* 0x0000000000007941 */ /* 0x000fea0003800200 */
.L_x_141:
        /* <DEDUP_REMOVED lines=37> */
.L_x_145:
        /* <DEDUP_REMOVED lines=8> */
.L_x_146:
[----:B------:R-:W-:Y:S05]  /*8b50*/  BSYNC.RECONVERGENT B0 ;  /* 0x0000000000007941 */ /* 0x000fea0003800200 */
.L_x_144:
        /* <DEDUP_REMOVED lines=30> */
.L_x_148:
[----:B------:R-:W-:Y:S01]  /*8d40*/  IMAD.MOV.U32 R30, RZ, RZ, R42 ;  /* 0x000000ffff1e7224 */ /* 0x000fe200078e002a */
[----:B------:R-:W-:Y:S01]  /*8d50*/  MOV R12, R9 ;  /* 0x00000009000c7202 */ /* 0x000fe20000000f00 */
[----:B------:R-:W-:Y:S01]  /*8d60*/  IMAD.MOV.U32 R11, RZ, RZ, R43 ;  /* 0x000000ffff0b7224 */ /* 0x000fe200078e002b */
[----:B------:R-:W-:Y:S01]  /*8d70*/  MOV R6, 0x8da0 ;  /* 0x00008da000067802 */ /* 0x000fe20000000f00 */
[----:B------:R-:W-:-:S07]  /*8d80*/  IMAD.MOV.U32 R10, RZ, RZ, R8 ;  /* 0x000000ffff0a7224 */ /* 0x000fce00078e0008 */
[----:B------:R-:W-:Y:S05]  /*8d90*/  CALL.REL.NOINC `($__internal_2_$__cuda_sm20_div_s64) ;  /* 0x0000030000387944 */ /* 0x000fea0003c00000 */
.L_x_149:
[----:B------:R-:W-:Y:S05]  /*8da0*/  BSYNC.RECONVERGENT B0 ;  /* 0x0000000000007941 */ /* 0x000fea0003800200 */
.L_x_147:
        /* <DEDUP_REMOVED lines=80> */
.L_x_151:
        /* <DEDUP_REMOVED lines=12> */
.L_x_152:
[----:B------:R-:W-:Y:S05]  /*9370*/  BSYNC.RECONVERGENT B0 ;  /* 0x0000000000007941 */ /* 0x000fea0003800200 */
.L_x_150:
        /* <DEDUP_REMOVED lines=38> */
.L_x_154:
        /* <DEDUP_REMOVED lines=12> */
.L_x_155:
[----:B------:R-:W-:Y:S05]  /*96a0*/  BSYNC.RECONVERGENT B0 ;  /* 0x0000000000007941 */ /* 0x000fea0003800200 */
.L_x_153:
        /* <DEDUP_REMOVED lines=37> */
.L_x_157:
        /* <DEDUP_REMOVED lines=8> */
.L_x_158:
[----:B------:R-:W-:Y:S05]  /*9980*/  BSYNC.RECONVERGENT B0 ;  /* 0x0000000000007941 */ /* 0x000fea0003800200 */
.L_x_156:
        /* <DEDUP_REMOVED lines=30> */
.L_x_160:
[----:B------:R-:W-:Y:S01]  /*9b70*/  IMAD.MOV.U32 R30, RZ, RZ, R42 ;  /* 0x000000ffff1e7224 */ /* 0x000fe200078e002a */
[----:B------:R-:W-:Y:S01]  /*9b80*/  MOV R12, R9 ;  /* 0x00000009000c7202 */ /* 0x000fe20000000f00 */
[----:B------:R-:W-:Y:S01]  /*9b90*/  IMAD.MOV.U32 R11, RZ, RZ, R43 ;  /* 0x000000ffff0b7224 */ /* 0x000fe200078e002b */
[----:B------:R-:W-:Y:S01]  /*9ba0*/  MOV R6, 0x9bd0 ;  /* 0x00009bd000067802 */ /* 0x000fe20000000f00 */
[----:B------:R-:W-:-:S07]  /*9bb0*/  IMAD.MOV.U32 R10, RZ, RZ, R8 ;  /* 0x000000ffff0a7224 */ /* 0x000fce00078e0008 */
[----:B------:R-:W-:Y:S05]  /*9bc0*/  CALL.REL.NOINC `($__internal_2_$__cuda_sm20_div_s64) ;  /* 0x000002f000ac7944 */ /* 0x000fea0003c00000 */
.L_x_161:
[----:B------:R-:W-:Y:S05]  /*9bd0*/  BSYNC.RECONVERGENT B0 ;  /* 0x0000000000007941 */ /* 0x000fea0003800200 */
.L_x_159:
        /* <DEDUP_REMOVED lines=80> */
.L_x_163:
        /* <DEDUP_REMOVED lines=12> */
.L_x_164:
[----:B------:R-:W-:Y:S05]  /*a1a0*/  BSYNC.RECONVERGENT B0 ;  /* 0x0000000000007941 */ /* 0x000fea0003800200 */
.L_x_162:
        /* <DEDUP_REMOVED lines=38> */
.L_x_166:
        /* <DEDUP_REMOVED lines=12> */
.L_x_167:
[----:B------:R-:W-:Y:S05]  /*a4d0*/  BSYNC.RECONVERGENT B0 ;  /* 0x0000000000007941 */ /* 0x000fea0003800200 */
.L_x_165:
        /* <DEDUP_REMOVED lines=37> */
.L_x_169:
        /* <DEDUP_REMOVED lines=8> */
.L_x_170:
[----:B------:R-:W-:Y:S05]  /*a7b0*/  BSYNC.RECONVERGENT B0 ;  /* 0x0000000000007941 */ /* 0x000fea0003800200 */
.L_x_168:
        /* <DEDUP_REMOVED lines=30> */
.L_x_172:
[----:B------:R-:W-:Y:S01]  /*a9a0*/  IMAD.MOV.U32 R30, RZ, RZ, R42 ;  /* 0x000000ffff1e7224 */ /* 0x000fe200078e002a */
[----:B------:R-:W-:Y:S01]  /*a9b0*/  MOV R12, R9 ;  /* 0x00000009000c7202 */ /* 0x000fe20000000f00 */
[----:B------:R-:W-:Y:S01]  /*a9c0*/  IMAD.MOV.U32 R11, RZ, RZ, R43 ;  /* 0x000000ffff0b7224 */ /* 0x000fe200078e002b */
[----:B------:R-:W-:Y:S01]  /*a9d0*/  MOV R6, 0xaa00 ;  /* 0x0000aa0000067802 */ /* 0x000fe20000000f00 */
[----:B------:R-:W-:-:S07]  /*a9e0*/  IMAD.MOV.U32 R10, RZ, RZ, R8 ;  /* 0x000000ffff0a7224 */ /* 0x000fce00078e0008 */
[----:B------:R-:W-:Y:S05]  /*a9f0*/  CALL.REL.NOINC `($__internal_2_$__cuda_sm20_div_s64) ;  /* 0x000002e400207944 */ /* 0x000fea0003c00000 */
.L_x_173:
[----:B------:R-:W-:Y:S05]  /*aa00*/  BSYNC.RECONVERGENT B0 ;  /* 0x0000000000007941 */ /* 0x000fea0003800200 */
.L_x_171:
        /* <DEDUP_REMOVED lines=80> */
.L_x_175:
        /* <DEDUP_REMOVED lines=12> */
.L_x_176:
[----:B------:R-:W-:Y:S05]  /*afd0*/  BSYNC.RECONVERGENT B0 ;  /* 0x0000000000007941 */ /* 0x000fea0003800200 */
.L_x_174:
        /* <DEDUP_REMOVED lines=38> */
.L_x_178:
        /* <DEDUP_REMOVED lines=12> */
.L_x_179:
[----:B------:R-:W-:Y:S05]  /*b300*/  BSYNC.RECONVERGENT B0 ;  /* 0x0000000000007941 */ /* 0x000fea0003800200 */
.L_x_177:
        /* <DEDUP_REMOVED lines=37> */
.L_x_181:
        /* <DEDUP_REMOVED lines=8> */
.L_x_182:
[----:B------:R-:W-:Y:S05]  /*b5e0*/  BSYNC.RECONVERGENT B0 ;  /* 0x0000000000007941 */ /* 0x000fea0003800200 */
.L_x_180:
        /* <DEDUP_REMOVED lines=30> */
.L_x_184:
[----:B------:R-:W-:Y:S01]  /*b7d0*/  IMAD.MOV.U32 R30, RZ, RZ, R42 ;  /* 0x000000ffff1e7224 */ /* 0x000fe200078e002a */
[----:B------:R-:W-:Y:S01]  /*b7e0*/  MOV R12, R9 ;  /* 0x00000009000c7202 */ /* 0x000fe20000000f00 */
[----:B------:R-:W-:Y:S01]  /*b7f0*/  IMAD.MOV.U32 R11, RZ, RZ, R43 ;  /* 0x000000ffff0b7224 */ /* 0x000fe200078e002b */
[----:B------:R-:W-:Y:S01]  /*b800*/  MOV R6, 0xb830 ;  /* 0x0000b83000067802 */ /* 0x000fe20000000f00 */
[----:B------:R-:W-:-:S07]  /*b810*/  IMAD.MOV.U32 R10, RZ, RZ, R8 ;  /* 0x000000ffff0a7224 */ /* 0x000fce00078e0008 */
[----:B------:R-:W-:Y:S05]  /*b820*/  CALL.REL.NOINC `($__internal_2_$__cuda_sm20_div_s64) ;  /* 0x000002d400947944 */ /* 0x000fea0003c00000 */
.L_x_185:
[----:B------:R-:W-:Y:S05]  /*b830*/  BSYNC.RECONVERGENT B0 ;  /* 0x0000000000007941 */ /* 0x000fea0003800200 */
.L_x_183:
        /* <DEDUP_REMOVED lines=80> */
.L_x_187:
        /* <DEDUP_REMOVED lines=12> */
.L_x_188:
[----:B------:R-:W-:Y:S05]  /*be00*/  BSYNC.RECONVERGENT B0 ;  /* 0x0000000000007941 */ /* 0x000fea0003800200 */
.L_x_186:
        /* <DEDUP_REMOVED lines=38> */
.L_x_190:
        /* <DEDUP_REMOVED lines=12> */
.L_x_191:
[----:B------:R-:W-:Y:S05]  /*c130*/  BSYNC.RECONVERGENT B0 ;  /* 0x0000000000007941 */ /* 0x000fea0003800200 */
.L_x_189:
        /* <DEDUP_REMOVED lines=37> */
.L_x_193:
        /* <DEDUP_REMOVED lines=8> */
.L_x_194:
[----:B------:R-:W-:Y:S05]  /*c410*/  BSYNC.RECONVERGENT B0 ;  /* 0x0000000000007941 */ /* 0x000fea0003800200 */
.L_x_192:
        /* <DEDUP_REMOVED lines=30> */
.L_x_196:
[----:B------:R-:W-:Y:S01]  /*c600*/  IMAD.MOV.U32 R30, RZ, RZ, R42 ;  /* 0x000000ffff1e7224 */ /* 0x000fe200078e002a */
[----:B------:R-:W-:Y:S01]  /*c610*/  MOV R12, R9 ;  /* 0x00000009000c7202 */ /* 0x000fe20000000f00 */
[----:B------:R-:W-:Y:S01]  /*c620*/  IMAD.MOV.U32 R11, RZ, RZ, R43 ;  /* 0x000000ffff0b7224 */ /* 0x000fe200078e002b */
[----:B------:R-:W-:Y:S01]  /*c630*/  MOV R6, 0xc660 ;  /* 0x0000c66000067802 */ /* 0x000fe20000000f00 */
[----:B------:R-:W-:-:S07]  /*c640*/  IMAD.MOV.U32 R10, RZ, RZ, R8 ;  /* 0x000000ffff0a7224 */ /* 0x000fce00078e0008 */
[----:B------:R-:W-:Y:S05]  /*c650*/  CALL.REL.NOINC `($__internal_2_$__cuda_sm20_div_s64) ;  /* 0x000002c800087944 */ /* 0x000fea0003c00000 */
.L_x_197:
[----:B------:R-:W-:Y:S05]  /*c660*/  BSYNC.RECONVERGENT B0 ;  /* 0x0000000000007941 */ /* 0x000fea0003800200 */
.L_x_195:
        /* <DEDUP_REMOVED lines=80> */
.L_x_199:
        /* <DEDUP_REMOVED lines=12> */
.L_x_200:
[----:B------:R-:W-:Y:S05]  /*cc30*/  BSYNC.RECONVERGENT B0 ;  /* 0x0000000000007941 */ /* 0x000fea0003800200 */
.L_x_198:
        /* <DEDUP_REMOVED lines=38> */
.L_x_202:
        /* <DEDUP_REMOVED lines=12> */
.L_x_203:
[----:B------:R-:W-:Y:S05]  /*cf60*/  BSYNC.RECONVERGENT B0 ;  /* 0x0000000000007941 */ /* 0x000fea0003800200 */
.L_x_201:
        /* <DEDUP_REMOVED lines=37> */
.L_x_205:
        /* <DEDUP_REMOVED lines=8> */
.L_x_206:
[----:B------:R-:W-:Y:S05]  /*d240*/  BSYNC.RECONVERGENT B0 ;  /* 0x0000000000007941 */ /* 0x000fea0003800200 */
.L_x_204:
        /* <DEDUP_REMOVED lines=30> */
.L_x_208:
[----:B------:R-:W-:Y:S01]  /*d430*/  IMAD.MOV.U32 R30, RZ, RZ, R42 ;  /* 0x000000ffff1e7224 */ /* 0x000fe200078e002a */
[----:B------:R-:W-:Y:S01]  /*d440*/  MOV R12, R9 ;  /* 0x00000009000c7202 */ /* 0x000fe20000000f00 */
[----:B------:R-:W-:Y:S01]  /*d450*/  IMAD.MOV.U32 R11, RZ, RZ, R43 ;  /* 0x000000ffff0b7224 */ /* 0x000fe200078e002b */
[----:B------:R-:W-:Y:S01]  /*d460*/  MOV R6, 0xd490 ;  /* 0x0000d49000067802 */ /* 0x000fe20000000f00 */
[----:B------:R-:W-:-:S07]  /*d470*/  IMAD.MOV.U32 R10, RZ, RZ, R8 ;  /* 0x000000ffff0a7224 */ /* 0x000fce00078e0008 */
[----:B------:R-:W-:Y:S05]  /*d480*/  CALL.REL.NOINC `($__internal_2_$__cuda_sm20_div_s64) ;  /* 0x000002b8007c7944 */ /* 0x000fea0003c00000 */
.L_x_209:
[----:B------:R-:W-:Y:S05]  /*d490*/  BSYNC.RECONVERGENT B0 ;  /* 0x0000000000007941 */ /* 0x000fea0003800200 */
.L_x_207:
[----:B------:R-:W-:Y:S01]  /*d4a0*/  SHF.R.S32.HI R13, RZ, 0x1f, R32 ;  /* 0x0000001fff0d7819 */ /* 0x000fe20000011420 */
[----:B------:R-:W0:Y:S03]  /*d4b0*/  LDCU.128 UR8, c[0x0][0x550] ;  /* 0x0000aa00ff0877ac */ /* 0x000e260008000c00 */
[----:B------:R-:W-:Y:S01]  /*d4c0*/  LEA.HI R13, P0, R13, R40, RZ, 0x2 ;  /* 0x000000280d0d7211 */ /* 0x000fe200078110ff */
[----:B------:R-:W-:Y:S01]  /*d4d0*/  IMAD.MOV.U32 R12, RZ, RZ, R42 ;  /* 0x000000ffff0c7224 */ /* 0x000fe200078e002a */
[----:B------:R-:W1:Y:S02]  /*d4e0*/  LDCU.64 UR6, c[0x0][0x548] ;  /* 0x0000a900ff0677ac */ /* 0x000e640008000a00 */
        /* <DEDUP_REMOVED lines=9> */
[----:B------:R-:W-:Y:S02]  /*d580*/  MOV R13, R43 ;  /* 0x0000002b000d7202 */ /* 0x000fe40000000f00 */
[----:B------:R-:W-:Y:S01]  /*d590*/  IADD3.X R16, PT, PT, RZ, ~R15, RZ, P0, !PT ;  /* 0x8000000fff107210 */ /* 0x000fe200007fe4ff */
[----:B------:R-:W-:Y:S02]  /*d5a0*/  IMAD R31, R38, UR11, R31 ;  /* 0x0000000b261f7c24 */ /* 0x000fe4000f8e021f */
[----:B------:R-:W-:-:S04]  /*d5b0*/  IMAD.WIDE.U32 R12, R9, R6, R12 ;  /* 0x00000006090c7225 */ /* 0x000fc800078e000c */
[----:B------:R-:W-:Y:S02]  /*d5c0*/  IMAD R29, R16, R9, RZ ;  /* 0x00000009101d7224 */ /* 0x000fe400078e02ff */
[----:B------:R-:W-:-:S04]  /*d5d0*/  IMAD.WIDE.U32 R38, R38, UR10, RZ ;  /* 0x0000000a26267c25 */ /* 0x000fc8000f8e00ff */
[----:B------:R-:W-:Y:S02]  /*d5e0*/  IMAD R29, R8, R6, R29 ;  /* 0x00000006081d7224 */ /* 0x000fe400078e021d */
[----:B------:R-:W-:Y:S02]  /*d5f0*/  IMAD.IADD R39, R39, 0x1, R31 ;  /* 0x0000000127277824 */ /* 0x000fe400078e021f */
[----:B-1----:R-:W-:Y:S01]  /*d600*/  IMAD R15, R15, UR6, RZ ;  /* 0x000000060f0f7c24 */ /* 0x002fe2000f8e02ff */
[----:B------:R-:W-:Y:S01]  /*d610*/  IADD3 R6, PT, PT, R13, R29, RZ ;  /* 0x0000001d0d067210 */ /* 0x000fe20007ffe0ff */
        /* <DEDUP_REMOVED lines=11> */
[----:B------:R-:W-:Y:S01]  /*d6d0*/  SHF.L.U32 R12, R6, 0x1, RZ ;  /* 0x00000001060c7819 */ /* 0x000fe200000006ff */
[----:B------:R-:W-:Y:S01]  /*d6e0*/  IMAD.X R13, RZ, RZ, R15, P0 ;  /* 0x000000ffff0d7224 */ /* 0x000fe200000e060f */
[----:B------:R-:W-:Y:S02]  /*d6f0*/  IADD3 R33, P0, PT, R4, R33, RZ ;  /* 0x0000002104217210 */ /* 0x000fe40007f1e0ff */
[----:B------:R-:W-:Y:S02]  /*d700*/  LOP3.LUT R12, R12, 0xfffffff8, RZ, 0xc0, !PT ;  /* 0xfffffff80c0c7812 */ /* 0x000fe400078ec0ff */
[----:B------:R-:W-:Y:S02]  /*d710*/  IADD3.X R17, PT, PT, RZ, R17, RZ, P0, !PT ;  /* 0x00000011ff117210 */ /* 0x000fe400007fe4ff */
[----:B------:R-:W-:Y:S02]  /*d720*/  ISETP.GE.U32.AND P0, PT, R33, R0, PT ;  /* 0x000000002100720c */ /* 0x000fe40003f06070 */
[----:B------:R-:W-:-:S02]  /*d730*/  SHF.L.U64.HI R6, R6, 0x1, R13 ;  /* 0x0000000106067819 */ /* 0x000fc4000001020d */
        /* <DEDUP_REMOVED lines=17> */
[----:B------:R-:W-:Y:S02]  /*d850*/  HFMA2 R45, -RZ, RZ, 0, 0 ;  /* 0x00000000ff2d7431 */ /* 0x000fe400000001ff */
        /* <DEDUP_REMOVED lines=8> */
[----:B------:R-:W-:-:S05]  /*d8e0*/  IMAD.HI.U32 R44, R13, R38, RZ ;  /* 0x000000260d2c7227 */ /* 0x000fca00078e00ff */
[----:B------:R-:W-:-:S05]  /*d8f0*/  IADD3 R11, PT, PT, -R44, RZ, RZ ;  /* 0x000000ff2c0b7210 */ /* 0x000fca0007ffe1ff */
[----:B------:R-:W-:-:S05]  /*d900*/  IMAD R11, R12, R11, R38 ;  /* 0x0000000b0c0b7224 */ /* 0x000fca00078e0226 */
[----:B------:R-:W-:-:S13]  /*d910*/  ISETP.GE.U32.AND P0, PT, R11, R12, PT ;  /* 0x0000000c0b00720c */ /* 0x000fda0003f06070 */
[----:B------:R-:W-:Y:S01]  /*d920*/  @P0 IMAD.IADD R11, R11, 0x1, -R12 ;  /* 0x000000010b0b0824 */ /* 0x000fe200078e0a0c */
[----:B------:R-:W-:-:S04]  /*d930*/  @P0 IADD3 R44, PT, PT, R44, 0x1, RZ ;  /* 0x000000012c2c0810 */ /* 0x000fc80007ffe0ff */
[----:B------:R-:W-:-:S13]  /*d940*/  ISETP.GE.U32.AND P1, PT, R11, R12, PT ;  /* 0x0000000c0b00720c */ /* 0x000fda0003f26070 */
[----:B------:R-:W-:Y:S01]  /*d950*/  @P1 VIADD R44, R44, 0x1 ;  /* 0x000000012c2c1836 */ /* 0x000fe20000000000 */
[----:B------:R-:W-:-:S04]  /*d960*/  @!P2 LOP3.LUT R44, RZ, R12, RZ, 0x33, !PT ;  /* 0x0000000cff2ca212 */ /* 0x000fc800078e33ff */
[----:B------:R-:W-:-:S05]  /*d970*/  IADD3 R11, PT, PT, -R44, RZ, RZ ;  /* 0x000000ff2c0b7210 */ /* 0x000fca0007ffe1ff */
[----:B------:R-:W-:Y:S01]  /*d980*/  IMAD R12, R12, R11, R38 ;  /* 0x0000000b0c0c7224 */ /* 0x000fe200078e0226 */
[----:B------:R-:W-:Y:S06]  /*d990*/  BRA `(.L_x_212) ;  /* 0x0000000000307947 */ /* 0x000fec0003800000 */
.L_x_211:
[----:B------:R-:W-:Y:S01]  /*d9a0*/  IMAD.MOV.U32 R30, RZ, RZ, R38 ;  /* 0x000000ffff1e7224 */ /* 0x000fe200078e0026 */
[----:B------:R-:W-:Y:S02]  /*d9b0*/  MOV R11, R39 ;  /* 0x00000027000b7202 */ /* 0x000fe40000000f00 */
[----:B------:R-:W-:-:S07]  /*d9c0*/  MOV R6, 0xd9e0 ;  /* 0x0000d9e000067802 */ /* 0x000fce0000000f00 */
[----:B------:R-:W-:Y:S05]  /*d9d0*/  CALL.REL.NOINC `($__internal_2_$__cuda_sm20_div_s64) ;  /* 0x000002b400287944 */ /* 0x000fea0003c00000 */
[----:B------:R-:W-:Y:S01]  /*d9e0*/  IADD3 R11, P0, PT, RZ, -R14, RZ ;  /* 0x8000000eff0b7210 */ /* 0x000fe20007f1e0ff */
[----:B------:R-:W-:Y:S01]  /*d9f0*/  IMAD.MOV.U32 R44, RZ, RZ, R14 ;  /* 0x000000ffff2c7224 */ /* 0x000fe200078e000e */
[----:B------:R-:W-:-:S03]  /*da00*/  MOV R45, R15 ;  /* 0x0000000f002d7202 */ /* 0x000fc60000000f00 */
[----:B------:R-:W-:-:S04]  /*da10*/  IMAD.X R13, RZ, RZ, ~R15, P0 ;  /* 0x000000ffff0d7224 */ /* 0x000fc800000e0e0f */
[----:B------:R-:W-:Y:S02]  /*da20*/  IMAD R6, R13, R12, RZ ;  /* 0x0000000c0d067224 */ /* 0x000fe400078e02ff */
[----:B------:R-:W-:-:S04]  /*da30*/  IMAD.WIDE.U32 R12, R12, R11, R38 ;  /* 0x0000000b0c0c7225 */ /* 0x000fc800078e0026 */
[----:B------:R-:W-:-:S05]  /*da40*/  IMAD R11, R10, R11, R6 ;  /* 0x0000000b0a0b7224 */ /* 0x000fca00078e0206 */
[----:B------:R-:W-:-:S07]  /*da50*/  IADD3 R29, PT, PT, R11, R13, RZ ;  /* 0x0000000d0b1d7210 */ /* 0x000fce0007ffe0ff */
.L_x_212:
[----:B------:R-:W-:Y:S05]  /*da60*/  BSYNC.RECONVERGENT B0 ;  /* 0x0000000000007941 */ /* 0x000fea0003800200 */
.L_x_210:
        /* <DEDUP_REMOVED lines=17> */
[----:B------:R-:W-:Y:S01]  /*db80*/  IMAD.MOV.U32 R15, RZ, RZ, RZ ;  /* 0x000000ffff0f7224 */ /* 0x000fe200078e00ff */
[----:B------:R-:W-:-:S05]  /*db90*/  MOV R29, RZ ;  /* 0x000000ff001d7202 */ /* 0x000fca0000000f00 */
[----:B0-----:R-:W0:Y:S02]  /*dba0*/  MUFU.RCP R6, R6 ;  /* 0x0000000600067308 */ /* 0x001e240000001000 */
[----:B0-----:R-:W-:-:S06]  /*dbb0*/  IADD3 R10, PT, PT, R6, 0xffffffe, RZ ;  /* 0x0ffffffe060a7810 */ /* 0x001fcc0007ffe0ff */
        /* <DEDUP_REMOVED lines=12> */
[----:B------:R-:W-:Y:S02]  /*dc80*/  @P1 IADD3 R14, PT, PT, R14, 0x1, RZ ;  /* 0x000000010e0e1810 */ /* 0x000fe40007ffe0ff */
[----:B------:R-:W-:-:S05]  /*dc90*/  @!P2 LOP3.LUT R14, RZ, R12, RZ, 0x33, !PT ;  /* 0x0000000cff0ea212 */ /* 0x000fca00078e33ff */
[----:B------:R-:W-:-:S04]  /*dca0*/  IMAD.MOV R11, RZ, RZ, -R14 ;  /* 0x000000ffff0b7224 */ /* 0x000fc800078e0a0e */
[----:B------:R-:W-:Y:S01]  /*dcb0*/  IMAD R28, R12, R11, R44 ;  /* 0x0000000b0c1c7224 */ /* 0x000fe200078e022c */
[----:B------:R-:W-:Y:S06]  /*dcc0*/  BRA `(.L_x_215) ;  /* 0x0000000000307947 */ /* 0x000fec0003800000 */
.L_x_214:
[----:B------:R-:W-:Y:S01]  /*dcd0*/  MOV R30, R44 ;  /* 0x0000002c001e7202 */ /* 0x000fe20000000f00 */
[----:B------:R-:W-:Y:S01]  /*dce0*/  IMAD.MOV.U32 R11, RZ, RZ, R45 ;  /* 0x000000ffff0b7224 */ /* 0x000fe200078e002d */
[----:B------:R-:W-:-:S07]  /*dcf0*/  MOV R6, 0xdd10 ;  /* 0x0000dd1000067802 */ /* 0x000fce0000000f00 */
[----:B------:R-:W-:Y:S05]  /*dd00*/  CALL.REL.NOINC `($__internal_2_$__cuda_sm20_div_s64) ;  /* 0x000002b0005c7944 */ /* 0x000fea0003c00000 */
[----:B------:R-:W-:Y:S01]  /*dd10*/  IADD3 R11, P0, PT, RZ, -R14, RZ ;  /* 0x8000000eff0b7210 */ /* 0x000fe20007f1e0ff */
[----:B------:R-:W-:Y:S01]  /*dd20*/  IMAD.MOV.U32 R28, RZ, RZ, R44 ;  /* 0x000000ffff1c7224 */ /* 0x000fe200078e002c */
[----:B------:R-:W-:Y:S02]  /*dd30*/  MOV R29, R45 ;  /* 0x0000002d001d7202 */ /* 0x000fe40000000f00 */
[----:B------:R-:W-:Y:S01]  /*dd40*/  IADD3.X R13, PT, PT, RZ, ~R15, RZ, P0, !PT ;  /* 0x8000000fff0d7210 */ /* 0x000fe200007fe4ff */
[----:B------:R-:W-:-:S04]  /*dd50*/  IMAD.WIDE.U32 R28, R12, R11, R28 ;  /* 0x0000000b0c1c7225 */ /* 0x000fc800078e001c */
[----:B------:R-:W-:-:S04]  /*dd60*/  IMAD R13, R13, R12, RZ ;  /* 0x0000000c0d0d7224 */ /* 0x000fc800078e02ff */
[----:B------:R-:W-:-:S04]  /*dd70*/  IMAD R13, R10, R11, R13 ;  /* 0x0000000b0a0d7224 */ /* 0x000fc800078e020d */
[----:B------:R-:W-:-:S07]  /*dd80*/  IMAD.IADD R29, R13, 0x1, R29 ;  /* 0x000000010d1d7824 */ /* 0x000fce00078e021d */
.L_x_215:
[----:B------:R-:W-:Y:S05]  /*dd90*/  BSYNC.RECONVERGENT B0 ;  /* 0x0000000000007941 */ /* 0x000fea0003800200 */
.L_x_213:
        /* <DEDUP_REMOVED lines=11> */
[----:B------:R-:W-:-:S03]  /*de50*/  IMAD R11, R27, R14, RZ ;  /* 0x0000000e1b0b7224 */ /* 0x000fc600078e02ff */
[----:B------:R-:W-:Y:S01]  /*de60*/  IADD3 R43, PT, PT, R43, R41, RZ ;  /* 0x000000292b2b7210 */ /* 0x000fe20007ffe0ff */
[C---:B------:R-:W-:Y:S02]  /*de70*/  IMAD R11, R26.reuse, R15, R11 ;  /* 0x0000000f1a0b7224 */ /* 0x040fe400078e020b */
[----:B------:R-:W-:-:S04]  /*de80*/  IMAD.WIDE.U32 R40, R26, R14, R42 ;  /* 0x0000000e1a287225 */ /* 0x000fc800078e002a */
[----:B------:R-:W-:Y:S01]  /*de90*/  IMAD.IADD R32, R41, 0x1, R11 ;  /* 0x0000000129207824 */ /* 0x000fe200078e020b */
[----:B------:R-:W-:Y:S06]  /*dea0*/  @P0 BRA `(.L_x_217) ;  /* 0x0000000000500947 */ /* 0x000fec0003800000 */
[----:B------:R-:W0:Y:S01]  /*deb0*/  I2F.U32.RP R12, R7 ;  /* 0x00000007000c7306 */ /* 0x000e220000209000 */
[----:B------:R-:W-:Y:S01]  /*dec0*/  ISETP.NE.U32.AND P2, PT, R7, RZ, PT ;  /* 0x000000ff0700720c */ /* 0x000fe20003f45070 */
[----:B------:R-:W-:-:S06]  /*ded0*/  IMAD.MOV.U32 R43, RZ, RZ, RZ ;  /* 0x000000ffff2b7224 */ /* 0x000fcc00078e00ff */
        /* <DEDUP_REMOVED lines=15> */
[----:B------:R-:W-:Y:S01]  /*dfd0*/  @!P2 LOP3.LUT R42, RZ, R7, RZ, 0x33, !PT ;  /* 0x00000007ff2aa212 */ /* 0x000fe200078e33ff */
[----:B------:R-:W-:Y:S06]  /*dfe0*/  BRA `(.L_x_218) ;  /* 0x0000000000207947 */ /* 0x000fec0003800000 */
.L_x_217:
[----:B------:R-:W-:Y:S01]  /*dff0*/  MOV R30, R38 ;  /* 0x00000026001e7202 */ /* 0x000fe20000000f00 */
[----:B------:R-:W-:Y:S01]  /*e000*/  IMAD.MOV.U32 R11, RZ, RZ, R39 ;  /* 0x000000ffff0b7224 */ /* 0x000fe200078e0027 */
[----:B------:R-:W-:Y:S01]  /*e010*/  MOV R12, R7 ;  /* 0x00000007000c7202 */ /* 0x000fe20000000f00 */
[----:B------:R-:W-:Y:S01]  /*e020*/  IMAD.MOV.U32 R10, RZ, RZ, R5 ;  /* 0x000000ffff0a7224 */ /* 0x000fe200078e0005 */
[----:B------:R-:W-:-:S07]  /*e030*/  MOV R6, 0xe050 ;  /* 0x0000e05000067802 */ /* 0x000fce0000000f00 */
[----:B------:R-:W-:Y:S05]  /*e040*/  CALL.REL.NOINC `($__internal_2_$__cuda_sm20_div_s64) ;  /* 0x000002ac008c7944 */ /* 0x000fea0003c00000 */
[----:B------:R-:W-:Y:S01]  /*e050*/  MOV R42, R14 ;  /* 0x0000000e002a7202 */ /* 0x000fe20000000f00 */
[----:B------:R-:W-:-:S07]  /*e060*/  IMAD.MOV.U32 R43, RZ, RZ, R15 ;  /* 0x000000ffff2b7224 */ /* 0x000fce00078e000f */
.L_x_218:
[----:B------:R-:W-:Y:S05]  /*e070*/  BSYNC.RECONVERGENT B0 ;  /* 0x0000000000007941 */ /* 0x000fea0003800200 */
.L_x_216:
        /* <DEDUP_REMOVED lines=30> */
.L_x_220:
[----:B------:R-:W-:Y:S01]  /*e260*/  MOV R30, R42 ;  /* 0x0000002a001e7202 */ /* 0x000fe20000000f00 */
[----:B------:R-:W-:Y:S01]  /*e270*/  IMAD.MOV.U32 R11, RZ, RZ, R43 ;  /* 0x000000ffff0b7224 */ /* 0x000fe200078e002b */
[----:B------:R-:W-:Y:S01]  /*e280*/  MOV R12, R9 ;  /* 0x00000009000c7202 */ /* 0x000fe20000000f00 */
[----:B------:R-:W-:Y:S01]  /*e290*/  IMAD.MOV.U32 R10, RZ, RZ, R8 ;  /* 0x000000ffff0a7224 */ /* 0x000fe200078e0008 */
[----:B------:R-:W-:-:S07]  /*e2a0*/  MOV R6, 0xe2c0 ;  /* 0x0000e2c000067802 */ /* 0x000fce0000000f00 */
[----:B------:R-:W-:Y:S05]  /*e2b0*/  CALL.REL.NOINC `($__internal_2_$__cuda_sm20_div_s64) ;  /* 0x000002a800f07944 */ /* 0x000fea0003c00000 */
.L_x_221:
[----:B------:R-:W-:Y:S05]  /*e2c0*/  BSYNC.RECONVERGENT B0 ;  /* 0x0000000000007941 */ /* 0x000fea0003800200 */
.L_x_219:
[--C-:B------:R-:W-:Y:S01]  /*e2d0*/  SHF.R.S32.HI R13, RZ, 0x1f, R32.reuse ;  /* 0x0000001fff0d7819 */ /* 0x100fe20000011420 */
[----:B------:R-:W0:Y:S03]  /*e2e0*/  LDCU.128 UR8, c[0x0][0x550] ;  /* 0x0000aa00ff0877ac */ /* 0x000e260008000c00 */
[----:B------:R-:W-:Y:S01]  /*e2f0*/  LEA.HI R13, P0, R13, R40, RZ, 0x2 ;  /* 0x000000280d0d7211 */ /* 0x000fe200078110ff */
[----:B------:R-:W1:Y:S03]  /*e300*/  LDCU.64 UR6, c[0x0][0x548] ;  /* 0x0000a900ff0677ac */ /* 0x000e660008000a00 */
[----:B------:R-:W-:Y:S01]  /*e310*/  SHF.L.U32 R11, R13, 0x1, RZ ;  /* 0x000000010d0b7819 */ /* 0x000fe200000006ff */
[----:B------:R-:W-:-:S03]  /*e320*/  IMAD.X R32, RZ, RZ, R32, P0 ;  /* 0x000000ffff207224 */ /* 0x000fc600000e0620 */
[----:B------:R-:W-:Y:S02]  /*e330*/  LOP3.LUT R11, R11, 0xfffffff8, RZ, 0xc0, !PT ;  /* 0xfffffff80b0b7812 */ /* 0x000fe400078ec0ff */
[----:B------:R-:W-:Y:S02]  /*e340*/  SHF.L.U64.HI R13, R13, 0x1, R32 ;  /* 0x000000010d0d7819 */ /* 0x000fe40000010220 */
[----:B------:R-:W-:-:S04]  /*e350*/  IADD3 R10, P0, PT, R24, R11, RZ ;  /* 0x0000000b180a7210 */ /* 0x000fc80007f1e0ff */
[----:B------:R-:W-:-:S06]  /*e360*/  IADD3.X R11, PT, PT, R25, R13, RZ, P0, !PT ;  /* 0x0000000d190b7210 */ /* 0x000fcc00007fe4ff */
[----:B------:R-:W2:Y:S01]  /*e370*/  LDG.E.64 R10, desc[UR4][R10.64] ;  /* 0x000000040a0a7981 */ /* 0x000ea2000c1e1b00 */
[----:B------:R-:W-:Y:S01]  /*e380*/  IADD3 R6, P0, PT, RZ, -R14, RZ ;  /* 0x8000000eff067210 */ /* 0x000fe20007f1e0ff */
[----:B0-----:R-:W-:Y:S01]  /*e390*/  IMAD R31, R31, UR10, RZ ;  /* 0x0000000a1f1f7c24 */ /* 0x001fe2000f8e02ff */
[----:B------:R-:W-:Y:S01]  /*e3a0*/  MOV R12, R42 ;  /* 0x0000002a000c7202 */ /* 0x000fe20000000f00 */
[----:B------:R-:W-:Y:S02]  /*e3b0*/  IMAD.MOV.U32 R13, RZ, RZ, R43 ;  /* 0x000000ffff0d7224 */ /* 0x000fe400078e002b */
[----:B------:R-:W-:Y:S02]  /*e3c0*/  IMAD.X R16, RZ, RZ, ~R15, P0 ;  /* 0x000000ffff107224 */ /* 0x000fe400000e0e0f */
[----:B------:R-:W-:Y:S02]  /*e3d0*/  IMAD R31, R38, UR11, R31 ;  /* 0x0000000b261f7c24 */ /* 0x000fe4000f8e021f */
[----:B------:R-:W-:-:S02]  /*e3e0*/  IMAD R29, R16, R9, RZ ;  /* 0x00000009101d7224 */ /* 0x000fc400078e02ff */
[----:B------:R-:W-:-:S04]  /*e3f0*/  IMAD.WIDE.U32 R38, R38, UR10, RZ ;  /* 0x0000000a26267c25 */ /* 0x000fc8000f8e00ff */
[----:B------:R-:W-:Y:S01]  /*e400*/  IMAD.WIDE.U32 R12, R9, R6, R12 ;  /* 0x00000006090c7225 */ /* 0x000fe200078e000c */
[----:B------:R-:W-:-:S03]  /*e410*/  IADD3 R39, PT, PT, R39, R31, RZ ;  /* 0x0000001f27277210 */ /* 0x000fc60007ffe0ff */
[----:B------:R-:W-:Y:S02]  /*e420*/  IMAD R29, R8, R6, R29 ;  /* 0x00000006081d7224 */ /* 0x000fe400078e021d */
[----:B-1----:R-:W-:Y:S02]  /*e430*/  IMAD R15, R15, UR6, RZ ;  /* 0x000000060f0f7c24 */ /* 0x002fe4000f8e02ff */
[----:B------:R-:W-:Y:S02]  /*e440*/  IMAD.IADD R6, R13, 0x1, R29 ;  /* 0x000000010d067824 */ /* 0x000fe400078e021d */
[----:B------:R-:W-:-:S04]  /*e450*/  IMAD.WIDE.U32 R28, R12, UR8, R38 ;  /* 0x000000080c1c7c25 */ /* 0x000fc8000f8e0026 */
[----:B------:R-:W-:-:S04]  /*e460*/  IMAD R13, R6, UR8, RZ ;  /* 0x00000008060d7c24 */ /* 0x000fc8000f8e02ff */
[----:B------:R-:W-:Y:S01]  /*e470*/  IMAD R13, R12, UR9, R13 ;  /* 0x000000090c0d7c24 */ /* 0x000fe2000f8e020d */
[----:B------:R-:W-:-:S04]  /*e480*/  IADD3 R12, P0, PT, R22, R28, RZ ;  /* 0x0000001c160c7210 */ /* 0x000fc80007f1e0ff */
[----:B------:R-:W-:Y:S01]  /*e490*/  IADD3.X R13, PT, PT, R23, R29, R13, P0, !PT ;  /* 0x0000001d170d7210 */ /* 0x000fe200007fe40d */
[C---:B------:R-:W-:Y:S02]  /*e4a0*/  IMAD R29, R14.reuse, UR7, R15 ;  /* 0x000000070e1d7c24 */ /* 0x040fe4000f8e020f */
[----:B------:R-:W-:Y:S01]  /*e4b0*/  IMAD.WIDE.U32 R14, R14, UR6, R12 ;  /* 0x000000060e0e7c25 */ /* 0x000fe2000f8e000c */
[----:B------:R-:W0:Y:S04]  /*e4c0*/  LDCU.64 UR6, c[0x0][0x380] ;  /* 0x00007000ff0677ac */ /* 0x000e280008000a00 */
[----:B------:R-:W-:-:S04]  /*e4d0*/  IADD3 R15, PT, PT, R15, R29, RZ ;  /* 0x0000001d0f0f7210 */ /* 0x000fc80007ffe0ff */
        /* <DEDUP_REMOVED lines=17> */
[----:B------:R-:W-:-:S05]  /*e5f0*/  IMAD.SHL.U32 R38, R33, 0x4, RZ ;  /* 0x0000000421267824 */ /* 0x000fca00078e00ff */
[----:B------:R-:W0:Y:S02]  /*e600*/  LDC.64 R42, c[0x0][R3+0x3b0] ;  /* 0x0000ec00032a7b82 */ /* 0x000e240000000a00 */
[----:B0-----:R-:W-:-:S04]  /*e610*/  IADD3 R12, P0, PT, R10, -R42, RZ ;  /* 0x8000002a0a0c7210 */ /* 0x001fc80007f1e0ff */
[----:B------:R-:W-:-:S04]  /*e620*/  IADD3.X R10, PT, PT, R11, ~R43, RZ, P0, !PT ;  /* 0x8000002b0b0a7210 */ /* 0x000fc800007fe4ff */
        /* <DEDUP_REMOVED lines=26> */
.L_x_223:
[----:B------:R-:W-:Y:S01]  /*e7d0*/  MOV R30, R38 ;  /* 0x00000026001e7202 */ /* 0x000fe20000000f00 */
[----:B------:R-:W-:Y:S01]  /*e7e0*/  IMAD.MOV.U32 R11, RZ, RZ, R39 ;  /* 0x000000ffff0b7224 */ /* 0x000fe200078e0027 */
[----:B------:R-:W-:-:S07]  /*e7f0*/  MOV R6, 0xe810 ;  /* 0x0000e81000067802 */ /* 0x000fce0000000f00 */
[----:B------:R-:W-:Y:S05]  /*e800*/  CALL.REL.NOINC `($__internal_2_$__cuda_sm20_div_s64) ;  /* 0x000002a4009c7944 */ /* 0x000fea0003c00000 */
[-C--:B------:R-:W-:Y:S01]  /*e810*/  IADD3 R11, P0, PT, RZ, -R14.reuse, RZ ;  /* 0x8000000eff0b7210 */ /* 0x080fe20007f1e0ff */
[----:B------:R-:W-:Y:S01]  /*e820*/  IMAD.MOV.U32 R45, RZ, RZ, R15 ;  /* 0x000000ffff2d7224 */ /* 0x000fe200078e000f */
[----:B------:R-:W-:Y:S02]  /*e830*/  MOV R44, R14 ;  /* 0x0000000e002c7202 */ /* 0x000fe40000000f00 */
[----:B------:R-:W-:-:S05]  /*e840*/  IADD3.X R13, PT, PT, RZ, ~R15, RZ, P0, !PT ;  /* 0x8000000fff0d7210 */ /* 0x000fca00007fe4ff */
[----:B------:R-:W-:Y:S02]  /*e850*/  IMAD R6, R13, R12, RZ ;  /* 0x0000000c0d067224 */ /* 0x000fe400078e02ff */
[----:B------:R-:W-:-:S04]  /*e860*/  IMAD.WIDE.U32 R12, R12, R11, R38 ;  /* 0x0000000b0c0c7225 */ /* 0x000fc800078e0026 */
[----:B------:R-:W-:-:S04]  /*e870*/  IMAD R11, R10, R11, R6 ;  /* 0x0000000b0a0b7224 */ /* 0x000fc800078e0206 */
[----:B------:R-:W-:-:S07]  /*e880*/  IMAD.IADD R29, R11, 0x1, R13 ;  /* 0x000000010b1d7824 */ /* 0x000fce00078e020d */
.L_x_224:
[----:B------:R-:W-:Y:S05]  /*e890*/  BSYNC.RECONVERGENT B0 ;  /* 0x0000000000007941 */ /* 0x000fea0003800200 */
.L_x_222:
[----:B------:R-:W0:Y:S01]  /*e8a0*/  LDC.64 R10, c[0x0][R3+0x408] ;  /* 0x00010200030a7b82 */ /* 0x000e220000000a00 */
[----:B------:R-:W-:Y:S01]  /*e8b0*/  IADD3 R13, P0, PT, R42, R12, RZ ;  /* 0x0000000c2a0d7210 */ /* 0x000fe20007f1e0ff */
[----:B------:R-:W-:Y:S03]  /*e8c0*/  BSSY.RECONVERGENT B0, `(.L_x_225) ;  /* 0x0000030000007945 */ /* 0x000fe60003800200 */
[----:B------:R-:W-:-:S03]  /*e8d0*/  IADD3.X R43, PT, PT, R43, R29, RZ, P0, !PT ;  /* 0x0000001d2b2b7210 */ /* 0x000fc600007fe4ff */
[----:B------:R-:W0:Y:S08]  /*e8e0*/  LDC.64 R40, c[0x0][R3+0x3a8] ;  /* 0x0000ea0003287b82 */ /* 0x000e300000000a00 */
[----:B------:R-:W1:Y:S01]  /*e8f0*/  LDC.64 R14, c[0x0][R3+0x478] ;  /* 0x00011e00030e7b82 */ /* 0x000e620000000a00 */
[----:B0-----:R-:W-:-:S05]  /*e900*/  IADD3 R12, P1, PT, R10, -R40, RZ ;  /* 0x800000280a0c7210 */ /* 0x001fca0007f3e0ff */
[----:B------:R-:W-:Y:S02]  /*e910*/  IMAD.X R10, R11, 0x1, ~R41, P1 ;  /* 0x000000010b0a7824 */ /* 0x000fe400008e0e29 */
[----:B-1----:R-:W-:-:S03]  /*e920*/  IMAD R11, R43, R14, RZ ;  /* 0x0000000e2b0b7224 */ /* 0x002fc600078e02ff */
[----:B------:R-:W-:Y:S01]  /*e930*/  LOP3.LUT R6, R45, R10, RZ, 0xfc, !PT ;  /* 0x0000000a2d067212 */ /* 0x000fe200078efcff */
[----:B------:R-:W-:-:S03]  /*e940*/  IMAD.WIDE.U32 R42, R13, R14, RZ ;  /* 0x0000000e0d2a7225 */ /* 0x000fc600078e00ff */
[----:B------:R-:W-:Y:S01]  /*e950*/  ISETP.NE.U32.AND P0, PT, R6, RZ, PT ;  /* 0x000000ff0600720c */ /* 0x000fe20003f05070 */
[----:B------:R-:W-:-:S05]  /*e960*/  IMAD R11, R15, R13, R11 ;  /* 0x0000000d0f0b7224 */ /* 0x000fca00078e020b */
[----:B------:R-:W-:-:S07]  /*e970*/  IADD3 R31, PT, PT, R43, R11, RZ ;  /* 0x0000000b2b1f7210 */ /* 0x000fce0007ffe0ff */
        /* <DEDUP_REMOVED lines=24> */
.L_x_226:
[----:B------:R-:W-:Y:S01]  /*eb00*/  IMAD.MOV.U32 R30, RZ, RZ, R44 ;  /* 0x000000ffff1e7224 */ /* 0x000fe200078e002c */
[----:B------:R-:W-:Y:S02]  /*eb10*/  MOV R11, R45 ;  /* 0x0000002d000b7202 */ /* 0x000fe40000000f00 */
        /* <DEDUP_REMOVED lines=8> */
[----:B------:R-:W-:-:S05]  /*eba0*/  IMAD R13, R10, R11, R13 ;  /* 0x0000000b0a0d7224 */ /* 0x000fca00078e020d */
[----:B------:R-:W-:-:S07]  /*ebb0*/  IADD3 R29, PT, PT, R13, R29, RZ ;  /* 0x0000001d0d1d7210 */ /* 0x000fce0007ffe0ff */
.L_x_227:
[----:B------:R-:W-:Y:S05]  /*ebc0*/  BSYNC.RECONVERGENT B0 ;  /* 0x0000000000007941 */ /* 0x000fea0003800200 */
.L_x_225:
[----:B------:R-:W0:Y:S01]  /*ebd0*/  LDC.64 R10, c[0x0][R3+0x470] ;  /* 0x00011c00030a7b82 */ /* 0x000e220000000a00 */
[----:B------:R-:W-:Y:S01]  /*ebe0*/  IADD3 R13, P0, PT, R40, R28, RZ ;  /* 0x0000001c280d7210 */ /* 0x000fe20007f1e0ff */
[----:B------:R-:W-:Y:S01]  /*ebf0*/  BSSY.RECONVERGENT B0, `(.L_x_228) ;  /* 0x000002b000007945 */ /* 0x000fe20003800200 */
[----:B------:R-:W-:Y:S02]  /*ec00*/  IADD3 R42, P1, PT, R20, R42, RZ ;  /* 0x0000002a142a7210 */ /* 0x000fe40007f3e0ff */
[----:B------:R-:W-:Y:S01]  /*ec10*/  LOP3.LUT R6, R39, R5, RZ, 0xfc, !PT ;  /* 0x0000000527067212 */ /* 0x000fe200078efcff */
[----:B------:R-:W-:Y:S01]  /*ec20*/  IMAD.X R41, R41, 0x1, R29, P0 ;  /* 0x0000000129297824 */ /* 0x000fe200000e061d */
[----:B------:R-:W-:Y:S02]  /*ec30*/  IADD3.X R43, PT, PT, R31, R19, RZ, P1, !PT ;  /* 0x000000131f2b7210 */ /* 0x000fe40000ffe4ff */
[----:B------:R-:W-:Y:S01]  /*ec40*/  ISETP.NE.U32.AND P0, PT, R6, RZ, PT ;  /* 0x000000ff0600720c */ /* 0x000fe20003f05070 */
[----:B0-----:R-:W-:-:S02]  /*ec50*/  IMAD R41, R41, R10, RZ ;  /* 0x0000000a29297224 */ /* 0x001fc400078e02ff */
        /* <DEDUP_REMOVED lines=28> */
.L_x_229:
[----:B------:R-:W-:Y:S01]  /*ee20*/  IMAD.MOV.U32 R30, RZ, RZ, R38 ;  /* 0x000000ffff1e7224 */ /* 0x000fe200078e0026 */
[----:B------:R-:W-:Y:S01]  /*ee30*/  MOV R11, R39 ;  /* 0x00000027000b7202 */ /* 0x000fe20000000f00 */
[----:B------:R-:W-:Y:S01]  /*ee40*/  IMAD.MOV.U32 R12, RZ, RZ, R7 ;  /* 0x000000ffff0c7224 */ /* 0x000fe200078e0007 */
[----:B------:R-:W-:Y:S02]  /*ee50*/  MOV R10, R5 ;  /* 0x00000005000a7202 */ /* 0x000fe40000000f00 */
[----:B------:R-:W-:-:S07]  /*ee60*/  MOV R6, 0xee80 ;  /* 0x0000ee8000067802 */ /* 0x000fce0000000f00 */
[----:B------:R-:W-:Y:S05]  /*ee70*/  CALL.REL.NOINC `($__internal_2_$__cuda_sm20_div_s64) ;  /* 0x000002a000007944 */ /* 0x000fea0003c00000 */
[----:B------:R-:W-:Y:S01]  /*ee80*/  IMAD.MOV.U32 R42, RZ, RZ, R14 ;  /* 0x000000ffff2a7224 */ /* 0x000fe200078e000e */
[----:B------:R-:W-:-:S07]  /*ee90*/  MOV R43, R15 ;  /* 0x0000000f002b7202 */ /* 0x000fce0000000f00 */
.L_x_230:
[----:B------:R-:W-:Y:S05]  /*eea0*/  BSYNC.RECONVERGENT B0 ;  /* 0x0000000000007941 */ /* 0x000fea0003800200 */
.L_x_228:
[----:B------:R-:W-:Y:S01]  /*eeb0*/  IADD3 R31, P0, PT, RZ, -R42, RZ ;  /* 0x8000002aff1f7210 */ /* 0x000fe20007f1e0ff */
[----:B------:R-:W-:Y:S01]  /*eec0*/  BSSY.RECONVERGENT B0, `(.L_x_231) ;  /* 0x0000023000007945 */ /* 0x000fe20003800200 */
[----:B------:R-:W-:-:S03]  /*eed0*/  LOP3.LUT R10, R43, R8, RZ, 0xfc, !PT ;  /* 0x000000082b0a7212 */ /* 0x000fc600078efcff */
[----:B------:R-:W-:Y:S01]  /*eee0*/  IMAD.X R6, RZ, RZ, ~R43, P0 ;  /* 0x000000ffff067224 */ /* 0x000fe200000e0e2b */
[----:B------:R-:W-:Y:S01]  /*eef0*/  ISETP.NE.U32.AND P0, PT, R10, RZ, PT ;  /* 0x000000ff0a00720c */ /* 0x000fe20003f05070 */
[----:B------:R-:W-:-:S04]  /*ef00*/  IMAD.WIDE.U32 R38, R7, R31, R38 ;  /* 0x0000001f07267225 */ /* 0x000fc800078e0026 */
[----:B------:R-:W-:-:S04]  /*ef10*/  IMAD R6, R6, R7, RZ ;  /* 0x0000000706067224 */ /* 0x000fc800078e02ff */
[----:B------:R-:W-:-:S05]  /*ef20*/  IMAD R31, R5, R31, R6 ;  /* 0x0000001f051f7224 */ /* 0x000fca00078e0206 */
        /* <DEDUP_REMOVED lines=22> */
.L_x_232:
[----:B------:R-:W-:Y:S01]  /*f090*/  IMAD.MOV.U32 R30, RZ, RZ, R42 ;  /* 0x000000ffff1e7224 */ /* 0x000fe200078e002a */
[----:B------:R-:W-:Y:S01]  /*f0a0*/  MOV R11, R43 ;  /* 0x0000002b000b7202 */ /* 0x000fe20000000f00 */
[----:B------:R-:W-:Y:S01]  /*f0b0*/  IMAD.MOV.U32 R12, RZ, RZ, R9 ;  /* 0x000000ffff0c7224 */ /* 0x000fe200078e0009 */
[----:B------:R-:W-:Y:S02]  /*f0c0*/  MOV R10, R8 ;  /* 0x00000008000a7202 */ /* 0x000fe40000000f00 */
[----:B------:R-:W-:-:S07]  /*f0d0*/  MOV R6, 0xf0f0 ;  /* 0x0000f0f000067802 */ /* 0x000fce0000000f00 */
[----:B------:R-:W-:Y:S05]  /*f0e0*/  CALL.REL.NOINC `($__internal_2_$__cuda_sm20_div_s64) ;  /* 0x0000029c00647944 */ /* 0x000fea0003c00000 */
.L_x_233:
[----:B------:R-:W-:Y:S05]  /*f0f0*/  BSYNC.RECONVERGENT B0 ;  /* 0x0000000000007941 */ /* 0x000fea0003800200 */
.L_x_231:
        /* <DEDUP_REMOVED lines=80> */
.L_x_235:
        /* <DEDUP_REMOVED lines=12> */
.L_x_236:
[----:B------:R-:W-:Y:S05]  /*f6c0*/  BSYNC.RECONVERGENT B0 ;  /* 0x0000000000007941 */ /* 0x000fea0003800200 */
.L_x_234:
        /* <DEDUP_REMOVED lines=38> */
.L_x_238:
        /* <DEDUP_REMOVED lines=12> */
.L_x_239:
[----:B------:R-:W-:Y:S05]  /*f9f0*/  BSYNC.RECONVERGENT B0 ;  /* 0x0000000000007941 */ /* 0x000fea0003800200 */
.L_x_237:
        /* <DEDUP_REMOVED lines=37> */
.L_x_241:
        /* <DEDUP_REMOVED lines=8> */
.L_x_242:
[----:B------:R-:W-:Y:S05]  /*fcd0*/  BSYNC.RECONVERGENT B0 ;  /* 0x0000000000007941 */ /* 0x000fea0003800200 */
.L_x_240:
        /* <DEDUP_REMOVED lines=30> */
.L_x_244:
[----:B------:R-:W-:Y:S01]  /*fec0*/  MOV R30, R42 ;  /* 0x0000002a001e7202 */ /* 0x000fe20000000f00 */
[----:B------:R-:W-:Y:S01]  /*fed0*/  IMAD.MOV.U32 R11, RZ, RZ, R43 ;  /* 0x000000ffff0b7224 */ /* 0x000fe200078e002b */
[----:B------:R-:W-:Y:S01]  /*fee0*/  MOV R12, R9 ;  /* 0x00000009000c7202 */ /* 0x000fe20000000f00 */
[----:B------:R-:W-:Y:S01]  /*fef0*/  IMAD.MOV.U32 R10, RZ, RZ, R8 ;  /* 0x000000ffff0a7224 */ /* 0x000fe200078e0008 */
[----:B------:R-:W-:-:S07]  /*ff00*/  MOV R6, 0xff20 ;  /* 0x0000ff2000067802 */ /* 0x000fce0000000f00 */
[----:B------:R-:W-:Y:S05]  /*ff10*/  CALL.REL.NOINC `($__internal_2_$__cuda_sm20_div_s64) ;  /* 0x0000028c00d87944 */ /* 0x000fea0003c00000 */
.L_x_245:
[----:B------:R-:W-:Y:S05]  /*ff20*/  BSYNC.RECONVERGENT B0 ;  /* 0x0000000000007941 */ /* 0x000fea0003800200 */
.L_x_243:
        /* <DEDUP_REMOVED lines=80> */
.L_x_247:
        /* <DEDUP_REMOVED lines=12> */
.L_x_248:
[----:B------:R-:W-:Y:S05]  /*104f0*/  BSYNC.RECONVERGENT B0 ;  /* 0x0000000000007941 */ /* 0x000fea0003800200 */
.L_x_246:
        /* <DEDUP_REMOVED lines=38> */
.L_x_250:
        /* <DEDUP_REMOVED lines=12> */
.L_x_251:
[----:B------:R-:W-:Y:S05]  /*10820*/  BSYNC.RECONVERGENT B0 ;  /* 0x0000000000007941 */ /* 0x000fea0003800200 */
.L_x_249:
        /* <DEDUP_REMOVED lines=37> */
.L_x_253:
        /* <DEDUP_REMOVED lines=8> */
.L_x_254:
[----:B------:R-:W-:Y:S05]  /*10b00*/  BSYNC.RECONVERGENT B0 ;  /* 0x0000000000007941 */ /* 0x000fea0003800200 */
.L_x_252:
        /* <DEDUP_REMOVED lines=30> */
.L_x_256:
[----:B------:R-:W-:Y:S01]  /*10cf0*/  IMAD.MOV.U32 R30, RZ, RZ, R42 ;  /* 0x000000ffff1e7224 */ /* 0x000fe200078e002a */
[----:B------:R-:W-:Y:S01]  /*10d00*/  MOV R11, R43 ;  /* 0x0000002b000b7202 */ /* 0x000fe20000000f00 */
[----:B------:R-:W-:Y:S01]  /*10d10*/  IMAD.MOV.U32 R12, RZ, RZ, R9 ;  /* 0x000000ffff0c7224 */ /* 0x000fe200078e0009 */
[----:B------:R-:W-:Y:S02]  /*10d20*/  MOV R10, R8 ;  /* 0x00000008000a7202 */ /* 0x000fe40000000f00 */
[----:B------:R-:W-:-:S07]  /*10d30*/  MOV R6, 0x10d50 ;  /* 0x00010d5000067802 */ /* 0x000fce0000000f00 */
[----:B------:R-:W-:Y:S05]  /*10d40*/  CALL.REL.NOINC `($__internal_2_$__cuda_sm20_div_s64) ;  /* 0x00000280004c7944 */ /* 0x000fea0003c00000 */
.L_x_257:
[----:B------:R-:W-:Y:S05]  /*10d50*/  BSYNC.RECONVERGENT B0 ;  /* 0x0000000000007941 */ /* 0x000fea0003800200 */
.L_x_255:
        /* <DEDUP_REMOVED lines=80> */
.L_x_259:
        /* <DEDUP_REMOVED lines=12> */
.L_x_260:
[----:B------:R-:W-:Y:S05]  /*11320*/  BSYNC.RECONVERGENT B0 ;  /* 0x0000000000007941 */ /* 0x000fea0003800200 */
.L_x_258:
        /* <DEDUP_REMOVED lines=38> */
.L_x_262:
        /* <DEDUP_REMOVED lines=12> */
.L_x_263:
[----:B------:R-:W-:Y:S05]  /*11650*/  BSYNC.RECONVERGENT B0 ;  /* 0x0000000000007941 */ /* 0x000fea0003800200 */
.L_x_261:
        /* <DEDUP_REMOVED lines=37> */
.L_x_265:
        /* <DEDUP_REMOVED lines=8> */
.L_x_266:
[----:B------:R-:W-:Y:S05]  /*11930*/  BSYNC.RECONVERGENT B0 ;  /* 0x0000000000007941 */ /* 0x000fea0003800200 */
.L_x_264:
        /* <DEDUP_REMOVED lines=30> */
.L_x_268:
[----:B------:R-:W-:Y:S01]  /*11b20*/  MOV R30, R42 ;  /* 0x0000002a001e7202 */ /* 0x000fe20000000f00 */
[----:B------:R-:W-:Y:S01]  /*11b30*/  IMAD.MOV.U32 R11, RZ, RZ, R43 ;  /* 0x000000ffff0b7224 */ /* 0x000fe200078e002b */
[----:B------:R-:W-:Y:S01]  /*11b40*/  MOV R12, R9 ;  /* 0x00000009000c7202 */ /* 0x000fe20000000f00 */
[----:B------:R-:W-:Y:S01]  /*11b50*/  IMAD.MOV.U32 R10, RZ, RZ, R8 ;  /* 0x000000ffff0a7224 */ /* 0x000fe200078e0008 */
[----:B------:R-:W-:-:S07]  /*11b60*/  MOV R6, 0x11b80 ;  /* 0x00011b8000067802 */ /* 0x000fce0000000f00 */
[----:B------:R-:W-:Y:S05]  /*11b70*/  CALL.REL.NOINC `($__internal_2_$__cuda_sm20_div_s64) ;  /* 0x0000027000c07944 */ /* 0x000fea0003c00000 */
.L_x_269:
[----:B------:R-:W-:Y:S05]  /*11b80*/  BSYNC.RECONVERGENT B0 ;  /* 0x0000000000007941 */ /* 0x000fea0003800200 */
.L_x_267:
        /* <DEDUP_REMOVED lines=80> */
.L_x_271:
        /* <DEDUP_REMOVED lines=12> */
.L_x_272:
[----:B------:R-:W-:Y:S05]  /*12150*/  BSYNC.RECONVERGENT B0 ;  /* 0x0000000000007941 */ /* 0x000fea0003800200 */
.L_x_270:
        /* <DEDUP_REMOVED lines=38> */
.L_x_274:
        /* <DEDUP_REMOVED lines=12> */
.L_x_275:
[----:B------:R-:W-:Y:S05]  /*12480*/  BSYNC.RECONVERGENT B0 ;  /* 0x0000000000007941 */ /* 0x000fea0003800200 */
.L_x_273:
        /* <DEDUP_REMOVED lines=37> */
.L_x_277:
        /* <DEDUP_REMOVED lines=8> */
.L_x_278:
[----:B------:R-:W-:Y:S05]  /*12760*/  BSYNC.RECONVERGENT B0 ;  /* 0x0000000000007941 */ /* 0x000fea0003800200 */
.L_x_276:
        /* <DEDUP_REMOVED lines=30> */
.L_x_280:
[----:B------:R-:W-:Y:S01]  /*12950*/  IMAD.MOV.U32 R30, RZ, RZ, R42 ;  /* 0x000000ffff1e7224 */ /* 0x000fe200078e002a */
[----:B------:R-:W-:Y:S01]  /*12960*/  MOV R11, R43 ;  /* 0x0000002b000b7202 */ /* 0x000fe20000000f00 */
[----:B------:R-:W-:Y:S01]  /*12970*/  IMAD.MOV.U32 R12, RZ, RZ, R9 ;  /* 0x000000ffff0c7224 */ /* 0x000fe200078e0009 */
[----:B------:R-:W-:Y:S02]  /*12980*/  MOV R10, R8 ;  /* 0x00000008000a7202 */ /* 0x000fe40000000f00 */
[----:B------:R-:W-:-:S07]  /*12990*/  MOV R6, 0x129b0 ;  /* 0x000129b000067802 */ /* 0x000fce0000000f00 */
[----:B------:R-:W-:Y:S05]  /*129a0*/  CALL.REL.NOINC `($__internal_2_$__cuda_sm20_div_s64) ;  /* 0x0000026400347944 */ /* 0x000fea0003c00000 */
.L_x_281:
[----:B------:R-:W-:Y:S05]  /*129b0*/  BSYNC.RECONVERGENT B0 ;  /* 0x0000000000007941 */ /* 0x000fea0003800200 */
.L_x_279:
        /* <DEDUP_REMOVED lines=80> */
.L_x_283:
        /* <DEDUP_REMOVED lines=12> */
.L_x_284:
[----:B------:R-:W-:Y:S05]  /*12f80*/  BSYNC.RECONVERGENT B0 ;  /* 0x0000000000007941 */ /* 0x000fea0003800200 */
.L_x_282:
        /* <DEDUP_REMOVED lines=38> */
.L_x_286:
        /* <DEDUP_REMOVED lines=12> */
.L_x_287:
[----:B------:R-:W-:Y:S05]  /*132b0*/  BSYNC.RECONVERGENT B0 ;  /* 0x0000000000007941 */ /* 0x000fea0003800200 */
.L_x_285:
        /* <DEDUP_REMOVED lines=37> */
.L_x_289:
        /* <DEDUP_REMOVED lines=8> */
.L_x_290:
[----:B------:R-:W-:Y:S05]  /*13590*/  BSYNC.RECONVERGENT B0 ;  /* 0x0000000000007941 */ /* 0x000fea0003800200 */
.L_x_288:
        /* <DEDUP_REMOVED lines=30> */
.L_x_292:
[----:B------:R-:W-:Y:S01]  /*13780*/  MOV R30, R42 ;  /* 0x0000002a001e7202 */ /* 0x000fe20000000f00 */
[----:B------:R-:W-:Y:S01]  /*13790*/  IMAD.MOV.U32 R11, RZ, RZ, R43 ;  /* 0x000000ffff0b7224 */ /* 0x000fe200078e002b */
[----:B------:R-:W-:Y:S01]  /*137a0*/  MOV R12, R9 ;  /* 0x00000009000c7202 */ /* 0x000fe20000000f00 */
[----:B------:R-:W-:Y:S01]  /*137b0*/  IMAD.MOV.U32 R10, RZ, RZ, R8 ;  /* 0x000000ffff0a7224 */ /* 0x000fe200078e0008 */
[----:B------:R-:W-:-:S07]  /*137c0*/  MOV R6, 0x137e0 ;  /* 0x000137e000067802 */ /* 0x000fce0000000f00 */
[----:B------:R-:W-:Y:S05]  /*137d0*/  CALL.REL.NOINC `($__internal_2_$__cuda_sm20_div_s64) ;  /* 0x0000025400a87944 */ /* 0x000fea0003c00000 */
.L_x_293:
[----:B------:R-:W-:Y:S05]  /*137e0*/  BSYNC.RECONVERGENT B0 ;  /* 0x0000000000007941 */ /* 0x000fea0003800200 */
.L_x_291:
        /* <DEDUP_REMOVED lines=80> */
.L_x_295:
        /* <DEDUP_REMOVED lines=12> */
.L_x_296:
[----:B------:R-:W-:Y:S05]  /*13db0*/  BSYNC.RECONVERGENT B0 ;  /* 0x0000000000007941 */ /* 0x000fea0003800200 */
.L_x_294:
        /* <DEDUP_REMOVED lines=38> */
.L_x_298:
        /* <DEDUP_REMOVED lines=12> */
.L_x_299:
[----:B------:R-:W-:Y:S05]  /*140e0*/  BSYNC.RECONVERGENT B0 ;  /* 0x0000000000007941 */ /* 0x000fea0003800200 */
.L_x_297:
        /* <DEDUP_REMOVED lines=37> */
.L_x_301:
        /* <DEDUP_REMOVED lines=8> */
.L_x_302:
[----:B------:R-:W-:Y:S05]  /*143c0*/  BSYNC.RECONVERGENT B0 ;  /* 0x0000000000007941 */ /* 0x000fea0003800200 */
.L_x_300:
        /* <DEDUP_REMOVED lines=30> */
.L_x_304:
[----:B------:R-:W-:Y:S01]  /*145b0*/  IMAD.MOV.U32 R30, RZ, RZ, R42 ;  /* 0x000000ffff1e7224 */ /* 0x000fe200078e002a */
[----:B------:R-:W-:Y:S01]  /*145c0*/  MOV R11, R43 ;  /* 0x0000002b000b7202 */ /* 0x000fe20000000f00 */
[----:B------:R-:W-:Y:S01]  /*145d0*/  IMAD.MOV.U32 R12, RZ, RZ, R9 ;  /* 0x000000ffff0c7224 */ /* 0x000fe200078e0009 */
[----:B------:R-:W-:Y:S02]  /*145e0*/  MOV R10, R8 ;  /* 0x00000008000a7202 */ /* 0x000fe40000000f00 */
[----:B------:R-:W-:-:S07]  /*145f0*/  MOV R6, 0x14610 ;  /* 0x0001461000067802 */ /* 0x000fce0000000f00 */
[----:B------:R-:W-:Y:S05]  /*14600*/  CALL.REL.NOINC `($__internal_2_$__cuda_sm20_div_s64) ;  /* 0x00000248001c7944 */ /* 0x000fea0003c00000 */
.L_x_305:
[----:B------:R-:W-:Y:S05]  /*14610*/  BSYNC.RECONVERGENT B0 ;  /* 0x0000000000007941 */ /* 0x000fea0003800200 */
.L_x_303:
        /* <DEDUP_REMOVED lines=80> */
.L_x_307:
        /* <DEDUP_REMOVED lines=12> */
.L_x_308:
[----:B------:R-:W-:Y:S05]  /*14be0*/  BSYNC.RECONVERGENT B0 ;  /* 0x0000000000007941 */ /* 0x000fea0003800200 */
.L_x_306:
        /* <DEDUP_REMOVED lines=38> */
.L_x_310:
        /* <DEDUP_REMOVED lines=12> */
.L_x_311:
[----:B------:R-:W-:Y:S05]  /*14f10*/  BSYNC.RECONVERGENT B0 ;  /* 0x0000000000007941 */ /* 0x000fea0003800200 */
.L_x_309:
        /* <DEDUP_REMOVED lines=37> */
.L_x_313:
        /* <DEDUP_REMOVED lines=8> */
.L_x_314:
[----:B------:R-:W-:Y:S05]  /*151f0*/  BSYNC.RECONVERGENT B0 ;  /* 0x0000000000007941 */ /* 0x000fea0003800200 */
.L_x_312:
        /* <DEDUP_REMOVED lines=30> */
.L_x_316:
[----:B------:R-:W-:Y:S01]  /*153e0*/  MOV R30, R42 ;  /* 0x0000002a001e7202 */ /* 0x000fe20000000f00 */
[----:B------:R-:W-:Y:S01]  /*153f0*/  IMAD.MOV.U32 R11, RZ, RZ, R43 ;  /* 0x000000ffff0b7224 */ /* 0x000fe200078e002b */
[----:B------:R-:W-:Y:S01]  /*15400*/  MOV R12, R9 ;  /* 0x00000009000c7202 */ /* 0x000fe20000000f00 */
[----:B------:R-:W-:Y:S01]  /*15410*/  IMAD.MOV.U32 R10, RZ, RZ, R8 ;  /* 0x000000ffff0a7224 */ /* 0x000fe200078e0008 */
[----:B------:R-:W-:-:S07]  /*15420*/  MOV R6, 0x15440 ;  /* 0x0001544000067802 */ /* 0x000fce0000000f00 */
[----:B------:R-:W-:Y:S05]  /*15430*/  CALL.REL.NOINC `($__internal_2_$__cuda_sm20_div_s64) ;  /* 0x0000023800907944 */ /* 0x000fea0003c00000 */
.L_x_317:
[----:B------:R-:W-:Y:S05]  /*15440*/  BSYNC.RECONVERGENT B0 ;  /* 0x0000000000007941 */ /* 0x000fea0003800200 */
.L_x_315:
        /* <DEDUP_REMOVED lines=80> */
.L_x_319:
        /* <DEDUP_REMOVED lines=12> */
.L_x_320:
[----:B------:R-:W-:Y:S05]  /*15a10*/  BSYNC.RECONVERGENT B0 ;  /* 0x0000000000007941 */ /* 0x000fea0003800200 */
.L_x_318:
        /* <DEDUP_REMOVED lines=38> */
.L_x_322:
        /* <DEDUP_REMOVED lines=12> */
.L_x_323:
[----:B------:R-:W-:Y:S05]  /*15d40*/  BSYNC.RECONVERGENT B0 ;  /* 0x0000000000007941 */ /* 0x000fea0003800200 */
.L_x_321:
        /* <DEDUP_REMOVED lines=37> */
.L_x_325:
        /* <DEDUP_REMOVED lines=8> */
.L_x_326:
[----:B------:R-:W-:Y:S05]  /*16020*/  BSYNC.RECONVERGENT B0 ;  /* 0x0000000000007941 */ /* 0x000fea0003800200 */
.L_x_324:
        /* <DEDUP_REMOVED lines=30> */
.L_x_328:
[----:B------:R-:W-:Y:S01]  /*16210*/  IMAD.MOV.U32 R30, RZ, RZ, R42 ;  /* 0x000000ffff1e7224 */ /* 0x000fe200078e002a */
[----:B------:R-:W-:Y:S01]  /*16220*/  MOV R11, R43 ;  /* 0x0000002b000b7202 */ /* 0x000fe20000000f00 */
[----:B------:R-:W-:Y:S01]  /*16230*/  IMAD.MOV.U32 R12, RZ, RZ, R9 ;  /* 0x000000ffff0c7224 */ /* 0x000fe200078e0009 */
[----:B------:R-:W-:Y:S02]  /*16240*/  MOV R10, R8 ;  /* 0x00000008000a7202 */ /* 0x000fe40000000f00 */
[----:B------:R-:W-:-:S07]  /*16250*/  MOV R6, 0x16270 ;  /* 0x0001627000067802 */ /* 0x000fce0000000f00 */
[----:B------:R-:W-:Y:S05]  /*16260*/  CALL.REL.NOINC `($__internal_2_$__cuda_sm20_div_s64) ;  /* 0x0000022c00047944 */ /* 0x000fea0003c00000 */
.L_x_329:
[----:B------:R-:W-:Y:S05]  /*16270*/  BSYNC.RECONVERGENT B0 ;  /* 0x0000000000007941 */ /* 0x000fea0003800200 */
.L_x_327:
        /* <DEDUP_REMOVED lines=80> */
.L_x_331:
        /* <DEDUP_REMOVED lines=12> */
.L_x_332:
[----:B------:R-:W-:Y:S05]  /*16840*/  BSYNC.RECONVERGENT B0 ;  /* 0x0000000000007941 */ /* 0x000fea0003800200 */
.L_x_330:
        /* <DEDUP_REMOVED lines=38> */
.L_x_334:
        /* <DEDUP_REMOVED lines=12> */
.L_x_335:
[----:B------:R-:W-:Y:S05]  /*16b70*/  BSYNC.RECONVERGENT B0 ;  /* 0x0000000000007941 */ /* 0x000fea0003800200 */
.L_x_333:
        /* <DEDUP_REMOVED lines=37> */
.L_x_337:
        /* <DEDUP_REMOVED lines=8> */
.L_x_338:
[----:B------:R-:W-:Y:S05]  /*16e50*/  BSYNC.RECONVERGENT B0 ;  /* 0x0000000000007941 */ /* 0x000fea0003800200 */
.L_x_336:
        /* <DEDUP_REMOVED lines=30> */
.L_x_340:
[----:B------:R-:W-:Y:S01]  /*17040*/  MOV R30, R42 ;  /* 0x0000002a001e7202 */ /* 0x000fe20000000f00 */
[----:B------:R-:W-:Y:S01]  /*17050*/  IMAD.MOV.U32 R11, RZ, RZ, R43 ;  /* 0x000000ffff0b7224 */ /* 0x000fe200078e002b */
[----:B------:R-:W-:Y:S01]  /*17060*/  MOV R12, R9 ;  /* 0x00000009000c7202 */ /* 0x000fe20000000f00 */
[----:B------:R-:W-:Y:S01]  /*17070*/  IMAD.MOV.U32 R10, RZ, RZ, R8 ;  /* 0x000000ffff0a7224 */ /* 0x000fe200078e0008 */
[----:B------:R-:W-:-:S07]  /*17080*/  MOV R6, 0x170a0 ;  /* 0x000170a000067802 */ /* 0x000fce0000000f00 */
[----:B------:R-:W-:Y:S05]  /*17090*/  CALL.REL.NOINC `($__internal_2_$__cuda_sm20_div_s64) ;  /* 0x0000021c00787944 */ /* 0x000fea0003c00000 */
.L_x_341:
[----:B------:R-:W-:Y:S05]  /*170a0*/  BSYNC.RECONVERGENT B0 ;  /* 0x0000000000007941 */ /* 0x000fea0003800200 */
.L_x_339:
        /* <DEDUP_REMOVED lines=80> */
.L_x_343:
        /* <DEDUP_REMOVED lines=12> */
.L_x_344:
[----:B------:R-:W-:Y:S05]  /*17670*/  BSYNC.RECONVERGENT B0 ;  /* 0x0000000000007941 */ /* 0x000fea0003800200 */
.L_x_342:
        /* <DEDUP_REMOVED lines=38> */
.L_x_346:
        /* <DEDUP_REMOVED lines=12> */
.L_x_347:
[----:B------:R-:W-:Y:S05]  /*179a0*/  BSYNC.RECONVERGENT B0 ;  /* 0x0000000000007941 */ /* 0x000fea0003800200 */
.L_x_345:
        /* <DEDUP_REMOVED lines=37> */
.L_x_349:
        /* <DEDUP_REMOVED lines=8> */
.L_x_350:
[----:B------:R-:W-:Y:S05]  /*17c80*/  BSYNC.RECONVERGENT B0 ;  /* 0x0000000000007941 */ /* 0x000fea0003800200 */
.L_x_348:
        /* <DEDUP_REMOVED lines=30> */
.L_x_352:
[----:B------:R-:W-:Y:S01]  /*17e70*/  IMAD.MOV.U32 R30, RZ, RZ, R42 ;  /* 0x000000ffff1e7224 */ /* 0x000fe200078e002a */
[----:B------:R-:W-:Y:S01]  /*17e80*/  MOV R11, R43 ;  /* 0x0000002b000b7202 */ /* 0x000fe20000000f00 */
[----:B------:R-:W-:Y:S01]  /*17e90*/  IMAD.MOV.U32 R12, RZ, RZ, R9 ;  /* 0x000000ffff0c7224 */ /* 0x000fe200078e0009 */
[----:B------:R-:W-:Y:S02]  /*17ea0*/  MOV R10, R8 ;  /* 0x00000008000a7202 */ /* 0x000fe40000000f00 */
[----:B------:R-:W-:-:S07]  /*17eb0*/  MOV R6, 0x17ed0 ;  /* 0x00017ed000067802 */ /* 0x000fce0000000f00 */
[----:B------:R-:W-:Y:S05]  /*17ec0*/  CALL.REL.NOINC `($__internal_2_$__cuda_sm20_div_s64) ;  /* 0x0000020c00ec7944 */ /* 0x000fea0003c00000 */
.L_x_353:
[----:B------:R-:W-:Y:S05]  /*17ed0*/  BSYNC.RECONVERGENT B0 ;  /* 0x0000000000007941 */ /* 0x000fea0003800200 */
.L_x_351:
        /* <DEDUP_REMOVED lines=80> */
.L_x_355:
        /* <DEDUP_REMOVED lines=12> */
.L_x_356:
[----:B------:R-:W-:Y:S05]  /*184a0*/  BSYNC.RECONVERGENT B0 ;  /* 0x0000000000007941 */ /* 0x000fea0003800200 */
.L_x_354:
        /* <DEDUP_REMOVED lines=38> */
.L_x_358:
        /* <DEDUP_REMOVED lines=12> */
.L_x_359:
[----:B------:R-:W-:Y:S05]  /*187d0*/  BSYNC.RECONVERGENT B0 ;  /* 0x0000000000007941 */ /* 0x000fea0003800200 */
.L_x_357:
        /* <DEDUP_REMOVED lines=37> */
.L_x_361:
        /* <DEDUP_REMOVED lines=8> */
.L_x_362:
[----:B------:R-:W-:Y:S05]  /*18ab0*/  BSYNC.RECONVERGENT B0 ;  /* 0x0000000000007941 */ /* 0x000fea0003800200 */
.L_x_360:
        /* <DEDUP_REMOVED lines=30> */
.L_x_364:
[----:B------:R-:W-:Y:S01]  /*18ca0*/  MOV R30, R42 ;  /* 0x0000002a001e7202 */ /* 0x000fe20000000f00 */
[----:B------:R-:W-:Y:S01]  /*18cb0*/  IMAD.MOV.U32 R11, RZ, RZ, R43 ;  /* 0x000000ffff0b7224 */ /* 0x000fe200078e002b */
[----:B------:R-:W-:Y:S01]  /*18cc0*/  MOV R12, R9 ;  /* 0x00000009000c7202 */ /* 0x000fe20000000f00 */
[----:B------:R-:W-:Y:S01]  /*18cd0*/  IMAD.MOV.U32 R10, RZ, RZ, R8 ;  /* 0x000000ffff0a7224 */ /* 0x000fe200078e0008 */
[----:B------:R-:W-:-:S07]  /*18ce0*/  MOV R6, 0x18d00 ;  /* 0x00018d0000067802 */ /* 0x000fce0000000f00 */
[----:B------:R-:W-:Y:S05]  /*18cf0*/  CALL.REL.NOINC `($__internal_2_$__cuda_sm20_div_s64) ;  /* 0x0000020000607944 */ /* 0x000fea0003c00000 */
.L_x_365:
[----:B------:R-:W-:Y:S05]  /*18d00*/  BSYNC.RECONVERGENT B0 ;  /* 0x0000000000007941 */ /* 0x000fea0003800200 */
.L_x_363:
        /* <DEDUP_REMOVED lines=80> */
.L_x_367:
        /* <DEDUP_REMOVED lines=12> */
.L_x_368:
[----:B------:R-:W-:Y:S05]  /*192d0*/  BSYNC.RECONVERGENT B0 ;  /* 0x0000000000007941 */ /* 0x000fea0003800200 */
.L_x_366:
        /* <DEDUP_REMOVED lines=38> */
.L_x_370:
        /* <DEDUP_REMOVED lines=12> */
.L_x_371:
[----:B------:R-:W-:Y:S05]  /*19600*/  BSYNC.RECONVERGENT B0 ;  /* 0x0000000000007941 */ /* 0x000fea0003800200 */
.L_x_369:
        /* <DEDUP_REMOVED lines=37> */
.L_x_373:
        /* <DEDUP_REMOVED lines=8> */
.L_x_374:
[----:B------:R-:W-:Y:S05]  /*198e0*/  BSYNC.RECONVERGENT B0 ;  /* 0x0000000000007941 */ /* 0x000fea0003800200 */
.L_x_372:
        /* <DEDUP_REMOVED lines=30> */
.L_x_376:
[----:B------:R-:W-:Y:S01]  /*19ad0*/  IMAD.MOV.U32 R30, RZ, RZ, R42 ;  /* 0x000000ffff1e7224 */ /* 0x000fe200078e002a */
[----:B------:R-:W-:Y:S01]  /*19ae0*/  MOV R11, R43 ;  /* 0x0000002b000b7202 */ /* 0x000fe20000000f00 */
[----:B------:R-:W-:Y:S01]  /*19af0*/  IMAD.MOV.U32 R12, RZ, RZ, R9 ;  /* 0x000000ffff0c7224 */ /* 0x000fe200078e0009 */
[----:B------:R-:W-:Y:S02]  /*19b00*/  MOV R10, R8 ;  /* 0x00000008000a7202 */ /* 0x000fe40000000f00 */
[----:B------:R-:W-:-:S07]  /*19b10*/  MOV R6, 0x19b30 ;  /* 0x00019b3000067802 */ /* 0x000fce0000000f00 */
[----:B------:R-:W-:Y:S05]  /*19b20*/  CALL.REL.NOINC `($__internal_2_$__cuda_sm20_div_s64) ;  /* 0x000001f000d47944 */ /* 0x000fea0003c00000 */
.L_x_377:
[----:B------:R-:W-:Y:S05]  /*19b30*/  BSYNC.RECONVERGENT B0 ;  /* 0x0000000000007941 */ /* 0x000fea0003800200 */
.L_x_375:
        /* <DEDUP_REMOVED lines=80> */
.L_x_379:
        /* <DEDUP_REMOVED lines=12> */
.L_x_380:
[----:B------:R-:W-:Y:S05]  /*1a100*/  BSYNC.RECONVERGENT B0 ;  /* 0x0000000000007941 */ /* 0x000fea0003800200 */
.L_x_378:
        /* <DEDUP_REMOVED lines=38> */
.L_x_382:
        /* <DEDUP_REMOVED lines=12> */
.L_x_383:
[----:B------:R-:W-:Y:S05]  /*1a430*/  BSYNC.RECONVERGENT B0 ;  /* 0x0000000000007941 */ /* 0x000fea0003800200 */
.L_x_381:
        /* <DEDUP_REMOVED lines=37> */
.L_x_385:
        /* <DEDUP_REMOVED lines=8> */
.L_x_386:
[----:B------:R-:W-:Y:S05]  /*1a710*/  BSYNC.RECONVERGENT B0 ;  /* 0x0000000000007941 */ /* 0x000fea0003800200 */
.L_x_384:
        /* <DEDUP_REMOVED lines=30> */
.L_x_388:
[----:B------:R-:W-:Y:S01]  /*1a900*/  MOV R30, R42 ;  /* 0x0000002a001e7202 */ /* 0x000fe20000000f00 */
[----:B------:R-:W-:Y:S01]  /*1a910*/  IMAD.MOV.U32 R11, RZ, RZ, R43 ;  /* 0x000000ffff0b7224 */ /* 0x000fe200078e002b */
[----:B------:R-:W-:Y:S01]  /*1a920*/  MOV R12, R9 ;  /* 0x00000009000c7202 */ /* 0x000fe20000000f00 */
[----:B------:R-:W-:Y:S01]  /*1a930*/  IMAD.MOV.U32 R10, RZ, RZ, R8 ;  /* 0x000000ffff0a7224 */ /* 0x000fe200078e0008 */
[----:B------:R-:W-:-:S07]  /*1a940*/  MOV R6, 0x1a960 ;  /* 0x0001a96000067802 */ /* 0x000fce0000000f00 */
[----:B------:R-:W-:Y:S05]  /*1a950*/  CALL.REL.NOINC `($__internal_2_$__cuda_sm20_div_s64) ;  /* 0x000001e400487944 */ /* 0x000fea0003c00000 */
.L_x_389:
[----:B------:R-:W-:Y:S05]  /*1a960*/  BSYNC.RECONVERGENT B0 ;  /* 0x0000000000007941 */ /* 0x000fea0003800200 */
.L_x_387:
        /* <DEDUP_REMOVED lines=80> */
.L_x_391:
        /* <DEDUP_REMOVED lines=12> */
.L_x_392:
[----:B------:R-:W-:Y:S05]  /*1af30*/  BSYNC.RECONVERGENT B0 ;  /* 0x0000000000007941 */ /* 0x000fea0003800200 */
.L_x_390:
        /* <DEDUP_REMOVED lines=38> */
.L_x_394:
        /* <DEDUP_REMOVED lines=12> */
.L_x_395:
[----:B------:R-:W-:Y:S05]  /*1b260*/  BSYNC.RECONVERGENT B0 ;  /* 0x0000000000007941 */ /* 0x000fea0003800200 */
.L_x_393:
        /* <DEDUP_REMOVED lines=37> */
.L_x_397:
        /* <DEDUP_REMOVED lines=8> */
.L_x_398:
[----:B------:R-:W-:Y:S05]  /*1b540*/  BSYNC.RECONVERGENT B0 ;  /* 0x0000000000007941 */ /* 0x000fea0003800200 */
.L_x_396:
        /* <DEDUP_REMOVED lines=30> */
.L_x_400:
[----:B------:R-:W-:Y:S01]  /*1b730*/  IMAD.MOV.U32 R30, RZ, RZ, R42 ;  /* 0x000000ffff1e7224 */ /* 0x000fe200078e002a */
[----:B------:R-:W-:Y:S01]  /*1b740*/  MOV R11, R43 ;  /* 0x0000002b000b7202 */ /* 0x000fe20000000f00 */
[----:B------:R-:W-:Y:S01]  /*1b750*/  IMAD.MOV.U32 R12, RZ, RZ, R9 ;  /* 0x000000ffff0c7224 */ /* 0x000fe200078e0009 */
[----:B------:R-:W-:Y:S02]  /*1b760*/  MOV R10, R8 ;  /* 0x00000008000a7202 */ /* 0x000fe40000000f00 */
[----:B------:R-:W-:-:S07]  /*1b770*/  MOV R6, 0x1b790 ;  /* 0x0001b79000067802 */ /* 0x000fce0000000f00 */
[----:B------:R-:W-:Y:S05]  /*1b780*/  CALL.REL.NOINC `($__internal_2_$__cuda_sm20_div_s64) ;  /* 0x000001d400bc7944 */ /* 0x000fea0003c00000 */
.L_x_401:
[----:B------:R-:W-:Y:S05]  /*1b790*/  BSYNC.RECONVERGENT B0 ;  /* 0x0000000000007941 */ /* 0x000fea0003800200 */
.L_x_399:
        /* <DEDUP_REMOVED lines=80> */
.L_x_403:
        /* <DEDUP_REMOVED lines=12> */
.L_x_404:
[----:B------:R-:W-:Y:S05]  /*1bd60*/  BSYNC.RECONVERGENT B0 ;  /* 0x0000000000007941 */ /* 0x000fea0003800200 */
.L_x_402:
        /* <DEDUP_REMOVED lines=38> */
.L_x_406:
        /* <DEDUP_REMOVED lines=12> */
.L_x_407:
[----:B------:R-:W-:Y:S05]  /*1c090*/  BSYNC.RECONVERGENT B0 ;  /* 0x0000000000007941 */ /* 0x000fea0003800200 */
.L_x_405:
        /* <DEDUP_REMOVED lines=37> */
.L_x_409:
        /* <DEDUP_REMOVED lines=8> */
.L_x_410:
[----:B------:R-:W-:Y:S05]  /*1c370*/  BSYNC.RECONVERGENT B0 ;  /* 0x0000000000007941 */ /* 0x000fea0003800200 */
.L_x_408:
        /* <DEDUP_REMOVED lines=30> */
.L_x_412:
[----:B------:R-:W-:Y:S01]  /*1c560*/  MOV R30, R42 ;  /* 0x0000002a001e7202 */ /* 0x000fe20000000f00 */
[----:B------:R-:W-:Y:S01]  /*1c570*/  IMAD.MOV.U32 R11, RZ, RZ, R43 ;  /* 0x000000ffff0b7224 */ /* 0x000fe200078e002b */
[----:B------:R-:W-:Y:S01]  /*1c580*/  MOV R12, R9 ;  /* 0x00000009000c7202 */ /* 0x000fe20000000f00 */
[----:B------:R-:W-:Y:S01]  /*1c590*/  IMAD.MOV.U32 R10, RZ, RZ, R8 ;  /* 0x000000ffff0a7224 */ /* 0x000fe200078e0008 */
[----:B------:R-:W-:-:S07]  /*1c5a0*/  MOV R6, 0x1c5c0 ;  /* 0x0001c5c000067802 */ /* 0x000fce0000000f00 */
[----:B------:R-:W-:Y:S05]  /*1c5b0*/  CALL.REL.NOINC `($__internal_2_$__cuda_sm20_div_s64) ;  /* 0x000001c800307944 */ /* 0x000fea0003c00000 */
.L_x_413:
[----:B------:R-:W-:Y:S05]  /*1c5c0*/  BSYNC.RECONVERGENT B0 ;  /* 0x0000000000007941 */ /* 0x000fea0003800200 */
.L_x_411:
        /* <DEDUP_REMOVED lines=80> */
.L_x_415:
        /* <DEDUP_REMOVED lines=12> */
.L_x_416:
[----:B------:R-:W-:Y:S05]  /*1cb90*/  BSYNC.RECONVERGENT B0 ;  /* 0x0000000000007941 */ /* 0x000fea0003800200 */
.L_x_414:
        /* <DEDUP_REMOVED lines=38> */
.L_x_418:
        /* <DEDUP_REMOVED lines=12> */
.L_x_419:
[----:B------:R-:W-:Y:S05]  /*1cec0*/  BSYNC.RECONVERGENT B0 ;  /* 0x0000000000007941 */ /* 0x000fea0003800200 */
.L_x_417:
        /* <DEDUP_REMOVED lines=37> */
.L_x_421:
        /* <DEDUP_REMOVED lines=8> */
.L_x_422:
[----:B------:R-:W-:Y:S05]  /*1d1a0*/  BSYNC.RECONVERGENT B0 ;  /* 0x0000000000007941 */ /* 0x000fea0003800200 */
.L_x_420:
        /* <DEDUP_REMOVED lines=30> */
.L_x_424:
[----:B------:R-:W-:Y:S01]  /*1d390*/  IMAD.MOV.U32 R30, RZ, RZ, R42 ;  /* 0x000000ffff1e7224 */ /* 0x000fe200078e002a */
[----:B------:R-:W-:Y:S01]  /*1d3a0*/  MOV R11, R43 ;  /* 0x0000002b000b7202 */ /* 0x000fe20000000f00 */
[----:B------:R-:W-:Y:S01]  /*1d3b0*/  IMAD.MOV.U32 R12, RZ, RZ, R9 ;  /* 0x000000ffff0c7224 */ /* 0x000fe200078e0009 */
[----:B------:R-:W-:Y:S02]  /*1d3c0*/  MOV R10, R8 ;  /* 0x00000008000a7202 */ /* 0x000fe40000000f00 */
[----:B------:R-:W-:-:S07]  /*1d3d0*/  MOV R6, 0x1d3f0 ;  /* 0x0001d3f000067802 */ /* 0x000fce0000000f00 */
[----:B------:R-:W-:Y:S05]  /*1d3e0*/  CALL.REL.NOINC `($__internal_2_$__cuda_sm20_div_s64) ;  /* 0x000001b800a47944 */ /* 0x000fea0003c00000 */
.L_x_425:
[----:B------:R-:W-:Y:S05]  /*1d3f0*/  BSYNC.RECONVERGENT B0 ;  /* 0x0000000000007941 */ /* 0x000fea0003800200 */
.L_x_423:
        /* <DEDUP_REMOVED lines=80> */
.L_x_427:
        /* <DEDUP_REMOVED lines=12> */
.L_x_428:
[----:B------:R-:W-:Y:S05]  /*1d9c0*/  BSYNC.RECONVERGENT B0 ;  /* 0x0000000000007941 */ /* 0x000fea0003800200 */
.L_x_426:
        /* <DEDUP_REMOVED lines=38> */
.L_x_430:
        /* <DEDUP_REMOVED lines=12> */
.L_x_431:
[----:B------:R-:W-:Y:S05]  /*1dcf0*/  BSYNC.RECONVERGENT B0 ;  /* 0x0000000000007941 */ /* 0x000fea0003800200 */
.L_x_429:
        /* <DEDUP_REMOVED lines=37> */
.L_x_433:
        /* <DEDUP_REMOVED lines=8> */
.L_x_434:
[----:B------:R-:W-:Y:S05]  /*1dfd0*/  BSYNC.RECONVERGENT B0 ;  /* 0x0000000000007941 */ /* 0x000fea0003800200 */
.L_x_432:
        /* <DEDUP_REMOVED lines=30> */
.L_x_436:
[----:B------:R-:W-:Y:S01]  /*1e1c0*/  MOV R30, R42 ;  /* 0x0000002a001e7202 */ /* 0x000fe20000000f00 */
[----:B------:R-:W-:Y:S01]  /*1e1d0*/  IMAD.MOV.U32 R11, RZ, RZ, R43 ;  /* 0x000000ffff0b7224 */ /* 0x000fe200078e002b */
[----:B------:R-:W-:Y:S01]  /*1e1e0*/  MOV R12, R9 ;  /* 0x00000009000c7202 */ /* 0x000fe20000000f00 */
[----:B------:R-:W-:Y:S01]  /*1e1f0*/  IMAD.MOV.U32 R10, RZ, RZ, R8 ;  /* 0x000000ffff0a7224 */ /* 0x000fe200078e0008 */
[----:B------:R-:W-:-:S07]  /*1e200*/  MOV R6, 0x1e220 ;  /* 0x0001e22000067802 */ /* 0x000fce0000000f00 */
[----:B------:R-:W-:Y:S05]  /*1e210*/  CALL.REL.NOINC `($__internal_2_$__cuda_sm20_div_s64) ;  /* 0x000001ac00187944 */ /* 0x000fea0003c00000 */
.L_x_437:
[----:B------:R-:W-:Y:S05]  /*1e220*/  BSYNC.RECONVERGENT B0 ;  /* 0x0000000000007941 */ /* 0x000fea0003800200 */
.L_x_435:
        /* <DEDUP_REMOVED lines=80> */
.L_x_439:
        /* <DEDUP_REMOVED lines=12> */
.L_x_440:
[----:B------:R-:W-:Y:S05]  /*1e7f0*/  BSYNC.RECONVERGENT B0 ;  /* 0x0000000000007941 */ /* 0x000fea0003800200 */
.L_x_438:
        /* <DEDUP_REMOVED lines=38> */
.L_x_442:
        /* <DEDUP_REMOVED lines=12> */
.L_x_443:
[----:B------:R-:W-:Y:S05]  /*1eb20*/  BSYNC.RECONVERGENT B0 ;  /* 0x0000000000007941 */ /* 0x000fea0003800200 */
.L_x_441:
        /* <DEDUP_REMOVED lines=37> */
.L_x_445:
        /* <DEDUP_REMOVED lines=8> */
.L_x_446:
[----:B------:R-:W-:Y:S05]  /*1ee00*/  BSYNC.RECONVERGENT B0 ;  /* 0x0000000000007941 */ /* 0x000fea0003800200 */
.L_x_444:
        /* <DEDUP_REMOVED lines=30> */
.L_x_448:
[----:B------:R-:W-:Y:S01]  /*1eff0*/  IMAD.MOV.U32 R30, RZ, RZ, R42 ;  /* 0x000000ffff1e7224 */ /* 0x000fe200078e002a */
[----:B------:R-:W-:Y:S01]  /*1f000*/  MOV R11, R43 ;  /* 0x0000002b000b7202 */ /* 0x000fe20000000f00 */
[----:B------:R-:W-:Y:S01]  /*1f010*/  IMAD.MOV.U32 R12, RZ, RZ, R9 ;  /* 0x000000ffff0c7224 */ /* 0x000fe200078e0009 */
[----:B------:R-:W-:Y:S02]  /*1f020*/  MOV R10, R8 ;  /* 0x00000008000a7202 */ /* 0x000fe40000000f00 */
[----:B------:R-:W-:-:S07]  /*1f030*/  MOV R6, 0x1f050 ;  /* 0x0001f05000067802 */ /* 0x000fce0000000f00 */
[----:B------:R-:W-:Y:S05]  /*1f040*/  CALL.REL.NOINC `($__internal_2_$__cuda_sm20_div_s64) ;  /* 0x0000019c008c7944 */ /* 0x000fea0003c00000 */
.L_x_449:
[----:B------:R-:W-:Y:S05]  /*1f050*/  BSYNC.RECONVERGENT B0 ;  /* 0x0000000000007941 */ /* 0x000fea0003800200 */
.L_x_447:
        /* <DEDUP_REMOVED lines=80> */
.L_x_451:
        /* <DEDUP_REMOVED lines=12> */
.L_x_452:
[----:B------:R-:W-:Y:S05]  /*1f620*/  BSYNC.RECONVERGENT B0 ;  /* 0x0000000000007941 */ /* 0x000fea0003800200 */
.L_x_450:
        /* <DEDUP_REMOVED lines=38> */
.L_x_454:
        /* <DEDUP_REMOVED lines=12> */
.L_x_455:
[----:B------:R-:W-:Y:S05]  /*1f950*/  BSYNC.RECONVERGENT B0 ;  /* 0x0000000000007941 */ /* 0x000fea0003800200 */
.L_x_453:
        /* <DEDUP_REMOVED lines=37> */
.L_x_457:
        /* <DEDUP_REMOVED lines=8> */
.L_x_458:
[----:B------:R-:W-:Y:S05]  /*1fc30*/  BSYNC.RECONVERGENT B0 ;  /* 0x0000000000007941 */ /* 0x000fea0003800200 */
.L_x_456:
        /* <DEDUP_REMOVED lines=30> */
.L_x_460:
[----:B------:R-:W-:Y:S01]  /*1fe20*/  MOV R30, R42 ;  /* 0x0000002a001e7202 */ /* 0x000fe20000000f00 */
[----:B------:R-:W-:Y:S01]  /*1fe30*/  IMAD.MOV.U32 R11, RZ, RZ, R43 ;  /* 0x000000ffff0b7224 */ /* 0x000fe200078e002b */
[----:B------:R-:W-:Y:S01]  /*1fe40*/  MOV R12, R9 ;  /* 0x00000009000c7202 */ /* 0x000fe20000000f00 */
[----:B------:R-:W-:Y:S01]  /*1fe50*/  IMAD.MOV.U32 R10, RZ, RZ, R8 ;  /* 0x000000ffff0a7224 */ /* 0x000fe200078e0008 */
[----:B------:R-:W-:-:S07]  /*1fe60*/  MOV R6, 0x1fe80 ;  /* 0x0001fe8000067802 */ /* 0x000fce0000000f00 */
[----:B------:R-:W-:Y:S05]  /*1fe70*/  CALL.REL.NOINC `($__internal_2_$__cuda_sm20_div_s64) ;  /* 0x0000019000007944 */ /* 0x000fea0003c00000 */
.L_x_461:
[----:B------:R-:W-:Y:S05]  /*1fe80*/  BSYNC.RECONVERGENT B0 ;  /* 0x0000000000007941 */ /* 0x000fea0003800200 */
.L_x_459:
        /* <DEDUP_REMOVED lines=80> */
.L_x_463:
        /* <DEDUP_REMOVED lines=12> */
.L_x_464:
[----:B------:R-:W-:Y:S05]  /*20450*/  BSYNC.RECONVERGENT B0 ;  /* 0x0000000000007941 */ /* 0x000fea0003800200 */
.L_x_462:
        /* <DEDUP_REMOVED lines=38> */
.L_x_466:
        /* <DEDUP_REMOVED lines=12> */
.L_x_467:
[----:B------:R-:W-:Y:S05]  /*20780*/  BSYNC.RECONVERGENT B0 ;  /* 0x0000000000007941 */ /* 0x000fea0003800200 */
.L_x_465:
        /* <DEDUP_REMOVED lines=37> */
.L_x_469:
        /* <DEDUP_REMOVED lines=8> */
.L_x_470:
[----:B------:R-:W-:Y:S05]  /*20a60*/  BSYNC.RECONVERGENT B0 ;  /* 0x0000000000007941 */ /* 0x000fea0003800200 */
.L_x_468:
        /* <DEDUP_REMOVED lines=30> */
.L_x_472:
[----:B------:R-:W-:Y:S01]  /*20c50*/  IMAD.MOV.U32 R30, RZ, RZ, R42 ;  /* 0x000000ffff1e7224 */ /* 0x000fe200078e002a */
[----:B------:R-:W-:Y:S01]  /*20c60*/  MOV R11, R43 ;  /* 0x0000002b000b7202 */ /* 0x000fe20000000f00 */
[----:B------:R-:W-:Y:S01]  /*20c70*/  IMAD.MOV.U32 R12, RZ, RZ, R9 ;  /* 0x000000ffff0c7224 */ /* 0x000fe200078e0009 */
[----:B------:R-:W-:Y:S02]  /*20c80*/  MOV R10, R8 ;  /* 0x00000008000a7202 */ /* 0x000fe40000000f00 */
[----:B------:R-:W-:-:S07]  /*20c90*/  MOV R6, 0x20cb0 ;  /* 0x00020cb000067802 */ /* 0x000fce0000000f00 */
[----:B------:R-:W-:Y:S05]  /*20ca0*/  CALL.REL.NOINC `($__internal_2_$__cuda_sm20_div_s64) ;  /* 0x0000018000747944 */ /* 0x000fea0003c00000 */
.L_x_473:
[----:B------:R-:W-:Y:S05]  /*20cb0*/  BSYNC.RECONVERGENT B0 ;  /* 0x0000000000007941 */ /* 0x000fea0003800200 */
.L_x_471:
        /* <DEDUP_REMOVED lines=80> */
.L_x_475:
        /* <DEDUP_REMOVED lines=12> */
.L_x_476:
[----:B------:R-:W-:Y:S05]  /*21280*/  BSYNC.RECONVERGENT B0 ;  /* 0x0000000000007941 */ /* 0x000fea0003800200 */
.L_x_474:
        /* <DEDUP_REMOVED lines=38> */
.L_x_478:
        /* <DEDUP_REMOVED lines=12> */
.L_x_479:
[----:B------:R-:W-:Y:S05]  /*215b0*/  BSYNC.RECONVERGENT B0 ;  /* 0x0000000000007941 */ /* 0x000fea0003800200 */
.L_x_477:
        /* <DEDUP_REMOVED lines=37> */
.L_x_481:
        /* <DEDUP_REMOVED lines=8> */
.L_x_482:
[----:B------:R-:W-:Y:S05]  /*21890*/  BSYNC.RECONVERGENT B0 ;  /* 0x0000000000007941 */ /* 0x000fea0003800200 */
.L_x_480:
        /* <DEDUP_REMOVED lines=30> */
.L_x_484:
[----:B------:R-:W-:Y:S01]  /*21a80*/  MOV R30, R42 ;  /* 0x0000002a001e7202 */ /* 0x000fe20000000f00 */
[----:B------:R-:W-:Y:S01]  /*21a90*/  IMAD.MOV.U32 R11, RZ, RZ, R43 ;  /* 0x000000ffff0b7224 */ /* 0x000fe200078e002b */
[----:B------:R-:W-:Y:S01]  /*21aa0*/  MOV R12, R9 ;  /* 0x00000009000c7202 */ /* 0x000fe20000000f00 */
[----:B------:R-:W-:Y:S01]  /*21ab0*/  IMAD.MOV.U32 R10, RZ, RZ, R8 ;  /* 0x000000ffff0a7224 */ /* 0x000fe200078e0008 */
[----:B------:R-:W-:-:S07]  /*21ac0*/  MOV R6, 0x21ae0 ;  /* 0x00021ae000067802 */ /* 0x000fce0000000f00 */
[----:B------:R-:W-:Y:S05]  /*21ad0*/  CALL.REL.NOINC `($__internal_2_$__cuda_sm20_div_s64) ;  /* 0x0000017000e87944 */ /* 0x000fea0003c00000 */
.L_x_485:
[----:B------:R-:W-:Y:S05]  /*21ae0*/  BSYNC.RECONVERGENT B0 ;  /* 0x0000000000007941 */ /* 0x000fea0003800200 */
.L_x_483:
        /* <DEDUP_REMOVED lines=80> */
.L_x_487:
        /* <DEDUP_REMOVED lines=12> */
.L_x_488:
[----:B------:R-:W-:Y:S05]  /*220b0*/  BSYNC.RECONVERGENT B0 ;  /* 0x0000000000007941 */ /* 0x000fea0003800200 */
.L_x_486:
        /* <DEDUP_REMOVED lines=38> */
.L_x_490:
        /* <DEDUP_REMOVED lines=12> */
.L_x_491:
[----:B------:R-:W-:Y:S05]  /*223e0*/  BSYNC.RECONVERGENT B0 ;  /* 0x0000000000007941 */ /* 0x000fea0003800200 */
.L_x_489:
        /* <DEDUP_REMOVED lines=37> */
.L_x_493:
        /* <DEDUP_REMOVED lines=8> */
.L_x_494:
[----:B------:R-:W-:Y:S05]  /*226c0*/  BSYNC.RECONVERGENT B0 ;  /* 0x0000000000007941 */ /* 0x000fea0003800200 */
.L_x_492:
        /* <DEDUP_REMOVED lines=30> */
.L_x_496:
[----:B------:R-:W-:Y:S01]  /*228b0*/  IMAD.MOV.U32 R30, RZ, RZ, R42 ;  /* 0x000000ffff1e7224 */ /* 0x000fe200078e002a */
[----:B------:R-:W-:Y:S01]  /*228c0*/  MOV R11, R43 ;  /* 0x0000002b000b7202 */ /* 0x000fe20000000f00 */
[----:B------:R-:W-:Y:S01]  /*228d0*/  IMAD.MOV.U32 R12, RZ, RZ, R9 ;  /* 0x000000ffff0c7224 */ /* 0x000fe200078e0009 */
[----:B------:R-:W-:Y:S02]  /*228e0*/  MOV R10, R8 ;  /* 0x00000008000a7202 */ /* 0x000fe40000000f00 */
[----:B------:R-:W-:-:S07]  /*228f0*/  MOV R6, 0x22910 ;  /* 0x0002291000067802 */ /* 0x000fce0000000f00 */
[----:B------:R-:W-:Y:S05]  /*22900*/  CALL.REL.NOINC `($__internal_2_$__cuda_sm20_div_s64) ;  /* 0x00000164005c7944 */ /* 0x000fea0003c00000 */
.L_x_497:
[----:B------:R-:W-:Y:S05]  /*22910*/  BSYNC.RECONVERGENT B0 ;  /* 0x0000000000007941 */ /* 0x000fea0003800200 */
.L_x_495:
        /* <DEDUP_REMOVED lines=80> */
.L_x_499:
        /* <DEDUP_REMOVED lines=12> */
.L_x_500:
[----:B------:R-:W-:Y:S05]  /*22ee0*/  BSYNC.RECONVERGENT B0 ;  /* 0x0000000000007941 */ /* 0x000fea0003800200 */
.L_x_498:
        /* <DEDUP_REMOVED lines=38> */
.L_x_502:
        /* <DEDUP_REMOVED lines=12> */
.L_x_503:
[----:B------:R-:W-:Y:S05]  /*23210*/  BSYNC.RECONVERGENT B0 ;  /* 0x0000000000007941 */ /* 0x000fea0003800200 */
.L_x_501:
        /* <DEDUP_REMOVED lines=37> */
.L_x_505:
        /* <DEDUP_REMOVED lines=8> */
.L_x_506:
[----:B------:R-:W-:Y:S05]  /*234f0*/  BSYNC.RECONVERGENT B0 ;  /* 0x0000000000007941 */ /* 0x000fea0003800200 */
.L_x_504:
        /* <DEDUP_REMOVED lines=30> */
.L_x_508:
[----:B------:R-:W-:Y:S01]  /*236e0*/  MOV R30, R42 ;  /* 0x0000002a001e7202 */ /* 0x000fe20000000f00 */
[----:B------:R-:W-:Y:S01]  /*236f0*/  IMAD.MOV.U32 R11, RZ, RZ, R43 ;  /* 0x000000ffff0b7224 */ /* 0x000fe200078e002b */
[----:B------:R-:W-:Y:S01]  /*23700*/  MOV R12, R9 ;  /* 0x00000009000c7202 */ /* 0x000fe20000000f00 */
[----:B------:R-:W-:Y:S01]  /*23710*/  IMAD.MOV.U32 R10, RZ, RZ, R8 ;  /* 0x000000ffff0a7224 */ /* 0x000fe200078e0008 */
[----:B------:R-:W-:-:S07]  /*23720*/  MOV R6, 0x23740 ;  /* 0x0002374000067802 */ /* 0x000fce0000000f00 */
[----:B------:R-:W-:Y:S05]  /*23730*/  CALL.REL.NOINC `($__internal_2_$__cuda_sm20_div_s64) ;  /* 0x0000015400d07944 */ /* 0x000fea0003c00000 */
.L_x_509:
[----:B------:R-:W-:Y:S05]  /*23740*/  BSYNC.RECONVERGENT B0 ;  /* 0x0000000000007941 */ /* 0x000fea0003800200 */
.L_x_507:
        /* <DEDUP_REMOVED lines=80> */
.L_x_511:
        /* <DEDUP_REMOVED lines=12> */
.L_x_512:
[----:B------:R-:W-:Y:S05]  /*23d10*/  BSYNC.RECONVERGENT B0 ;  /* 0x0000000000007941 */ /* 0x000fea0003800200 */
.L_x_510:
        /* <DEDUP_REMOVED lines=38> */
.L_x_514:
        /* <DEDUP_REMOVED lines=12> */
.L_x_515:
[----:B------:R-:W-:Y:S05]  /*24040*/  BSYNC.RECONVERGENT B0 ;  /* 0x0000000000007941 */ /* 0x000fea0003800200 */
.L_x_513:
        /* <DEDUP_REMOVED lines=37> */
.L_x_517:
        /* <DEDUP_REMOVED lines=8> */
.L_x_518:
[----:B------:R-:W-:Y:S05]  /*24320*/  BSYNC.RECONVERGENT B0 ;  /* 0x0000000000007941 */ /* 0x000fea0003800200 */
.L_x_516:
        /* <DEDUP_REMOVED lines=30> */
.L_x_520:
[----:B------:R-:W-:Y:S01]  /*24510*/  IMAD.MOV.U32 R30, RZ, RZ, R42 ;  /* 0x000000ffff1e7224 */ /* 0x000fe200078e002a */
[----:B------:R-:W-:Y:S01]  /*24520*/  MOV R11, R43 ;  /* 0x0000002b000b7202 */ /* 0x000fe20000000f00 */
[----:B------:R-:W-:Y:S01]  /*24530*/  IMAD.MOV.U32 R12, RZ, RZ, R9 ;  /* 0x000000ffff0c7224 */ /* 0x000fe200078e0009 */
[----:B------:R-:W-:Y:S02]  /*24540*/  MOV R10, R8 ;  /* 0x00000008000a7202 */ /* 0x000fe40000000f00 */
[----:B------:R-:W-:-:S07]  /*24550*/  MOV R6, 0x24570 ;  /* 0x0002457000067802 */ /* 0x000fce0000000f00 */
[----:B------:R-:W-:Y:S05]  /*24560*/  CALL.REL.NOINC `($__internal_2_$__cuda_sm20_div_s64) ;  /* 0x0000014800447944 */ /* 0x000fea0003c00000 */
.L_x_521:
[----:B------:R-:W-:Y:S05]  /*24570*/  BSYNC.RECONVERGENT B0 ;  /* 0x0000000000007941 */ /* 0x000fea0003800200 */
.L_x_519:
        /* <DEDUP_REMOVED lines=80> */
.L_x_523:
        /* <DEDUP_REMOVED lines=12> */
.L_x_524:
[----:B------:R-:W-:Y:S05]  /*24b40*/  BSYNC.RECONVERGENT B0 ;  /* 0x0000000000007941 */ /* 0x000fea0003800200 */
.L_x_522:
        /* <DEDUP_REMOVED lines=38> */
.L_x_526:
        /* <DEDUP_REMOVED lines=12> */
.L_x_527:
[----:B------:R-:W-:Y:S05]  /*24e70*/  BSYNC.RECONVERGENT B0 ;  /* 0x0000000000007941 */ /* 0x000fea0003800200 */
.L_x_525:
        /* <DEDUP_REMOVED lines=37> */
.L_x_529:
        /* <DEDUP_REMOVED lines=8> */
.L_x_530:
[----:B------:R-:W-:Y:S05]  /*25150*/  BSYNC.RECONVERGENT B0 ;  /* 0x0000000000007941 */ /* 0x000fea0003800200 */
.L_x_528:
        /* <DEDUP_REMOVED lines=30> */
.L_x_532:
[----:B------:R-:W-:Y:S01]  /*25340*/  MOV R30, R42 ;  /* 0x0000002a001e7202 */ /* 0x000fe20000000f00 */
[----:B------:R-:W-:Y:S01]  /*25350*/  IMAD.MOV.U32 R11, RZ, RZ, R43 ;  /* 0x000000ffff0b7224 */ /* 0x000fe200078e002b */
[----:B------:R-:W-:Y:S01]  /*25360*/  MOV R12, R9 ;  /* 0x00000009000c7202 */ /* 0x000fe20000000f00 */
[----:B------:R-:W-:Y:S01]  /*25370*/  IMAD.MOV.U32 R10, RZ, RZ, R8 ;  /* 0x000000ffff0a7224 */ /* 0x000fe200078e0008 */
[----:B------:R-:W-:-:S07]  /*25380*/  MOV R6, 0x253a0 ;  /* 0x000253a000067802 */ /* 0x000fce0000000f00 */
[----:B------:R-:W-:Y:S05]  /*25390*/  CALL.REL.NOINC `($__internal_2_$__cuda_sm20_div_s64) ;  /* 0x0000013800b87944 */ /* 0x000fea0003c00000 */
.L_x_533:
[----:B------:R-:W-:Y:S05]  /*253a0*/  BSYNC.RECONVERGENT B0 ;  /* 0x0000000000007941 */ /* 0x000fea0003800200 */
.L_x_531:
        /* <DEDUP_REMOVED lines=80> */
.L_x_535:
        /* <DEDUP_REMOVED lines=12> */
.L_x_536:
[----:B------:R-:W-:Y:S05]  /*25970*/  BSYNC.RECONVERGENT B0 ;  /* 0x0000000000007941 */ /* 0x000fea0003800200 */
.L_x_534:
        /* <DEDUP_REMOVED lines=38> */
.L_x_538:
        /* <DEDUP_REMOVED lines=12> */
.L_x_539:
[----:B------:R-:W-:Y:S05]  /*25ca0*/  BSYNC.RECONVERGENT B0 ;  /* 0x0000000000007941 */ /* 0x000fea0003800200 */
.L_x_537:
        /* <DEDUP_REMOVED lines=37> */
.L_x_541:
        /* <DEDUP_REMOVED lines=8> */
.L_x_542:
[----:B------:R-:W-:Y:S05]  /*25f80*/  BSYNC.RECONVERGENT B0 ;  /* 0x0000000000007941 */ /* 0x000fea0003800200 */
.L_x_540:
        /* <DEDUP_REMOVED lines=30> */
.L_x_544:
[----:B------:R-:W-:Y:S01]  /*26170*/  IMAD.MOV.U32 R30, RZ, RZ, R42 ;  /* 0x000000ffff1e7224 */ /* 0x000fe200078e002a */
[----:B------:R-:W-:Y:S01]  /*26180*/  MOV R11, R43 ;  /* 0x0000002b000b7202 */ /* 0x000fe20000000f00 */
[----:B------:R-:W-:Y:S01]  /*26190*/  IMAD.MOV.U32 R12, RZ, RZ, R9 ;  /* 0x000000ffff0c7224 */ /* 0x000fe200078e0009 */
[----:B------:R-:W-:Y:S02]  /*261a0*/  MOV R10, R8 ;  /* 0x00000008000a7202 */ /* 0x000fe40000000f00 */
[----:B------:R-:W-:-:S07]  /*261b0*/  MOV R6, 0x261d0 ;  /* 0x000261d000067802 */ /* 0x000fce0000000f00 */
[----:B------:R-:W-:Y:S05]  /*261c0*/  CALL.REL.NOINC `($__internal_2_$__cuda_sm20_div_s64) ;  /* 0x0000012c002c7944 */ /* 0x000fea0003c00000 */
.L_x_545:
[----:B------:R-:W-:Y:S05]  /*261d0*/  BSYNC.RECONVERGENT B0 ;  /* 0x0000000000007941 */ /* 0x000fea0003800200 */
.L_x_543:
        /* <DEDUP_REMOVED lines=80> */
.L_x_547:
        /* <DEDUP_REMOVED lines=12> */
.L_x_548:
[----:B------:R-:W-:Y:S05]  /*267a0*/  BSYNC.RECONVERGENT B0 ;  /* 0x0000000000007941 */ /* 0x000fea0003800200 */
.L_x_546:
        /* <DEDUP_REMOVED lines=38> */
.L_x_550:
        /* <DEDUP_REMOVED lines=12> */
.L_x_551:
[----:B------:R-:W-:Y:S05]  /*26ad0*/  BSYNC.RECONVERGENT B0 ;  /* 0x0000000000007941 */ /* 0x000fea0003800200 */
.L_x_549:
        /* <DEDUP_REMOVED lines=37> */
.L_x_553:
        /* <DEDUP_REMOVED lines=8> */
.L_x_554:
[----:B------:R-:W-:Y:S05]  /*26db0*/  BSYNC.RECONVERGENT B0 ;  /* 0x0000000000007941 */ /* 0x000fea0003800200 */
.L_x_552:
        /* <DEDUP_REMOVED lines=30> */
.L_x_556:
[----:B------:R-:W-:Y:S01]  /*26fa0*/  MOV R30, R42 ;  /* 0x0000002a001e7202 */ /* 0x000fe20000000f00 */
[----:B------:R-:W-:Y:S01]  /*26fb0*/  IMAD.MOV.U32 R11, RZ, RZ, R43 ;  /* 0x000000ffff0b7224 */ /* 0x000fe200078e002b */
[----:B------:R-:W-:Y:S01]  /*26fc0*/  MOV R12, R9 ;  /* 0x00000009000c7202 */ /* 0x000fe20000000f00 */
[----:B------:R-:W-:Y:S01]  /*26fd0*/  IMAD.MOV.U32 R10, RZ, RZ, R8 ;  /* 0x000000ffff0a7224 */ /* 0x000fe200078e0008 */
[----:B------:R-:W-:-:S07]  /*26fe0*/  MOV R6, 0x27000 ;  /* 0x0002700000067802 */ /* 0x000fce0000000f00 */
[----:B------:R-:W-:Y:S05]  /*26ff0*/  CALL.REL.NOINC `($__internal_2_$__cuda_sm20_div_s64) ;  /* 0x0000011c00a07944 */ /* 0x000fea0003c00000 */
.L_x_557:
[----:B------:R-:W-:Y:S05]  /*27000*/  BSYNC.RECONVERGENT B0 ;  /* 0x0000000000007941 */ /* 0x000fea0003800200 */
.L_x_555:
        /* <DEDUP_REMOVED lines=80> */
.L_x_559:
        /* <DEDUP_REMOVED lines=12> */
.L_x_560:
[----:B------:R-:W-:Y:S05]  /*275d0*/  BSYNC.RECONVERGENT B0 ;  /* 0x0000000000007941 */ /* 0x000fea0003800200 */
.L_x_558:
        /* <DEDUP_REMOVED lines=38> */
.L_x_562:
        /* <DEDUP_REMOVED lines=12> */
.L_x_563:
[----:B------:R-:W-:Y:S05]  /*27900*/  BSYNC.RECONVERGENT B0 ;  /* 0x0000000000007941 */ /* 0x000fea0003800200 */
.L_x_561:
        /* <DEDUP_REMOVED lines=37> */
.L_x_565:
        /* <DEDUP_REMOVED lines=8> */
.L_x_566:
[----:B------:R-:W-:Y:S05]  /*27be0*/  BSYNC.RECONVERGENT B0 ;  /* 0x0000000000007941 */ /* 0x000fea0003800200 */
.L_x_564:
        /* <DEDUP_REMOVED lines=30> */
.L_x_568:
[----:B------:R-:W-:Y:S01]  /*27dd0*/  IMAD.MOV.U32 R30, RZ, RZ, R42 ;  /* 0x000000ffff1e7224 */ /* 0x000fe200078e002a */
[----:B------:R-:W-:Y:S01]  /*27de0*/  MOV R11, R43 ;  /* 0x0000002b000b7202 */ /* 0x000fe20000000f00 */
[----:B------:R-:W-:Y:S01]  /*27df0*/  IMAD.MOV.U32 R12, RZ, RZ, R9 ;  /* 0x000000ffff0c7224 */ /* 0x000fe200078e0009 */
[----:B------:R-:W-:Y:S02]  /*27e00*/  MOV R10, R8 ;  /* 0x00000008000a7202 */ /* 0x000fe40000000f00 */
[----:B------:R-:W-:-:S07]  /*27e10*/  MOV R6, 0x27e30 ;  /* 0x00027e3000067802 */ /* 0x000fce0000000f00 */
[----:B------:R-:W-:Y:S05]  /*27e20*/  CALL.REL.NOINC `($__internal_2_$__cuda_sm20_div_s64) ;  /* 0x0000011000147944 */ /* 0x000fea0003c00000 */
.L_x_569:
[----:B------:R-:W-:Y:S05]  /*27e30*/  BSYNC.RECONVERGENT B0 ;  /* 0x0000000000007941 */ /* 0x000fea0003800200 */
.L_x_567:
        /* <DEDUP_REMOVED lines=80> */
.L_x_571:
        /* <DEDUP_REMOVED lines=12> */
.L_x_572:
[----:B------:R-:W-:Y:S05]  /*28400*/  BSYNC.RECONVERGENT B0 ;  /* 0x0000000000007941 */ /* 0x000fea0003800200 */
.L_x_570:
        /* <DEDUP_REMOVED lines=38> */
.L_x_574:
        /* <DEDUP_REMOVED lines=12> */
.L_x_575:
[----:B------:R-:W-:Y:S05]  /*28730*/  BSYNC.RECONVERGENT B0 ;  /* 0x0000000000007941 */ /* 0x000fea0003800200 */
.L_x_573:
        /* <DEDUP_REMOVED lines=37> */
.L_x_577:
        /* <DEDUP_REMOVED lines=8> */
.L_x_578:
[----:B------:R-:W-:Y:S05]  /*28a10*/  BSYNC.RECONVERGENT B0 ;  /* 0x0000000000007941 */ /* 0x000fea0003800200 */
.L_x_576:
        /* <DEDUP_REMOVED lines=30> */
.L_x_580:
[----:B------:R-:W-:Y:S01]  /*28c00*/  MOV R30, R42 ;  /* 0x0000002a001e7202 */ /* 0x000fe20000000f00 */
[----:B------:R-:W-:Y:S01]  /*28c10*/  IMAD.MOV.U32 R11, RZ, RZ, R43 ;  /* 0x000000ffff0b7224 */ /* 0x000fe200078e002b */
[----:B------:R-:W-:Y:S01]  /*28c20*/  MOV R12, R9 ;  /* 0x00000009000c7202 */ /* 0x000fe20000000f00 */
[----:B------:R-:W-:Y:S01]  /*28c30*/  IMAD.MOV.U32 R10, RZ, RZ, R8 ;  /* 0x000000ffff0a7224 */ /* 0x000fe200078e0008 */
[----:B------:R-:W-:-:S07]  /*28c40*/  MOV R6, 0x28c60 ;  /* 0x00028c6000067802 */ /* 0x000fce0000000f00 */
[----:B------:R-:W-:Y:S05]  /*28c50*/  CALL.REL.NOINC `($__internal_2_$__cuda_sm20_div_s64) ;  /* 0x0000010000887944 */ /* 0x000fea0003c00000 */
.L_x_581:
[----:B------:R-:W-:Y:S05]  /*28c60*/  BSYNC.RECONVERGENT B0 ;  /* 0x0000000000007941 */ /* 0x000fea0003800200 */
.L_x_579:
        /* <DEDUP_REMOVED lines=80> */
.L_x_583:
        /* <DEDUP_REMOVED lines=12> */
.L_x_584:
[----:B------:R-:W-:Y:S05]  /*29230*/  BSYNC.RECONVERGENT B0 ;  /* 0x0000000000007941 */ /* 0x000fea0003800200 */
.L_x_582:
        /* <DEDUP_REMOVED lines=38> */
.L_x_586:
        /* <DEDUP_REMOVED lines=12> */
.L_x_587:
[----:B------:R-:W-:Y:S05]  /*29560*/  BSYNC.RECONVERGENT B0 ;  /* 0x0000000000007941 */ /* 0x000fea0003800200 */
.L_x_585:
        /* <DEDUP_REMOVED lines=37> */
.L_x_589:
        /* <DEDUP_REMOVED lines=8> */
.L_x_590:
[----:B------:R-:W-:Y:S05]  /*29840*/  BSYNC.RECONVERGENT B0 ;  /* 0x0000000000007941 */ /* 0x000fea0003800200 */
.L_x_588:
        /* <DEDUP_REMOVED lines=30> */
.L_x_592:
[----:B------:R-:W-:Y:S01]  /*29a30*/  IMAD.MOV.U32 R30, RZ, RZ, R42 ;  /* 0x000000ffff1e7224 */ /* 0x000fe200078e002a */
[----:B------:R-:W-:Y:S01]  /*29a40*/  MOV R11, R43 ;  /* 0x0000002b000b7202 */ /* 0x000fe20000000f00 */
[----:B------:R-:W-:Y:S01]  /*29a50*/  IMAD.MOV.U32 R12, RZ, RZ, R9 ;  /* 0x000000ffff0c7224 */ /* 0x000fe200078e0009 */
[----:B------:R-:W-:Y:S02]  /*29a60*/  MOV R10, R8 ;  /* 0x00000008000a7202 */ /* 0x000fe40000000f00 */
[----:B------:R-:W-:-:S07]  /*29a70*/  MOV R6, 0x29a90 ;  /* 0x00029a9000067802 */ /* 0x000fce0000000f00 */
[----:B------:R-:W-:Y:S05]  /*29a80*/  CALL.REL.NOINC `($__internal_2_$__cuda_sm20_div_s64) ;  /* 0x000000f000fc7944 */ /* 0x000fea0003c00000 */
.L_x_593:
[----:B------:R-:W-:Y:S05]  /*29a90*/  BSYNC.RECONVERGENT B0 ;  /* 0x0000000000007941 */ /* 0x000fea0003800200 */
.L_x_591:
        /* <DEDUP_REMOVED lines=80> */
.L_x_595:
        /* <DEDUP_REMOVED lines=12> */
.L_x_596:
[----:B------:R-:W-:Y:S05]  /*2a060*/  BSYNC.RECONVERGENT B0 ;  /* 0x0000000000007941 */ /* 0x000fea0003800200 */
.L_x_594:
        /* <DEDUP_REMOVED lines=38> */
.L_x_598:
        /* <DEDUP_REMOVED lines=12> */
.L_x_599:
[----:B------:R-:W-:Y:S05]  /*2a390*/  BSYNC.RECONVERGENT B0 ;  /* 0x0000000000007941 */ /* 0x000fea0003800200 */
.L_x_597:
        /* <DEDUP_REMOVED lines=37> */
.L_x_601:
        /* <DEDUP_REMOVED lines=8> */
.L_x_602:
[----:B------:R-:W-:Y:S05]  /*2a670*/  BSYNC.RECONVERGENT B0 ;  /* 0x0000000000007941 */ /* 0x000fea0003800200 */
.L_x_600:
        /* <DEDUP_REMOVED lines=30> */
.L_x_604:
[----:B------:R-:W-:Y:S01]  /*2a860*/  MOV R30, R42 ;  /* 0x0000002a001e7202 */ /* 0x000fe20000000f00 */
[----:B------:R-:W-:Y:S01]  /*2a870*/  IMAD.MOV.U32 R11, RZ, RZ, R43 ;  /* 0x000000ffff0b7224 */ /* 0x000fe200078e002b */
[----:B------:R-:W-:Y:S01]  /*2a880*/  MOV R12, R9 ;  /* 0x00000009000c7202 */ /* 0x000fe20000000f00 */
[----:B------:R-:W-:Y:S01]  /*2a890*/  IMAD.MOV.U32 R10, RZ, RZ, R8 ;  /* 0x000000ffff0a7224 */ /* 0x000fe200078e0008 */
[----:B------:R-:W-:-:S07]  /*2a8a0*/  MOV R6, 0x2a8c0 ;  /* 0x0002a8c000067802 */ /* 0x000fce0000000f00 */
[----:B------:R-:W-:Y:S05]  /*2a8b0*/  CALL.REL.NOINC `($__internal_2_$__cuda_sm20_div_s64) ;  /* 0x000000e400707944 */ /* 0x000fea0003c00000 */
.L_x_605:
[----:B------:R-:W-:Y:S05]  /*2a8c0*/  BSYNC.RECONVERGENT B0 ;  /* 0x0000000000007941 */ /* 0x000fea0003800200 */
.L_x_603:
        /* <DEDUP_REMOVED lines=80> */
.L_x_607:
        /* <DEDUP_REMOVED lines=12> */
.L_x_608:
[----:B------:R-:W-:Y:S05]  /*2ae90*/  BSYNC.RECONVERGENT B0 ;  /* 0x0000000000007941 */ /* 0x000fea0003800200 */
.L_x_606:
        /* <DEDUP_REMOVED lines=38> */
.L_x_610:
        /* <DEDUP_REMOVED lines=12> */
.L_x_611:
[----:B------:R-:W-:Y:S05]  /*2b1c0*/  BSYNC.RECONVERGENT B0 ;  /* 0x0000000000007941 */ /* 0x000fea0003800200 */
.L_x_609:
        /* <DEDUP_REMOVED lines=37> */
.L_x_613:
        /* <DEDUP_REMOVED lines=8> */
.L_x_614:
[----:B------:R-:W-:Y:S05]  /*2b4a0*/  BSYNC.RECONVERGENT B0 ;  /* 0x0000000000007941 */ /* 0x000fea0003800200 */
.L_x_612:
        /* <DEDUP_REMOVED lines=30> */
.L_x_616:
[----:B------:R-:W-:Y:S01]  /*2b690*/  IMAD.MOV.U32 R30, RZ, RZ, R42 ;  /* 0x000000ffff1e7224 */ /* 0x000fe200078e002a */
[----:B------:R-:W-:Y:S01]  /*2b6a0*/  MOV R11, R43 ;  /* 0x0000002b000b7202 */ /* 0x000fe20000000f00 */
[----:B------:R-:W-:Y:S01]  /*2b6b0*/  IMAD.MOV.U32 R12, RZ, RZ, R9 ;  /* 0x000000ffff0c7224 */ /* 0x000fe200078e0009 */
[----:B------:R-:W-:Y:S02]  /*2b6c0*/  MOV R10, R8 ;  /* 0x00000008000a7202 */ /* 0x000fe40000000f00 */
[----:B------:R-:W-:-:S07]  /*2b6d0*/  MOV R6, 0x2b6f0 ;  /* 0x0002b6f000067802 */ /* 0x000fce0000000f00 */
[----:B------:R-:W-:Y:S05]  /*2b6e0*/  CALL.REL.NOINC `($__internal_2_$__cuda_sm20_div_s64) ;  /* 0x000000d400e47944 */ /* 0x000fea0003c00000 */
.L_x_617:
[----:B------:R-:W-:Y:S05]  /*2b6f0*/  BSYNC.RECONVERGENT B0 ;  /* 0x0000000000007941 */ /* 0x000fea0003800200 */
.L_x_615:
        /* <DEDUP_REMOVED lines=80> */
.L_x_619:
        /* <DEDUP_REMOVED lines=12> */
.L_x_620:
[----:B------:R-:W-:Y:S05]  /*2bcc0*/  BSYNC.RECONVERGENT B0 ;  /* 0x0000000000007941 */ /* 0x000fea0003800200 */
.L_x_618:
        /* <DEDUP_REMOVED lines=38> */
.L_x_622:
        /* <DEDUP_REMOVED lines=12> */
.L_x_623:
[----:B------:R-:W-:Y:S05]  /*2bff0*/  BSYNC.RECONVERGENT B0 ;  /* 0x0000000000007941 */ /* 0x000fea0003800200 */
.L_x_621:
        /* <DEDUP_REMOVED lines=37> */
.L_x_625:
        /* <DEDUP_REMOVED lines=8> */
.L_x_626:
[----:B------:R-:W-:Y:S05]  /*2c2d0*/  BSYNC.RECONVERGENT B0 ;  /* 0x0000000000007941 */ /* 0x000fea0003800200 */
.L_x_624:
        /* <DEDUP_REMOVED lines=30> */
.L_x_628:
[----:B------:R-:W-:Y:S01]  /*2c4c0*/  MOV R30, R42 ;  /* 0x0000002a001e7202 */ /* 0x000fe20000000f00 */
[----:B------:R-:W-:Y:S01]  /*2c4d0*/  IMAD.MOV.U32 R11, RZ, RZ, R43 ;  /* 0x000000ffff0b7224 */ /* 0x000fe200078e002b */
[----:B------:R-:W-:Y:S01]  /*2c4e0*/  MOV R12, R9 ;  /* 0x00000009000c7202 */ /* 0x000fe20000000f00 */
[----:B------:R-:W-:Y:S01]  /*2c4f0*/  IMAD.MOV.U32 R10, RZ, RZ, R8 ;  /* 0x000000ffff0a7224 */ /* 0x000fe200078e0008 */
[----:B------:R-:W-:-:S07]  /*2c500*/  MOV R6, 0x2c520 ;  /* 0x0002c52000067802 */ /* 0x000fce0000000f00 */
[----:B------:R-:W-:Y:S05]  /*2c510*/  CALL.REL.NOINC `($__internal_2_$__cuda_sm20_div_s64) ;  /* 0x000000c800587944 */ /* 0x000fea0003c00000 */
.L_x_629:
[----:B------:R-:W-:Y:S05]  /*2c520*/  BSYNC.RECONVERGENT B0 ;  /* 0x0000000000007941 */ /* 0x000fea0003800200 */
.L_x_627:
        /* <DEDUP_REMOVED lines=80> */
.L_x_631:
        /* <DEDUP_REMOVED lines=12> */
.L_x_632:
[----:B------:R-:W-:Y:S05]  /*2caf0*/  BSYNC.RECONVERGENT B0 ;  /* 0x0000000000007941 */ /* 0x000fea0003800200 */
.L_x_630:
        /* <DEDUP_REMOVED lines=38> */
.L_x_634:
        /* <DEDUP_REMOVED lines=12> */
.L_x_635:
[----:B------:R-:W-:Y:S05]  /*2ce20*/  BSYNC.RECONVERGENT B0 ;  /* 0x0000000000007941 */ /* 0x000fea0003800200 */
.L_x_633:
        /* <DEDUP_REMOVED lines=37> */
.L_x_637:
        /* <DEDUP_REMOVED lines=8> */
.L_x_638:
[----:B------:R-:W-:Y:S05]  /*2d100*/  BSYNC.RECONVERGENT B0 ;  /* 0x0000000000007941 */ /* 0x000fea0003800200 */
.L_x_636:
        /* <DEDUP_REMOVED lines=30> */
.L_x_640:
[----:B------:R-:W-:Y:S01]  /*2d2f0*/  IMAD.MOV.U32 R30, RZ, RZ, R42 ;  /* 0x000000ffff1e7224 */ /* 0x000fe200078e002a */
[----:B------:R-:W-:Y:S01]  /*2d300*/  MOV R11, R43 ;  /* 0x0000002b000b7202 */ /* 0x000fe20000000f00 */
[----:B------:R-:W-:Y:S01]  /*2d310*/  IMAD.MOV.U32 R12, RZ, RZ, R9 ;  /* 0x000000ffff0c7224 */ /* 0x000fe200078e0009 */
[----:B------:R-:W-:Y:S02]  /*2d320*/  MOV R10, R8 ;  /* 0x00000008000a7202 */ /* 0x000fe40000000f00 */
[----:B------:R-:W-:-:S07]  /*2d330*/  MOV R6, 0x2d350 ;  /* 0x0002d35000067802 */ /* 0x000fce0000000f00 */
[----:B------:R-:W-:Y:S05]  /*2d340*/  CALL.REL.NOINC `($__internal_2_$__cuda_sm20_div_s64) ;  /* 0x000000b800cc7944 */ /* 0x000fea0003c00000 */
.L_x_641:
[----:B------:R-:W-:Y:S05]  /*2d350*/  BSYNC.RECONVERGENT B0 ;  /* 0x0000000000007941 */ /* 0x000fea0003800200 */
.L_x_639:
        /* <DEDUP_REMOVED lines=80> */
.L_x_643:
        /* <DEDUP_REMOVED lines=12> */
.L_x_644:
[----:B------:R-:W-:Y:S05]  /*2d920*/  BSYNC.RECONVERGENT B0 ;  /* 0x0000000000007941 */ /* 0x000fea0003800200 */
.L_x_642:
        /* <DEDUP_REMOVED lines=38> */
.L_x_646:
        /* <DEDUP_REMOVED lines=12> */
.L_x_647:
[----:B------:R-:W-:Y:S05]  /*2dc50*/  BSYNC.RECONVERGENT B0 ;  /* 0x0000000000007941 */ /* 0x000fea0003800200 */
.L_x_645:
        /* <DEDUP_REMOVED lines=37> */
.L_x_649:
        /* <DEDUP_REMOVED lines=8> */
.L_x_650:
[----:B------:R-:W-:Y:S05]  /*2df30*/  BSYNC.RECONVERGENT B0 ;  /* 0x0000000000007941 */ /* 0x000fea0003800200 */
.L_x_648:
        /* <DEDUP_REMOVED lines=30> */
.L_x_652:
[----:B------:R-:W-:Y:S01]  /*2e120*/  MOV R30, R42 ;  /* 0x0000002a001e7202 */ /* 0x000fe20000000f00 */
[----:B------:R-:W-:Y:S01]  /*2e130*/  IMAD.MOV.U32 R11, RZ, RZ, R43 ;  /* 0x000000ffff0b7224 */ /* 0x000fe200078e002b */
[----:B------:R-:W-:Y:S01]  /*2e140*/  MOV R12, R9 ;  /* 0x00000009000c7202 */ /* 0x000fe20000000f00 */
[----:B------:R-:W-:Y:S01]  /*2e150*/  IMAD.MOV.U32 R10, RZ, RZ, R8 ;  /* 0x000000ffff0a7224 */ /* 0x000fe200078e0008 */
[----:B------:R-:W-:-:S07]  /*2e160*/  MOV R6, 0x2e180 ;  /* 0x0002e18000067802 */ /* 0x000fce0000000f00 */
[----:B------:R-:W-:Y:S05]  /*2e170*/  CALL.REL.NOINC `($__internal_2_$__cuda_sm20_div_s64) ;  /* 0x000000ac00407944 */ /* 0x000fea0003c00000 */
.L_x_653:
[----:B------:R-:W-:Y:S05]  /*2e180*/  BSYNC.RECONVERGENT B0 ;  /* 0x0000000000007941 */ /* 0x000fea0003800200 */
.L_x_651:
        /* <DEDUP_REMOVED lines=80> */
.L_x_655:
        /* <DEDUP_REMOVED lines=12> */
.L_x_656:
[----:B------:R-:W-:Y:S05]  /*2e750*/  BSYNC.RECONVERGENT B0 ;  /* 0x0000000000007941 */ /* 0x000fea0003800200 */
.L_x_654:
        /* <DEDUP_REMOVED lines=38> */
.L_x_658:
        /* <DEDUP_REMOVED lines=12> */
.L_x_659:
[----:B------:R-:W-:Y:S05]  /*2ea80*/  BSYNC.RECONVERGENT B0 ;  /* 0x0000000000007941 */ /* 0x000fea0003800200 */
.L_x_657:
        /* <DEDUP_REMOVED lines=37> */
.L_x_661:
        /* <DEDUP_REMOVED lines=8> */
.L_x_662:
[----:B------:R-:W-:Y:S05]  /*2ed60*/  BSYNC.RECONVERGENT B0 ;  /* 0x0000000000007941 */ /* 0x000fea0003800200 */
.L_x_660:
        /* <DEDUP_REMOVED lines=30> */
.L_x_664:
[----:B------:R-:W-:Y:S01]  /*2ef50*/  IMAD.MOV.U32 R30, RZ, RZ, R42 ;  /* 0x000000ffff1e7224 */ /* 0x000fe200078e002a */
[----:B------:R-:W-:Y:S01]  /*2ef60*/  MOV R11, R43 ;  /* 0x0000002b000b7202 */ /* 0x000fe20000000f00 */
[----:B------:R-:W-:Y:S01]  /*2ef70*/  IMAD.MOV.U32 R12, RZ, RZ, R9 ;  /* 0x000000ffff0c7224 */ /* 0x000fe200078e0009 */
[----:B------:R-:W-:Y:S02]  /*2ef80*/  MOV R10, R8 ;  /* 0x00000008000a7202 */ /* 0x000fe40000000f00 */
[----:B------:R-:W-:-:S07]  /*2ef90*/  MOV R6, 0x2efb0 ;  /* 0x0002efb000067802 */ /* 0x000fce0000000f00 */
[----:B------:R-:W-:Y:S05]  /*2efa0*/  CALL.REL.NOINC `($__internal_2_$__cuda_sm20_div_s64) ;  /* 0x0000009c00b47944 */ /* 0x000fea0003c00000 */
.L_x_665:
[----:B------:R-:W-:Y:S05]  /*2efb0*/  BSYNC.RECONVERGENT B0 ;  /* 0x0000000000007941 */ /* 0x000fea0003800200 */
.L_x_663:
        /* <DEDUP_REMOVED lines=80> */
.L_x_667:
        /* <DEDUP_REMOVED lines=12> */
.L_x_668:
[----:B------:R-:W-:Y:S05]  /*2f580*/  BSYNC.RECONVERGENT B0 ;  /* 0x0000000000007941 */ /* 0x000fea0003800200 */
.L_x_666:
        /* <DEDUP_REMOVED lines=38> */
.L_x_670:
        /* <DEDUP_REMOVED lines=12> */
.L_x_671:
[----:B------:R-:W-:Y:S05]  /*2f8b0*/  BSYNC.RECONVERGENT B0 ;  /* 0x0000000000007941 */ /* 0x000fea0003800200 */
.L_x_669:
        /* <DEDUP_REMOVED lines=37> */
.L_x_673:
        /* <DEDUP_REMOVED lines=8> */
.L_x_674:
[----:B------:R-:W-:Y:S05]  /*2fb90*/  BSYNC.RECONVERGENT B0 ;  /* 0x0000000000007941 */ /* 0x000fea0003800200 */
.L_x_672:
        /* <DEDUP_REMOVED lines=30> */
.L_x_676:
[----:B------:R-:W-:Y:S01]  /*2fd80*/  MOV R30, R42 ;  /* 0x0000002a001e7202 */ /* 0x000fe20000000f00 */
[----:B------:R-:W-:Y:S01]  /*2fd90*/  IMAD.MOV.U32 R11, RZ, RZ, R43 ;  /* 0x000000ffff0b7224 */ /* 0x000fe200078e002b */
[----:B------:R-:W-:Y:S01]  /*2fda0*/  MOV R12, R9 ;  /* 0x00000009000c7202 */ /* 0x000fe20000000f00 */
[----:B------:R-:W-:Y:S01]  /*2fdb0*/  IMAD.MOV.U32 R10, RZ, RZ, R8 ;  /* 0x000000ffff0a7224 */ /* 0x000fe200078e0008 */
[----:B------:R-:W-:-:S07]  /*2fdc0*/  MOV R6, 0x2fde0 ;  /* 0x0002fde000067802 */ /* 0x000fce0000000f00 */
[----:B------:R-:W-:Y:S05]  /*2fdd0*/  CALL.REL.NOINC `($__internal_2_$__cuda_sm20_div_s64) ;  /* 0x0000009000287944 */ /* 0x000fea0003c00000 */
.L_x_677:
[----:B------:R-:W-:Y:S05]  /*2fde0*/  BSYNC.RECONVERGENT B0 ;  /* 0x0000000000007941 */ /* 0x000fea0003800200 */
.L_x_675:
        /* <DEDUP_REMOVED lines=80> */
.L_x_679:
        /* <DEDUP_REMOVED lines=12> */
.L_x_680:
[----:B------:R-:W-:Y:S05]  /*303b0*/  BSYNC.RECONVERGENT B0 ;  /* 0x0000000000007941 */ /* 0x000fea0003800200 */
.L_x_678:
        /* <DEDUP_REMOVED lines=38> */
.L_x_682:
        /* <DEDUP_REMOVED lines=12> */
.L_x_683:
[----:B------:R-:W-:Y:S05]  /*306e0*/  BSYNC.RECONVERGENT B0 ;  /* 0x0000000000007941 */ /* 0x000fea0003800200 */
.L_x_681:
        /* <DEDUP_REMOVED lines=37> */
.L_x_685:
        /* <DEDUP_REMOVED lines=8> */
.L_x_686:
[----:B------:R-:W-:Y:S05]  /*309c0*/  BSYNC.RECONVERGENT B0 ;  /* 0x0000000000007941 */ /* 0x000fea0003800200 */
.L_x_684:
        /* <DEDUP_REMOVED lines=30> */
.L_x_688:
[----:B------:R-:W-:Y:S01]  /*30bb0*/  IMAD.MOV.U32 R30, RZ, RZ, R42 ;  /* 0x000000ffff1e7224 */ /* 0x000fe200078e002a */
[----:B------:R-:W-:Y:S01]  /*30bc0*/  MOV R11, R43 ;  /* 0x0000002b000b7202 */ /* 0x000fe20000000f00 */
[----:B------:R-:W-:Y:S01]  /*30bd0*/  IMAD.MOV.U32 R12, RZ, RZ, R9 ;  /* 0x000000ffff0c7224 */ /* 0x000fe200078e0009 */
[----:B------:R-:W-:Y:S02]  /*30be0*/  MOV R10, R8 ;  /* 0x00000008000a7202 */ /* 0x000fe40000000f00 */
[----:B------:R-:W-:-:S07]  /*30bf0*/  MOV R6, 0x30c10 ;  /* 0x00030c1000067802 */ /* 0x000fce0000000f00 */
[----:B------:R-:W-:Y:S05]  /*30c00*/  CALL.REL.NOINC `($__internal_2_$__cuda_sm20_div_s64) ;  /* 0x00000080009c7944 */ /* 0x000fea0003c00000 */
.L_x_689:
[----:B------:R-:W-:Y:S05]  /*30c10*/  BSYNC.RECONVERGENT B0 ;  /* 0x0000000000007941 */ /* 0x000fea0003800200 */
.L_x_687:
        /* <DEDUP_REMOVED lines=80> */
.L_x_691:
        /* <DEDUP_REMOVED lines=12> */
.L_x_692:
[----:B------:R-:W-:Y:S05]  /*311e0*/  BSYNC.RECONVERGENT B0 ;  /* 0x0000000000007941 */ /* 0x000fea0003800200 */
.L_x_690:
        /* <DEDUP_REMOVED lines=38> */
.L_x_694:
        /* <DEDUP_REMOVED lines=12> */
.L_x_695:
[----:B------:R-:W-:Y:S05]  /*31510*/  BSYNC.RECONVERGENT B0 ;  /* 0x0000000000007941 */ /* 0x000fea0003800200 */
.L_x_693:
        /* <DEDUP_REMOVED lines=37> */
.L_x_697:
        /* <DEDUP_REMOVED lines=8> */
.L_x_698:
[----:B------:R-:W-:Y:S05]  /*317f0*/  BSYNC.RECONVERGENT B0 ;  /* 0x0000000000007941 */ /* 0x000fea0003800200 */
.L_x_696:
        /* <DEDUP_REMOVED lines=30> */
.L_x_700:
[----:B------:R-:W-:Y:S01]  /*319e0*/  MOV R30, R42 ;  /* 0x0000002a001e7202 */ /* 0x000fe20000000f00 */
[----:B------:R-:W-:Y:S01]  /*319f0*/  IMAD.MOV.U32 R11, RZ, RZ, R43 ;  /* 0x000000ffff0b7224 */ /* 0x000fe200078e002b */
[----:B------:R-:W-:Y:S01]  /*31a00*/  MOV R12, R9 ;  /* 0x00000009000c7202 */ /* 0x000fe20000000f00 */
[----:B------:R-:W-:Y:S01]  /*31a10*/  IMAD.MOV.U32 R10, RZ, RZ, R8 ;  /* 0x000000ffff0a7224 */ /* 0x000fe200078e0008 */
[----:B------:R-:W-:-:S07]  /*31a20*/  MOV R6, 0x31a40 ;  /* 0x00031a4000067802 */ /* 0x000fce0000000f00 */
[----:B------:R-:W-:Y:S05]  /*31a30*/  CALL.REL.NOINC `($__internal_2_$__cuda_sm20_div_s64) ;  /* 0x0000007400107944 */ /* 0x000fea0003c00000 */
.L_x_701:
[----:B------:R-:W-:Y:S05]  /*31a40*/  BSYNC.RECONVERGENT B0 ;  /* 0x0000000000007941 */ /* 0x000fea0003800200 */
.L_x_699:
        /* <DEDUP_REMOVED lines=80> */
.L_x_703:
        /* <DEDUP_REMOVED lines=12> */
.L_x_704:
[----:B------:R-:W-:Y:S05]  /*32010*/  BSYNC.RECONVERGENT B0 ;  /* 0x0000000000007941 */ /* 0x000fea0003800200 */
.L_x_702:
        /* <DEDUP_REMOVED lines=38> */
.L_x_706:
        /* <DEDUP_REMOVED lines=12> */
.L_x_707:
[----:B------:R-:W-:Y:S05]  /*32340*/  BSYNC.RECONVERGENT B0 ;  /* 0x0000000000007941 */ /* 0x000fea0003800200 */
.L_x_705:
        /* <DEDUP_REMOVED lines=37> */
.L_x_709:
        /* <DEDUP_REMOVED lines=8> */
.L_x_710:
[----:B------:R-:W-:Y:S05]  /*32620*/  BSYNC.RECONVERGENT B0 ;  /* 0x0000000000007941 */ /* 0x000fea0003800200 */
.L_x_708:
        /* <DEDUP_REMOVED lines=30> */
.L_x_712:
[----:B------:R-:W-:Y:S01]  /*32810*/  IMAD.MOV.U32 R30, RZ, RZ, R42 ;  /* 0x000000ffff1e7224 */ /* 0x000fe200078e002a */
[----:B------:R-:W-:Y:S01]  /*32820*/  MOV R11, R43 ;  /* 0x0000002b000b7202 */ /* 0x000fe20000000f00 */
[----:B------:R-:W-:Y:S01]  /*32830*/  IMAD.MOV.U32 R12, RZ, RZ, R9 ;  /* 0x000000ffff0c7224 */ /* 0x000fe200078e0009 */
[----:B------:R-:W-:Y:S02]  /*32840*/  MOV R10, R8 ;  /* 0x00000008000a7202 */ /* 0x000fe40000000f00 */
[----:B------:R-:W-:-:S07]  /*32850*/  MOV R6, 0x32870 ;  /* 0x0003287000067802 */ /* 0x000fce0000000f00 */
[----:B------:R-:W-:Y:S05]  /*32860*/  CALL.REL.NOINC `($__internal_2_$__cuda_sm20_div_s64) ;  /* 0x0000006400847944 */ /* 0x000fea0003c00000 */
.L_x_713:
[----:B------:R-:W-:Y:S05]  /*32870*/  BSYNC.RECONVERGENT B0 ;  /* 0x0000000000007941 */ /* 0x000fea0003800200 */
.L_x_711:
        /* <DEDUP_REMOVED lines=80> */
.L_x_715:
        /* <DEDUP_REMOVED lines=12> */
.L_x_716:
[----:B------:R-:W-:Y:S05]  /*32e40*/  BSYNC.RECONVERGENT B0 ;  /* 0x0000000000007941 */ /* 0x000fea0003800200 */
.L_x_714:
        /* <DEDUP_REMOVED lines=38> */
.L_x_718:
        /* <DEDUP_REMOVED lines=12> */
.L_x_719:
[----:B------:R-:W-:Y:S05]  /*33170*/  BSYNC.RECONVERGENT B0 ;  /* 0x0000000000007941 */ /* 0x000fea0003800200 */
.L_x_717:
        /* <DEDUP_REMOVED lines=37> */
.L_x_721:
        /* <DEDUP_REMOVED lines=8> */
.L_x_722:
[----:B------:R-:W-:Y:S05]  /*33450*/  BSYNC.RECONVERGENT B0 ;  /* 0x0000000000007941 */ /* 0x000fea0003800200 */
.L_x_720:
        /* <DEDUP_REMOVED lines=30> */
.L_x_724:
[----:B------:R-:W-:Y:S01]  /*33640*/  MOV R30, R42 ;  /* 0x0000002a001e7202 */ /* 0x000fe20000000f00 */
[----:B------:R-:W-:Y:S01]  /*33650*/  IMAD.MOV.U32 R11, RZ, RZ, R43 ;  /* 0x000000ffff0b7224 */ /* 0x000fe200078e002b */
[----:B------:R-:W-:Y:S01]  /*33660*/  MOV R12, R9 ;  /* 0x00000009000c7202 */ /* 0x000fe20000000f00 */
[----:B------:R-:W-:Y:S01]  /*33670*/  IMAD.MOV.U32 R10, RZ, RZ, R8 ;  /* 0x000000ffff0a7224 */ /* 0x000fe200078e0008 */
[----:B------:R-:W-:-:S07]  /*33680*/  MOV R6, 0x336a0 ;  /* 0x000336a000067802 */ /* 0x000fce0000000f00 */
[----:B------:R-:W-:Y:S05]  /*33690*/  CALL.REL.NOINC `($__internal_2_$__cuda_sm20_div_s64) ;  /* 0x0000005400f87944 */ /* 0x000fea0003c00000 */
.L_x_725:
[----:B------:R-:W-:Y:S05]  /*336a0*/  BSYNC.RECONVERGENT B0 ;  /* 0x0000000000007941 */ /* 0x000fea0003800200 */
.L_x_723:
        /* <DEDUP_REMOVED lines=80> */
.L_x_727:
        /* <DEDUP_REMOVED lines=12> */
.L_x_728:
[----:B------:R-:W-:Y:S05]  /*33c70*/  BSYNC.RECONVERGENT B0 ;  /* 0x0000000000007941 */ /* 0x000fea0003800200 */
.L_x_726:
        /* <DEDUP_REMOVED lines=38> */
.L_x_730:
        /* <DEDUP_REMOVED lines=12> */
.L_x_731:
[----:B------:R-:W-:Y:S05]  /*33fa0*/  BSYNC.RECONVERGENT B0 ;  /* 0x0000000000007941 */ /* 0x000fea0003800200 */
.L_x_729:
        /* <DEDUP_REMOVED lines=37> */
.L_x_733:
        /* <DEDUP_REMOVED lines=8> */
.L_x_734:
[----:B------:R-:W-:Y:S05]  /*34280*/  BSYNC.RECONVERGENT B0 ;  /* 0x0000000000007941 */ /* 0x000fea0003800200 */
.L_x_732:
        /* <DEDUP_REMOVED lines=30> */
.L_x_736:
[----:B------:R-:W-:Y:S01]  /*34470*/  IMAD.MOV.U32 R30, RZ, RZ, R42 ;  /* 0x000000ffff1e7224 */ /* 0x000fe200078e002a */
[----:B------:R-:W-:Y:S01]  /*34480*/  MOV R11, R43 ;  /* 0x0000002b000b7202 */ /* 0x000fe20000000f00 */
[----:B------:R-:W-:Y:S01]  /*34490*/  IMAD.MOV.U32 R12, RZ, RZ, R9 ;  /* 0x000000ffff0c7224 */ /* 0x000fe200078e0009 */
[----:B------:R-:W-:Y:S02]  /*344a0*/  MOV R10, R8 ;  /* 0x00000008000a7202 */ /* 0x000fe40000000f00 */
[----:B------:R-:W-:-:S07]  /*344b0*/  MOV R6, 0x344d0 ;  /* 0x000344d000067802 */ /* 0x000fce0000000f00 */
[----:B------:R-:W-:Y:S05]  /*344c0*/  CALL.REL.NOINC `($__internal_2_$__cuda_sm20_div_s64) ;  /* 0x00000048006c7944 */ /* 0x000fea0003c00000 */
.L_x_737:
[----:B------:R-:W-:Y:S05]  /*344d0*/  BSYNC.RECONVERGENT B0 ;  /* 0x0000000000007941 */ /* 0x000fea0003800200 */
.L_x_735:
        /* <DEDUP_REMOVED lines=80> */
.L_x_739:
        /* <DEDUP_REMOVED lines=12> */
.L_x_740:
[----:B------:R-:W-:Y:S05]  /*34aa0*/  BSYNC.RECONVERGENT B0 ;  /* 0x0000000000007941 */ /* 0x000fea0003800200 */
.L_x_738:
        /* <DEDUP_REMOVED lines=38> */
.L_x_742:
        /* <DEDUP_REMOVED lines=12> */
.L_x_743:
[----:B------:R-:W-:Y:S05]  /*34dd0*/  BSYNC.RECONVERGENT B0 ;  /* 0x0000000000007941 */ /* 0x000fea0003800200 */
.L_x_741:
        /* <DEDUP_REMOVED lines=37> */
.L_x_745:
        /* <DEDUP_REMOVED lines=8> */
.L_x_746:
[----:B------:R-:W-:Y:S05]  /*350b0*/  BSYNC.RECONVERGENT B0 ;  /* 0x0000000000007941 */ /* 0x000fea0003800200 */
.L_x_744:
        /* <DEDUP_REMOVED lines=30> */
.L_x_748:
[----:B------:R-:W-:Y:S01]  /*352a0*/  MOV R30, R42 ;  /* 0x0000002a001e7202 */ /* 0x000fe20000000f00 */
[----:B------:R-:W-:Y:S01]  /*352b0*/  IMAD.MOV.U32 R11, RZ, RZ, R43 ;  /* 0x000000ffff0b7224 */ /* 0x000fe200078e002b */
[----:B------:R-:W-:Y:S01]  /*352c0*/  MOV R12, R9 ;  /* 0x00000009000c7202 */ /* 0x000fe20000000f00 */
[----:B------:R-:W-:Y:S01]  /*352d0*/  IMAD.MOV.U32 R10, RZ, RZ, R8 ;  /* 0x000000ffff0a7224 */ /* 0x000fe200078e0008 */
[----:B------:R-:W-:-:S07]  /*352e0*/  MOV R6, 0x35300 ;  /* 0x0003530000067802 */ /* 0x000fce0000000f00 */
[----:B------:R-:W-:Y:S05]  /*352f0*/  CALL.REL.NOINC `($__internal_2_$__cuda_sm20_div_s64) ;  /* 0x0000003800e07944 */ /* 0x000fea0003c00000 */
.L_x_749:
[----:B------:R-:W-:Y:S05]  /*35300*/  BSYNC.RECONVERGENT B0 ;  /* 0x0000000000007941 */ /* 0x000fea0003800200 */
.L_x_747:
        /* <DEDUP_REMOVED lines=80> */
.L_x_751:
        /* <DEDUP_REMOVED lines=12> */
.L_x_752:
[----:B------:R-:W-:Y:S05]  /*358d0*/  BSYNC.RECONVERGENT B0 ;  /* 0x0000000000007941 */ /* 0x000fea0003800200 */
.L_x_750:
        /* <DEDUP_REMOVED lines=38> */
.L_x_754:
        /* <DEDUP_REMOVED lines=12> */
.L_x_755:
[----:B------:R-:W-:Y:S05]  /*35c00*/  BSYNC.RECONVERGENT B0 ;  /* 0x0000000000007941 */ /* 0x000fea0003800200 */
.L_x_753:
        /* <DEDUP_REMOVED lines=37> */
.L_x_757:
        /* <DEDUP_REMOVED lines=8> */
.L_x_758:
[----:B------:R-:W-:Y:S05]  /*35ee0*/  BSYNC.RECONVERGENT B0 ;  /* 0x0000000000007941 */ /* 0x000fea0003800200 */
.L_x_756:
        /* <DEDUP_REMOVED lines=30> */
.L_x_760:
[----:B------:R-:W-:Y:S01]  /*360d0*/  IMAD.MOV.U32 R30, RZ, RZ, R42 ;  /* 0x000000ffff1e7224 */ /* 0x000fe200078e002a */
[----:B------:R-:W-:Y:S01]  /*360e0*/  MOV R11, R43 ;  /* 0x0000002b000b7202 */ /* 0x000fe20000000f00 */
[----:B------:R-:W-:Y:S01]  /*360f0*/  IMAD.MOV.U32 R12, RZ, RZ, R9 ;  /* 0x000000ffff0c7224 */ /* 0x000fe200078e0009 */
[----:B------:R-:W-:Y:S02]  /*36100*/  MOV R10, R8 ;  /* 0x00000008000a7202 */ /* 0x000fe40000000f00 */
[----:B------:R-:W-:-:S07]  /*36110*/  MOV R6, 0x36130 ;  /* 0x0003613000067802 */ /* 0x000fce0000000f00 */
[----:B------:R-:W-:Y:S05]  /*36120*/  CALL.REL.NOINC `($__internal_2_$__cuda_sm20_div_s64) ;  /* 0x0000002c00547944 */ /* 0x000fea0003c00000 */
.L_x_761:
[----:B------:R-:W-:Y:S05]  /*36130*/  BSYNC.RECONVERGENT B0 ;  /* 0x0000000000007941 */ /* 0x000fea0003800200 */
.L_x_759:
        /* <DEDUP_REMOVED lines=80> */
.L_x_763:
        /* <DEDUP_REMOVED lines=12> */
.L_x_764:
[----:B------:R-:W-:Y:S05]  /*36700*/  BSYNC.RECONVERGENT B0 ;  /* 0x0000000000007941 */ /* 0x000fea0003800200 */
.L_x_762:
        /* <DEDUP_REMOVED lines=38> */
.L_x_766:
        /* <DEDUP_REMOVED lines=12> */
.L_x_767:
[----:B------:R-:W-:Y:S05]  /*36a30*/  BSYNC.RECONVERGENT B0 ;  /* 0x0000000000007941 */ /* 0x000fea0003800200 */
.L_x_765:
        /* <DEDUP_REMOVED lines=37> */
.L_x_769:
        /* <DEDUP_REMOVED lines=8> */
.L_x_770:
[----:B------:R-:W-:Y:S05]  /*36d10*/  BSYNC.RECONVERGENT B0 ;  /* 0x0000000000007941 */ /* 0x000fea0003800200 */
.L_x_768:
        /* <DEDUP_REMOVED lines=30> */
.L_x_772:
[----:B------:R-:W-:Y:S01]  /*36f00*/  MOV R30, R42 ;  /* 0x0000002a001e7202 */ /* 0x000fe20000000f00 */
[----:B------:R-:W-:Y:S01]  /*36f10*/  IMAD.MOV.U32 R11, RZ, RZ, R43 ;  /* 0x000000ffff0b7224 */ /* 0x000fe200078e002b */
[----:B------:R-:W-:Y:S01]  /*36f20*/  MOV R12, R9 ;  /* 0x00000009000c7202 */ /* 0x000fe20000000f00 */
[----:B------:R-:W-:Y:S01]  /*36f30*/  IMAD.MOV.U32 R10, RZ, RZ, R8 ;  /* 0x000000ffff0a7224 */ /* 0x000fe200078e0008 */
[----:B------:R-:W-:-:S07]  /*36f40*/  MOV R6, 0x36f60 ;  /* 0x00036f6000067802 */ /* 0x000fce0000000f00 */
[----:B------:R-:W-:Y:S05]  /*36f50*/  CALL.REL.NOINC `($__internal_2_$__cuda_sm20_div_s64) ;  /* 0x0000001c00c87944 */ /* 0x000fea0003c00000 */
.L_x_773:
[----:B------:R-:W-:Y:S05]  /*36f60*/  BSYNC.RECONVERGENT B0 ;  /* 0x0000000000007941 */ /* 0x000fea0003800200 */
.L_x_771:
        /* <DEDUP_REMOVED lines=80> */
.L_x_775:
        /* <DEDUP_REMOVED lines=12> */
.L_x_776:
[----:B------:R-:W-:Y:S05]  /*37530*/  BSYNC.RECONVERGENT B0 ;  /* 0x0000000000007941 */ /* 0x000fea0003800200 */
.L_x_774:
        /* <DEDUP_REMOVED lines=38> */
.L_x_778:
        /* <DEDUP_REMOVED lines=12> */
.L_x_779:
[----:B------:R-:W-:Y:S05]  /*37860*/  BSYNC.RECONVERGENT B0 ;  /* 0x0000000000007941 */ /* 0x000fea0003800200 */
.L_x_777:
        /* <DEDUP_REMOVED lines=37> */
.L_x_781:
        /* <DEDUP_REMOVED lines=8> */
.L_x_782:
[----:B------:R-:W-:Y:S05]  /*37b40*/  BSYNC.RECONVERGENT B0 ;  /* 0x0000000000007941 */ /* 0x000fea0003800200 */
.L_x_780:
        /* <DEDUP_REMOVED lines=30> */
.L_x_784:
[----:B------:R-:W-:Y:S01]  /*37d30*/  IMAD.MOV.U32 R30, RZ, RZ, R42 ;  /* 0x000000ffff1e7224 */ /* 0x000fe200078e002a */
[----:B------:R-:W-:Y:S01]  /*37d40*/  MOV R11, R43 ;  /* 0x0000002b000b7202 */ /* 0x000fe20000000f00 */
[----:B------:R-:W-:Y:S01]  /*37d50*/  IMAD.MOV.U32 R12, RZ, RZ, R9 ;  /* 0x000000ffff0c7224 */ /* 0x000fe200078e0009 */
[----:B------:R-:W-:Y:S02]  /*37d60*/  MOV R10, R8 ;  /* 0x00000008000a7202 */ /* 0x000fe40000000f00 */
[----:B------:R-:W-:-:S07]  /*37d70*/  MOV R6, 0x37d90 ;  /* 0x00037d9000067802 */ /* 0x000fce0000000f00 */
[----:B------:R-:W-:Y:S05]  /*37d80*/  CALL.REL.NOINC `($__internal_2_$__cuda_sm20_div_s64) ;  /* 0x00000010003c7944 */ /* 0x000fea0003c00000 */
.L_x_785:
[----:B------:R-:W-:Y:S05]  /*37d90*/  BSYNC.RECONVERGENT B0 ;  /* 0x0000000000007941 */ /* 0x000fea0003800200 */
.L_x_783:
        /* <DEDUP_REMOVED lines=16> */
[----:B------:R-:W-:Y:S01]  /*37ea0*/  IMAD R33, R38, UR11, R33 ;  /* 0x0000000b26217c24 */ /* 0x000fe2000f8e0221 */
[----:B------:R-:W-:Y:S01]  /*37eb0*/  IADD3 R31, P1, PT, R4, R31, RZ ;  /* 0x0000001f041f7210 */ /* 0x000fe20007f3e0ff */
[----:B------:R-:W-:-:S03]  /*37ec0*/  IMAD.WIDE.U32 R12, R9, R6, R12 ;  /* 0x00000006090c7225 */ /* 0x000fc600078e000c */
[----:B------:R-:W-:Y:S01]  /*37ed0*/  IADD3.X R17, PT, PT, RZ, R17, RZ, P1, !PT ;  /* 0x00000011ff117210 */ /* 0x000fe20000ffe4ff */
        /* <DEDUP_REMOVED lines=19> */
[----:B------:R-:W-:Y:S02]  /*38010*/  ISETP.GE.U32.AND P0, PT, R31, R0, PT ;  /* 0x000000001f00720c */ /* 0x000fe40003f06070 */
[----:B------:R-:W-:Y:S02]  /*38020*/  LOP3.LUT R12, R12, 0xfffffff8, RZ, 0xc0, !PT ;  /* 0xfffffff80c0c7812 */ /* 0x000fe400078ec0ff */
[----:B------:R-:W-:Y:S02]  /*38030*/  ISETP.GE.U32.AND.EX P0, PT, R17, R2, PT, P0 ;  /* 0x000000021100720c */ /* 0x000fe40003f06100 */
[----:B------:R-:W-:Y:S02]  /*38040*/  SHF.L.U64.HI R0, R14, 0x1, R13 ;  /* 0x000000010e007819 */ /* 0x000fe4000001020d */
[----:B0-----:R-:W-:-:S04]  /*38050*/  IADD3 R12, P1, PT, R12, UR6, RZ ;  /* 0x000000060c0c7c10 */ /* 0x001fc8000ff3e0ff */
[----:B------:R-:W-:-:S05]  /*38060*/  IADD3.X R13, PT, PT, R0, UR7, RZ, P1, !PT ;  /* 0x00000007000d7c10 */ /* 0x000fca0008ffe4ff */
[----:B--2---:R0:W-:Y:S01]  /*38070*/  STG.E.64 desc[UR4][R12.64], R10 ;  /* 0x0000000a0c007986 */ /* 0x0041e2000c101b04 */
        /* <DEDUP_REMOVED lines=34> */
.L_x_787:
        /* <DEDUP_REMOVED lines=12> */
.L_x_788:
[----:B------:R-:W-:Y:S05]  /*38360*/  BSYNC.RECONVERGENT B0 ;  /* 0x0000000000007941 */ /* 0x000fea0003800200 */
.L_x_786:
[----:B------:R-:W0:Y:S01]  /*38370*/  LDC.64 R10, c[0x0][R3+0x408] ;  /* 0x00010200030a7b82 */ /* 0x000e220000000a00 */
[----:B------:R-:W-:Y:S01]  /*38380*/  IADD3 R13, P0, PT, R38, R12, RZ ;  /* 0x0000000c260d7210 */ /* 0x000fe20007f1e0ff */
[----:B------:R-:W-:Y:S01]  /*38390*/  IMAD.MOV.U32 R18, RZ, RZ, R20 ;  /* 0x000000ffff127224 */ /* 0x000fe200078e0014 */
[----:B------:R-:W-:Y:S03]  /*383a0*/  BSSY.RECONVERGENT B0, `(.L_x_789) ;  /* 0x0000030000007945 */ /* 0x000fe60003800200 */
[----:B------:R-:W-:Y:S02]  /*383b0*/  IMAD.X R39, R39, 0x1, R17, P0 ;  /* 0x0000000127277824 */ /* 0x000fe400000e0611 */
[----:B------:R-:W0:Y:S08]  /*383c0*/  LDC.64 R40, c[0x0][R3+0x3a8] ;  /* 0x0000ea0003287b82 */ /* 0x000e300000000a00 */
[----:B------:R-:W1:Y:S01]  /*383d0*/  LDC.64 R14, c[0x0][R3+0x478] ;  /* 0x00011e00030e7b82 */ /* 0x000e620000000a00 */
[----:B0-----:R-:W-:-:S04]  /*383e0*/  IADD3 R12, P1, PT, R10, -R40, RZ ;  /* 0x800000280a0c7210 */ /* 0x001fc80007f3e0ff */
[----:B------:R-:W-:-:S04]  /*383f0*/  IADD3.X R10, PT, PT, R11, ~R41, RZ, P1, !PT ;  /* 0x800000290b0a7210 */ /* 0x000fc80000ffe4ff */
[----:B------:R-:W-:Y:S01]  /*38400*/  LOP3.LUT R0, R43, R10, RZ, 0xfc, !PT ;  /* 0x0000000a2b007212 */ /* 0x000fe200078efcff */
[----:B-1----:R-:W-:Y:S02]  /*38410*/  IMAD R39, R39, R14, RZ ;  /* 0x0000000e27277224 */ /* 0x002fe400078e02ff */
[----:B------:R-:W-:Y:S01]  /*38420*/  IMAD.WIDE.U32 R18, R14, R13, R18 ;  /* 0x0000000d0e127225 */ /* 0x000fe200078e0012 */
[----:B------:R-:W-:-:S03]  /*38430*/  ISETP.NE.U32.AND P0, PT, R0, RZ, PT ;  /* 0x000000ff0000720c */ /* 0x000fc60003f05070 */
[----:B------:R-:W-:-:S05]  /*38440*/  IMAD R39, R15, R13, R39 ;  /* 0x0000000d0f277224 */ /* 0x000fca00078e0227 */
[----:B------:R-:W-:-:S05]  /*38450*/  IADD3 R21, PT, PT, R19, R39, RZ ;  /* 0x0000002713157210 */ /* 0x000fca0007ffe0ff */
        /* <DEDUP_REMOVED lines=12> */
[----:B------:R-:W-:Y:S01]  /*38520*/  IMAD.MOV.U32 R13, RZ, RZ, RZ ;  /* 0x000000ffff0d7224 */ /* 0x000fe200078e00ff */
        /* <DEDUP_REMOVED lines=11> */
.L_x_790:
        /* <DEDUP_REMOVED lines=12> */
.L_x_791:
[----:B------:R-:W-:Y:S05]  /*386a0*/  BSYNC.RECONVERGENT B0 ;  /* 0x0000000000007941 */ /* 0x000fea0003800200 */
.L_x_789:
[----:B------:R-:W0:Y:S01]  /*386b0*/  LDC.64 R2, c[0x0][R3+0x470] ;  /* 0x00011c0003027b82 */ /* 0x000e220000000a00 */
[----:B------:R-:W-:Y:S01]  /*386c0*/  IADD3 R11, P0, PT, R40, R12, RZ ;  /* 0x0000000c280b7210 */ /* 0x000fe20007f1e0ff */
[----:B------:R-:W-:Y:S01]  /*386d0*/  BSSY.RECONVERGENT B0, `(.L_x_792) ;  /* 0x000002a000007945 */ /* 0x000fe20003800200 */
[----:B------:R-:W-:Y:S02]  /*386e0*/  LOP3.LUT R0, R33, R5, RZ, 0xfc, !PT ;  /* 0x0000000521007212 */ /* 0x000fe400078efcff */
[----:B------:R-:W-:Y:S01]  /*386f0*/  MOV R20, R18 ;  /* 0x0000001200147202 */ /* 0x000fe20000000f00 */
[----:B------:R-:W-:Y:S01]  /*38700*/  IMAD.X R41, R41, 0x1, R13, P0 ;  /* 0x0000000129297824 */ /* 0x000fe200000e060d */
[----:B------:R-:W-:-:S03]  /*38710*/  ISETP.NE.U32.AND P0, PT, R0, RZ, PT ;  /* 0x000000ff0000720c */ /* 0x000fc60003f05070 */
        /* <DEDUP_REMOVED lines=10> */
[----:B------:R-:W-:-:S07]  /*387c0*/  ISETP.NE.U32.AND P2, PT, R7, RZ, PT ;  /* 0x000000ff0700720c */ /* 0x000fce0003f45070 */
[----:B0-----:R-:W0:Y:S02]  /*387d0*/  MUFU.RCP R6, R6 ;  /* 0x0000000600067308 */ /* 0x001e240000001000 */
[----:B0-----:R-:W-:-:S06]  /*387e0*/  VIADD R3, R6, 0xffffffe ;  /* 0x0ffffffe06037836 */ /* 0x001fcc0000000000 */
[----:B------:R-:W0:Y:S02]  /*387f0*/  F2I.FTZ.U32.TRUNC.NTZ R3, R3 ;  /* 0x0000000300037305 */ /* 0x000e24000021f000 */
[----:B0-----:R-:W-:-:S05]  /*38800*/  IADD3 R2, PT, PT, RZ, -R3, RZ ;  /* 0x80000003ff027210 */ /* 0x001fca0007ffe0ff */
[----:B------:R-:W-:Y:S02]  /*38810*/  IMAD R11, R2, R7, RZ ;  /* 0x00000007020b7224 */ /* 0x000fe400078e02ff */
[----:B------:R-:W-:-:S04]  /*38820*/  IMAD.MOV.U32 R2, RZ, RZ, RZ ;  /* 0x000000ffff027224 */ /* 0x000fc800078e00ff */
[----:B------:R-:W-:-:S04]  /*38830*/  IMAD.HI.U32 R11, R3, R11, R2 ;  /* 0x0000000b030b7227 */ /* 0x000fc800078e0002 */
[----:B------:R-:W-:Y:S02]  /*38840*/  HFMA2 R3, -RZ, RZ, 0, 0 ;  /* 0x00000000ff037431 */ /* 0x000fe400000001ff */
        /* <DEDUP_REMOVED lines=10> */
.L_x_793:
        /* <DEDUP_REMOVED lines=8> */
.L_x_794:
[----:B------:R-:W-:Y:S05]  /*38970*/  BSYNC.RECONVERGENT B0 ;  /* 0x0000000000007941 */ /* 0x000fea0003800200 */
.L_x_792:
[----:B------:R-:W-:Y:S01]  /*38980*/  IADD3 R10, P0, PT, RZ, -R2, RZ ;  /* 0x80000002ff0a7210 */ /* 0x000fe20007f1e0ff */
[----:B------:R-:W0:Y:S01]  /*38990*/  LDCU.64 UR6, c[0x0][0x558] ;  /* 0x0000ab00ff0677ac */ /* 0x000e220008000a00 */
[----:B------:R-:W-:Y:S03]  /*389a0*/  BSSY.RECONVERGENT B0, `(.L_x_795) ;  /* 0x0000027000007945 */ /* 0x000fe60003800200 */
[----:B------:R-:W-:-:S04]  /*389b0*/  IMAD.X R4, RZ, RZ, ~R3, P0 ;  /* 0x000000ffff047224 */ /* 0x000fc800000e0e03 */
[----:B------:R-:W-:Y:S02]  /*389c0*/  IMAD R4, R4, R7, RZ ;  /* 0x0000000704047224 */ /* 0x000fe400078e02ff */
[----:B------:R-:W-:-:S04]  /*389d0*/  IMAD.WIDE.U32 R6, R7, R10, R32 ;  /* 0x0000000a07067225 */ /* 0x000fc800078e0020 */
[----:B------:R-:W-:-:S05]  /*389e0*/  IMAD R5, R5, R10, R4 ;  /* 0x0000000a05057224 */ /* 0x000fca00078e0204 */
[----:B------:R-:W-:Y:S02]  /*389f0*/  IADD3 R4, PT, PT, R7, R5, RZ ;  /* 0x0000000507047210 */ /* 0x000fe40007ffe0ff */
[----:B------:R-:W-:-:S03]  /*38a00*/  LOP3.LUT R5, R3, R8, RZ, 0xfc, !PT ;  /* 0x0000000803057212 */ /* 0x000fc600078efcff */
[----:B0-----:R-:W-:Y:S01]  /*38a10*/  IMAD R7, R4, UR6, RZ ;  /* 0x0000000604077c24 */ /* 0x001fe2000f8e02ff */
[----:B------:R-:W-:Y:S01]  /*38a20*/  ISETP.NE.U32.AND P0, PT, R5, RZ, PT ;  /* 0x000000ff0500720c */ /* 0x000fe20003f05070 */
[----:B------:R-:W-:-:S04]  /*38a30*/  IMAD.WIDE.U32 R4, R6, UR6, RZ ;  /* 0x0000000606047c25 */ /* 0x000fc8000f8e00ff */
[----:B------:R-:W-:-:S04]  /*38a40*/  IMAD R7, R6, UR7, R7 ;  /* 0x0000000706077c24 */ /* 0x000fc8000f8e0207 */
[----:B------:R-:W-:-:S04]  /*38a50*/  IMAD.IADD R19, R5, 0x1, R7 ;  /* 0x0000000105137824 */ /* 0x000fc800078e0207 */
[----:B------:R-:W-:Y:S05]  /*38a60*/  @P0 BRA `(.L_x_796) ;  /* 0x0000000000500947 */ /* 0x000fea0003800000 */
[----:B------:R-:W0:Y:S01]  /*38a70*/  I2F.U32.RP R10, R9 ;  /* 0x00000009000a7306 */ /* 0x000e220000209000 */
[----:B------:R-:W-:Y:S01]  /*38a80*/  ISETP.NE.U32.AND P2, PT, R9, RZ, PT ;  /* 0x000000ff0900720c */ /* 0x000fe20003f45070 */
[----:B------:R-:W-:-:S06]  /*38a90*/  IMAD.MOV.U32 R15, RZ, RZ, RZ ;  /* 0x000000ffff0f7224 */ /* 0x000fcc00078e00ff */
[----:B0-----:R-:W0:Y:S02]  /*38aa0*/  MUFU.RCP R10, R10 ;  /* 0x0000000a000a7308 */ /* 0x001e240000001000 */
[----:B0-----:R-:W-:-:S06]  /*38ab0*/  IADD3 R7, PT, PT, R10, 0xffffffe, RZ ;  /* 0x0ffffffe0a077810 */ /* 0x001fcc0007ffe0ff */
[----:B------:R-:W0:Y:S02]  /*38ac0*/  F2I.FTZ.U32.TRUNC.NTZ R7, R7 ;  /* 0x0000000700077305 */ /* 0x000e24000021f000 */
[----:B0-----:R-:W-:-:S04]  /*38ad0*/  IMAD.MOV R6, RZ, RZ, -R7 ;  /* 0x000000ffff067224 */ /* 0x001fc800078e0a07 */
[----:B------:R-:W-:Y:S02]  /*38ae0*/  IMAD R11, R6, R9, RZ ;  /* 0x00000009060b7224 */ /* 0x000fe400078e02ff */
[----:B------:R-:W-:-:S05]  /*38af0*/  HFMA2 R6, -RZ, RZ, 0, 0 ;  /* 0x00000000ff067431 */ /* 0x000fca00000001ff */
        /* <DEDUP_REMOVED lines=11> */
.L_x_796:
[----:B------:R-:W-:Y:S01]  /*38bb0*/  MOV R30, R2 ;  /* 0x00000002001e7202 */ /* 0x000fe20000000f00 */
[----:B------:R-:W-:Y:S01]  /*38bc0*/  IMAD.MOV.U32 R11, RZ, RZ, R3 ;  /* 0x000000ffff0b7224 */ /* 0x000fe200078e0003 */
[----:B------:R-:W-:Y:S01]  /*38bd0*/  MOV R12, R9 ;  /* 0x00000009000c7202 */ /* 0x000fe20000000f00 */
[----:B------:R-:W-:Y:S01]  /*38be0*/  IMAD.MOV.U32 R10, RZ, RZ, R8 ;  /* 0x000000ffff0a7224 */ /* 0x000fe200078e0008 */
[----:B------:R-:W-:-:S07]  /*38bf0*/  MOV R6, 0x38c10 ;  /* 0x00038c1000067802 */ /* 0x000fce0000000f00 */
[----:B------:R-:W-:Y:S05]  /*38c00*/  CALL.REL.NOINC `($__internal_2_$__cuda_sm20_div_s64) ;  /* 0x00000000009c7944 */ /* 0x000fea0003c00000 */
.L_x_797:
[----:B------:R-:W-:Y:S05]  /*38c10*/  BSYNC.RECONVERGENT B0 ;  /* 0x0000000000007941 */ /* 0x000fea0003800200 */
.L_x_795:
[--C-:B------:R-:W-:Y:S01]  /*38c20*/  SHF.R.S32.HI R5, RZ, 0x1f, R0.reuse ;  /* 0x0000001fff057819 */ /* 0x100fe20000011400 */
[----:B------:R-:W0:Y:S03]  /*38c30*/  LDCU.64 UR6, c[0x0][0x550] ;  /* 0x0000aa00ff0677ac */ /* 0x000e260008000a00 */
        /* <DEDUP_REMOVED lines=10> */
[----:B------:R-:W-:-:S04]  /*38ce0*/  IMAD.MOV.U32 R18, RZ, RZ, R4 ;  /* 0x000000ffff127224 */ /* 0x000fc800078e0004 */
[----:B------:R-:W-:Y:S02]  /*38cf0*/  IMAD.X R10, RZ, RZ, ~R15, P0 ;  /* 0x000000ffff0a7224 */ /* 0x000fe400000e0e0f */
[----:B------:R-:W-:-:S04]  /*38d00*/  IMAD.WIDE.U32 R2, R9, R0, R2 ;  /* 0x0000000009027225 */ /* 0x000fc800078e0002 */
[----:B------:R-:W-:Y:S02]  /*38d10*/  IMAD R5, R10, R9, RZ ;  /* 0x000000090a057224 */ /* 0x000fe400078e02ff */
[----:B0-----:R-:W-:-:S04]  /*38d20*/  IMAD.WIDE.U32 R18, R2, UR6, R18 ;  /* 0x0000000602127c25 */ /* 0x001fc8000f8e0012 */
[----:B------:R-:W-:-:S05]  /*38d30*/  IMAD R5, R8, R0, R5 ;  /* 0x0000000008057224 */ /* 0x000fca00078e0205 */
[----:B------:R-:W-:Y:S01]  /*38d40*/  IADD3 R0, PT, PT, R3, R5, RZ ;  /* 0x0000000503007210 */ /* 0x000fe20007ffe0ff */
[----:B-1----:R-:W-:-:S04]  /*38d50*/  IMAD R5, R15, UR8, RZ ;  /* 0x000000080f057c24 */ /* 0x002fc8000f8e02ff */
[----:B------:R-:W-:Y:S02]  /*38d60*/  IMAD R3, R0, UR6, RZ ;  /* 0x0000000600037c24 */ /* 0x000fe4000f8e02ff */
[----:B------:R-:W-:Y:S02]  /*38d70*/  IMAD R5, R14, UR9, R5 ;  /* 0x000000090e057c24 */ /* 0x000fe4000f8e0205 */
[----:B------:R-:W-:Y:S01]  /*38d80*/  IMAD R3, R2, UR7, R3 ;  /* 0x0000000702037c24 */ /* 0x000fe2000f8e0203 */
[----:B------:R-:W-:Y:S01]  /*38d90*/  IADD3 R2, P0, PT, R22, R18, RZ ;  /* 0x0000001216027210 */ /* 0x000fe20007f1e0ff */
[----:B------:R-:W0:Y:S03]  /*38da0*/  LDCU.64 UR6, c[0x0][0x380] ;  /* 0x00007000ff0677ac */ /* 0x000e260008000a00 */
[----:B------:R-:W-:-:S03]  /*38db0*/  IADD3.X R3, PT, PT, R23, R19, R3, P0, !PT ;  /* 0x0000001317037210 */ /* 0x000fc600007fe403 */
[----:B------:R-:W-:-:S05]  /*38dc0*/  IMAD.WIDE.U32 R14, R14, UR8, R2 ;  /* 0x000000080e0e7c25 */ /* 0x000fca000f8e0002 */
[----:B------:R-:W-:-:S04]  /*38dd0*/  IADD3 R4, PT, PT, R15, R5, RZ ;  /* 0x000000050f047210 */ /* 0x000fc80007ffe0ff */
[----:B------:R-:W-:-:S04]  /*38de0*/  SHF.R.S32.HI R3, RZ, 0x1f, R4 ;  /* 0x0000001fff037819 */ /* 0x000fc80000011404 */
[----:B------:R-:W-:-:S04]  /*38df0*/  LEA.HI R0, P0, R3, R14, RZ, 0x2 ;  /* 0x0000000e03007211 */ /* 0x000fc800078110ff */
[----:B------:R-:W-:Y:S01]  /*38e00*/  IADD3.X R3, PT, PT, RZ, R4, RZ, P0, !PT ;  /* 0x00000004ff037210 */ /* 0x000fe200007fe4ff */
[----:B------:R-:W-:-:S03]  /*38e10*/  IMAD.SHL.U32 R2, R0, 0x2, RZ ;  /* 0x0000000200027824 */ /* 0x000fc600078e00ff */
[----:B------:R-:W-:Y:S02]  /*38e20*/  SHF.L.U64.HI R0, R0, 0x1, R3 ;  /* 0x0000000100007819 */ /* 0x000fe40000010203 */
[----:B------:R-:W-:-:S04]  /*38e30*/  LOP3.LUT R2, R2, 0xfffffff8, RZ, 0xc0, !PT ;  /* 0xfffffff802027812 */ /* 0x000fc800078ec0ff */
[----:B0-----:R-:W-:-:S04]  /*38e40*/  IADD3 R2, P0, PT, R2, UR6, RZ ;  /* 0x0000000602027c10 */ /* 0x001fc8000ff1e0ff */
[----:B------:R-:W-:-:S05]  /*38e50*/  IADD3.X R3, PT, PT, R0, UR7, RZ, P0, !PT ;  /* 0x0000000700037c10 */ /* 0x000fca00087fe4ff */
[----:B--2---:R-:W-:Y:S01]  /*38e60*/  STG.E.64 desc[UR4][R2.64], R6 ;  /* 0x0000000602007986 */ /* 0x004fe2000c101b04 */
[----:B------:R-:W-:Y:S05]  /*38e70*/  EXIT ;  /* 0x000000000000794d */ /* 0x000fea0003800000 */
        .weak           $__internal_2_$__cuda_sm20_div_s64
        .type           $__internal_2_$__cuda_sm20_div_s64,@function
        .size           $__internal_2_$__cuda_sm20_div_s64,(.L_x_1188 - $__internal_2_$__cuda_sm20_div_s64)
$__internal_2_$__cuda_sm20_div_s64:
[-C--:B------:R-:W-:Y:S02]  /*38e80*/  IADD3 R29, P1, PT, RZ, -R12.reuse, RZ ;  /* 0x8000000cff1d7210 */ /* 0x080fe40007f3e0ff */
[----:B------:R-:W-:Y:S02]  /*38e90*/  ISETP.GE.AND P0, PT, R10, RZ, PT ;  /* 0x000000ff0a00720c */ /* 0x000fe40003f06270 */
[----:B------:R-:W-:Y:S01]  /*38ea0*/  ISETP.GE.AND P3, PT, R11, RZ, PT ;  /* 0x000000ff0b00720c */ /* 0x000fe20003f66270 */
[----:B------:R-:W-:Y:S01]  /*38eb0*/  IMAD.X R13, RZ, RZ, ~R10, P1 ;  /* 0x000000ffff0d7224 */ /* 0x000fe200008e0e0a */
[----:B------:R-:W-:-:S04]  /*38ec0*/  SEL R28, R29, R12, !P0 ;  /* 0x0000000c1d1c7207 */ /* 0x000fc80004000000 */
[----:B------:R-:W-:-:S04]  /*38ed0*/  SEL R29, R13, R10, !P0 ;  /* 0x0000000a0d1d7207 */ /* 0x000fc80004000000 */
[----:B------:R-:W0:Y:S08]  /*38ee0*/  I2F.U64.RP R15, R28 ;  /* 0x0000001c000f7312 */ /* 0x000e300000309000 */
[----:B0-----:R-:W0:Y:S02]  /*38ef0*/  MUFU.RCP R36, R15 ;  /* 0x0000000f00247308 */ /* 0x001e240000001000 */
[----:B0-----:R-:W-:-:S06]  /*38f00*/  IADD3 R36, PT, PT, R36, 0x1ffffffe, RZ ;  /* 0x1ffffffe24247810 */ /* 0x001fcc0007ffe0ff */
[----:B------:R-:W0:Y:S02]  /*38f10*/  F2I.U64.TRUNC R36, R36 ;  /* 0x0000002400247311 */ /* 0x000e24000020d800 */
[----:B0-----:R-:W-:-:S04]  /*38f20*/  IMAD.WIDE.U32 R34, R36, R28, RZ ;  /* 0x0000001c24227225 */ /* 0x001fc800078e00ff */
[C---:B------:R-:W-:Y:S01]  /*38f30*/  IMAD R13, R36.reuse, R29, R35 ;  /* 0x0000001d240d7224 */ /* 0x040fe200078e0223 */
[----:B------:R-:W-:Y:S02]  /*38f40*/  IADD3 R16, P0, PT, RZ, -R34, RZ ;  /* 0x80000022ff107210 */ /* 0x000fe40007f1e0ff */
[----:B------:R-:W-:Y:S01]  /*38f50*/  MOV R35, R36 ;  /* 0x0000002400237202 */ /* 0x000fe20000000f00 */
[----:B------:R-:W-:Y:S02]  /*38f60*/  IMAD R14, R37, R28, R13 ;  /* 0x0000001c250e7224 */ /* 0x000fe400078e020d */
[----:B------:R-:W-:-:S04]  /*38f70*/  IMAD.HI.U32 R34, R36, R16, RZ ;  /* 0x0000001024227227 */ /* 0x000fc800078e00ff */
[----:B------:R-:W-:-:S04]  /*38f80*/  IMAD.X R14, RZ, RZ, ~R14, P0 ;  /* 0x000000ffff0e7224 */ /* 0x000fc800000e0e0e */
[----:B------:R-:W-:-:S04]  /*38f90*/  IMAD.WIDE.U32 R34, P0, R36, R14, R34 ;  /* 0x0000000e24227225 */ /* 0x000fc80007800022 */
[C---:B------:R-:W-:Y:S02]  /*38fa0*/  IMAD R13, R37.reuse, R14, RZ ;  /* 0x0000000e250d7224 */ /* 0x040fe400078e02ff */
[----:B------:R-:W-:-:S04]  /*38fb0*/  IMAD.HI.U32 R16, P1, R37, R16, R34 ;  /* 0x0000001025107227 */ /* 0x000fc80007820022 */
[----:B------:R-:W-:Y:S01]  /*38fc0*/  IMAD.HI.U32 R14, R37, R14, RZ ;  /* 0x0000000e250e7227 */ /* 0x000fe200078e00ff */
[----:B------:R-:W-:-:S03]  /*38fd0*/  IADD3 R35, P2, PT, R13, R16, RZ ;  /* 0x000000100d237210 */ /* 0x000fc60007f5e0ff */
[----:B------:R-:W-:Y:S02]  /*38fe0*/  IMAD.X R13, R14, 0x1, R37, P0 ;  /* 0x000000010e0d7824 */ /* 0x000fe400000e0625 */
[----:B------:R-:W-:-:S03]  /*38ff0*/  IMAD.WIDE.U32 R14, R35, R28, RZ ;  /* 0x0000001c230e7225 */ /* 0x000fc600078e00ff */
[----:B------:R-:W-:Y:S01]  /*39000*/  IADD3.X R13, PT, PT, RZ, RZ, R13, P2, P1 ;  /* 0x000000ffff0d7210 */ /* 0x000fe200017e240d */
[----:B------:R-:W-:Y:S01]  /*39010*/  IMAD R16, R35, R29, R15 ;  /* 0x0000001d23107224 */ /* 0x000fe200078e020f */
[----:B------:R-:W-:-:S03]  /*39020*/  IADD3 R14, P0, PT, RZ, -R14, RZ ;  /* 0x8000000eff0e7210 */ /* 0x000fc60007f1e0ff */
[----:B------:R-:W-:Y:S02]  /*39030*/  IMAD R16, R13, R28, R16 ;  /* 0x0000001c0d107224 */ /* 0x000fe400078e0210 */
[----:B------:R-:W-:-:S03]  /*39040*/  IMAD.HI.U32 R34, R35, R14, RZ ;  /* 0x0000000e23227227 */ /* 0x000fc600078e00ff */
[----:B------:R-:W-:-:S05]  /*39050*/  IADD3.X R16, PT, PT, RZ, ~R16, RZ, P0, !PT ;  /* 0x80000010ff107210 */ /* 0x000fca00007fe4ff */
[----:B------:R-:W-:-:S04]  /*39060*/  IMAD.WIDE.U32 R34, P0, R35, R16, R34 ;  /* 0x0000001023227225 */ /* 0x000fc80007800022 */
[----:B------:R-:W-:-:S04]  /*39070*/  IMAD.HI.U32 R15, P1, R13, R14, R34 ;  /* 0x0000000e0d0f7227 */ /* 0x000fc80007820022 */
[CC--:B------:R-:W-:Y:S02]  /*39080*/  IMAD R14, R13.reuse, R16.reuse, RZ ;  /* 0x000000100d0e7224 */ /* 0x0c0fe400078e02ff */
[----:B------:R-:W-:-:S03]  /*39090*/  IMAD.HI.U32 R16, R13, R16, RZ ;  /* 0x000000100d107227 */ /* 0x000fc600078e00ff */
[----:B------:R-:W-:Y:S01]  /*390a0*/  IADD3 R14, P2, PT, R14, R15, RZ ;  /* 0x0000000f0e0e7210 */ /* 0x000fe20007f5e0ff */
[----:B------:R-:W-:Y:S01]  /*390b0*/  IMAD.MOV.U32 R35, RZ, RZ, RZ ;  /* 0x000000ffff237224 */ /* 0x000fe200078e00ff */
[-C--:B------:R-:W-:Y:S02]  /*390c0*/  IADD3 R15, P4, PT, RZ, -R30.reuse, RZ ;  /* 0x8000001eff0f7210 */ /* 0x080fe40007f9e0ff */
[----:B------:R-:W-:Y:S02]  /*390d0*/  IADD3.X R16, PT, PT, R16, R13, RZ, P0, !PT ;  /* 0x0000000d10107210 */ /* 0x000fe400007fe4ff */
[----:B------:R-:W-:Y:S01]  /*390e0*/  SEL R15, R15, R30, !P3 ;  /* 0x0000001e0f0f7207 */ /* 0x000fe20005800000 */
[----:B------:R-:W-:Y:S01]  /*390f0*/  IMAD.X R30, RZ, RZ, ~R11, P4 ;  /* 0x000000ffff1e7224 */ /* 0x000fe200020e0e0b */
[----:B------:R-:W-:-:S03]  /*39100*/  IADD3.X R16, PT, PT, RZ, RZ, R16, P2, P1 ;  /* 0x000000ffff107210 */ /* 0x000fc600017e2410 */
[----:B------:R-:W-:Y:S01]  /*39110*/  IMAD.HI.U32 R34, R14, R15, RZ ;  /* 0x0000000f0e227227 */ /* 0x000fe200078e00ff */
[-C--:B------:R-:W-:Y:S02]  /*39120*/  SEL R13, R30, R11.reuse, !P3 ;  /* 0x0000000b1e0d7207 */ /* 0x080fe40005800000 */
[----:B------:R-:W-:-:S03]  /*39130*/  LOP3.LUT R11, R10, R11, RZ, 0x3c, !PT ;  /* 0x0000000b0a0b7212 */ /* 0x000fc600078e3cff */
[----:B------:R-:W-:-:S04]  /*39140*/  IMAD.WIDE.U32 R34, R14, R13, R34 ;  /* 0x0000000d0e227225 */ /* 0x000fc800078e0022 */
[C---:B------:R-:W-:Y:S02]  /*39150*/  IMAD R14, R16.reuse, R13, RZ ;  /* 0x0000000d100e7224 */ /* 0x040fe400078e02ff */
[----:B------:R-:W-:-:S04]  /*39160*/  IMAD.HI.U32 R35, P0, R16, R15, R34 ;  /* 0x0000000f10237227 */ /* 0x000fc80007800022 */
[----:B------:R-:W-:Y:S01]  /*39170*/  IMAD.HI.U32 R16, R16, R13, RZ ;  /* 0x0000000d10107227 */ /* 0x000fe200078e00ff */
[----:B------:R-:W-:-:S04]  /*39180*/  IADD3 R14, P1, PT, R14, R35, RZ ;  /* 0x000000230e0e7210 */ /* 0x000fc80007f3e0ff */
[----:B------:R-:W-:Y:S01]  /*39190*/  IADD3.X R16, PT, PT, R16, RZ, RZ, P0, !PT ;  /* 0x000000ff10107210 */ /* 0x000fe200007fe4ff */
[----:B------:R-:W-:-:S04]  /*391a0*/  IMAD.WIDE.U32 R34, R14, R28, RZ ;  /* 0x0000001c0e227225 */ /* 0x000fc800078e00ff */
[----:B------:R-:W-:Y:S01]  /*391b0*/  IMAD R35, R14, R29, R35 ;  /* 0x0000001d0e237224 */ /* 0x000fe200078e0223 */
[----:B------:R-:W-:Y:S01]  /*391c0*/  IADD3 R15, P0, PT, -R34, R15, RZ ;  /* 0x0000000f220f7210 */ /* 0x000fe20007f1e1ff */
[----:B------:R-:W-:-:S04]  /*391d0*/  IMAD.X R16, RZ, RZ, R16, P1 ;  /* 0x000000ffff107224 */ /* 0x000fc800008e0610 */
[----:B------:R-:W-:-:S05]  /*391e0*/  IMAD R30, R16, R28, R35 ;  /* 0x0000001c101e7224 */ /* 0x000fca00078e0223 */
[----:B------:R-:W-:Y:S02]  /*391f0*/  IADD3.X R13, PT, PT, ~R30, R13, RZ, P0, !PT ;  /* 0x0000000d1e0d7210 */ /* 0x000fe400007fe5ff */
[CC--:B------:R-:W-:Y:S02]  /*39200*/  ISETP.GE.U32.AND P0, PT, R15.reuse, R28.reuse, PT ;  /* 0x0000001c0f00720c */ /* 0x0c0fe40003f06070 */
[----:B------:R-:W-:Y:S02]  /*39210*/  IADD3 R30, P2, PT, R15, -R28, RZ ;  /* 0x8000001c0f1e7210 */ /* 0x000fe40007f5e0ff */
[----:B------:R-:W-:-:S04]  /*39220*/  ISETP.GE.U32.AND.EX P0, PT, R13, R29, PT, P0 ;  /* 0x0000001d0d00720c */ /* 0x000fc80003f06100 */
[----:B------:R-:W-:Y:S02]  /*39230*/  SEL R35, R30, R15, P0 ;  /* 0x0000000f1e237207 */ /* 0x000fe40000000000 */
[----:B------:R-:W-:Y:S02]  /*39240*/  IADD3 R15, P3, PT, R14, 0x1, RZ ;  /* 0x000000010e0f7810 */ /* 0x000fe40007f7e0ff */
[----:B------:R-:W-:Y:S01]  /*39250*/  ISETP.GE.U32.AND P1, PT, R35, R28, PT ;  /* 0x0000001c2300720c */ /* 0x000fe20003f26070 */
[----:B------:R-:W-:Y:S01]  /*39260*/  IMAD.X R28, R13, 0x1, ~R29, P2 ;  /* 0x000000010d1c7824 */ /* 0x000fe200010e0e1d */
[----:B------:R-:W-:Y:S02]  /*39270*/  SEL R14, R15, R14, P0 ;  /* 0x0000000e0f0e7207 */ /* 0x000fe40000000000 */
[----:B------:R-:W-:Y:S02]  /*39280*/  IADD3.X R15, PT, PT, RZ, R16, RZ, P3, !PT ;  /* 0x00000010ff0f7210 */ /* 0x000fe40001ffe4ff */
[----:B------:R-:W-:-:S02]  /*39290*/  SEL R28, R28, R13, P0 ;  /* 0x0000000d1c1c7207 */ /* 0x000fc40000000000 */
[----:B------:R-:W-:Y:S02]  /*392a0*/  SEL R15, R15, R16, P0 ;  /* 0x000000100f0f7207 */ /* 0x000fe40000000000 */
[----:B------:R-:W-:Y:S02]  /*392b0*/  IADD3 R13, P2, PT, R14, 0x1, RZ ;  /* 0x000000010e0d7810 */ /* 0x000fe40007f5e0ff */
[----:B------:R-:W-:Y:S01]  /*392c0*/  ISETP.GE.U32.AND.EX P0, PT, R28, R29, PT, P1 ;  /* 0x0000001d1c00720c */ /* 0x000fe20003f06110 */
[----:B------:R-:W-:Y:S01]  /*392d0*/  HFMA2 R29, -RZ, RZ, 0, 0 ;  /* 0x00000000ff1d7431 */ /* 0x000fe200000001ff */
[----:B------:R-:W-:Y:S01]  /*392e0*/  ISETP.GE.AND P1, PT, R11, RZ, PT ;  /* 0x000000ff0b00720c */ /* 0x000fe20003f26270 */
[----:B------:R-:W-:Y:S01]  /*392f0*/  IMAD.X R16, RZ, RZ, R15, P2 ;  /* 0x000000ffff107224 */ /* 0x000fe200010e060f */
[----:B------:R-:W-:Y:S01]  /*39300*/  SEL R13, R13, R14, P0 ;  /* 0x0000000e0d0d7207 */ /* 0x000fe20000000000 */
[----:B------:R-:W-:-:S03]  /*39310*/  IMAD.MOV.U32 R28, RZ, RZ, R6 ;  /* 0x000000ffff1c7224 */ /* 0x000fc600078e0006 */
[----:B------:R-:W-:Y:S02]  /*39320*/  SEL R16, R16, R15, P0 ;  /* 0x0000000f10107207 */ /* 0x000fe40000000000 */
[-C--:B------:R-:W-:Y:S02]  /*39330*/  IADD3 R14, P2, PT, RZ, -R13.reuse, RZ ;  /* 0x8000000dff0e7210 */ /* 0x080fe40007f5e0ff */
[----:B------:R-:W-:Y:S02]  /*39340*/  ISETP.NE.U32.AND P0, PT, R12, RZ, PT ;  /* 0x000000ff0c00720c */ /* 0x000fe40003f05070 */
[----:B------:R-:W-:Y:S02]  /*39350*/  IADD3.X R11, PT, PT, RZ, ~R16, RZ, P2, !PT ;  /* 0x80000010ff0b7210 */ /* 0x000fe400017fe4ff */
[----:B------:R-:W-:Y:S02]  /*39360*/  ISETP.NE.AND.EX P0, PT, R10, RZ, PT, P0 ;  /* 0x000000ff0a00720c */ /* 0x000fe40003f05300 */
[----:B------:R-:W-:-:S02]  /*39370*/  SEL R14, R14, R13, !P1 ;  /* 0x0000000d0e0e7207 */ /* 0x000fc40004800000 */
[----:B------:R-:W-:Y:S02]  /*39380*/  SEL R11, R11, R16, !P1 ;  /* 0x000000100b0b7207 */ /* 0x000fe40004800000 */
[----:B------:R-:W-:Y:S02]  /*39390*/  SEL R14, R14, 0xffffffff, P0 ;  /* 0xffffffff0e0e7807 */ /* 0x000fe40000000000 */
[----:B------:R-:W-:Y:S01]  /*393a0*/  SEL R15, R11, 0xffffffff, P0 ;  /* 0xffffffff0b0f7807 */ /* 0x000fe20000000000 */
[----:B------:R-:W-:Y:S06]  /*393b0*/  RET.REL.NODEC R28 `(_ZN36_GLOBAL__N__8b672081_4_k_cu_a34fbeb220slice_scatter_kernelI6float26__halfLl3ELl4ELl256EEEvPT0_NS_13SliceMetaDataIS3_XT1_EXT2_EEENS_15ScatterMetaDataIXT1_EXT2_EEE) ;  /* 0xfffffc6c1c107950 */ /* 0x000fec0003c3ffff */
.L_x_798:
        /* <DEDUP_REMOVED lines=12> */
.L_x_1188:


//--------------------- .text._ZN36_GLOBAL__N__8b672081_4_k_cu_a34fbeb220slice_scatter_kernelI6float46__halfLl3ELl4ELl256EEEvPT0_NS_13SliceMetaDataIS3_XT1_EXT2_EEENS_15ScatterMetaDataIXT1_EXT2_EEE --------------------------
	.section	.text._ZN36_GLOBAL__N__8b672081_4_k_cu_a34fbeb220slice_scatter_kernelI6float46__halfLl3ELl4ELl256EEEvPT0_NS_13SliceMetaDataIS3_XT1_EXT2_EEENS_15ScatterMetaDataIXT1_EXT2_EEE,"ax",@progbits
	.align	128
.text._ZN36_GLOBAL__N__8b672081_4_k_cu_a34fbeb220slice_scatter_kernelI6float46__halfLl3ELl4ELl256EEEvPT0_NS_13SliceMetaDataIS3_XT1_EXT2_EEENS_15ScatterMetaDataIXT1_EXT2_EEE:
        .type           _ZN36_GLOBAL__N__8b672081_4_k_cu_a34fbeb220slice_scatter_kernelI6float46__halfLl3ELl4ELl256EEEvPT0_NS_13SliceMetaDataIS3_XT1_EXT2_EEENS_15ScatterMetaDataIXT1_EXT2_EEE,@function
        .size           _ZN36_GLOBAL__N__8b672081_4_k_cu_a34fbeb220slice_scatter_kernelI6float46__halfLl3ELl4ELl256EEEvPT0_NS_13SliceMetaDataIS3_XT1_EXT2_EEENS_15ScatterMetaDataIXT1_EXT2_EEE,(.L_x_1190 - _ZN36_GLOBAL__N__8b672081_4_k_cu_a34fbeb220slice_scatter_kernelI6float46__halfLl3ELl4ELl256EEEvPT0_NS_13SliceMetaDataIS3_XT1_EXT2_EEENS_15ScatterMetaDataIXT1_EXT2_EEE)
        .other          _ZN36_GLOBAL__N__8b672081_4_k_cu_a34fbeb220slice_scatter_kernelI6float46__halfLl3ELl4ELl256EEEvPT0_NS_13SliceMetaDataIS3_XT1_EXT2_EEENS_15ScatterMetaDataIXT1_EXT2_EEE,@"STO_CUDA_ENTRY STV_DEFAULT"
_ZN36_GLOBAL__N__8b672081_4_k_cu_a34fbeb220slice_scatter_kernelI6float46__halfLl3ELl4ELl256EEEvPT0_NS_13SliceMetaDataIS3_XT1_EXT2_EEENS_15ScatterMetaDataIXT1_EXT2_EEE:
[----:B------:R-:W-:Y:S01]  /*0000*/  LDC R1, c[0x0][0x37c] ;  /* 0x0000df00ff017b82 */ /* 0x000fe20000000800 */
[----:B------:R-:W0:Y:S07]  /*0010*/  S2R R4, SR_CTAID.Y ;  /* 0x0000000000047919 */ /* 0x000e2e0000002600 */
[----:B------:R-:W1:Y:S08]  /*0020*/  S2UR UR4, SR_CTAID.X ;  /* 0x00000000000479c3 */ /* 0x000e700000002500 */
[----:B------:R-:W1:Y:S01]  /*0030*/  LDC R7, c[0x0][0x360] ;  /* 0x0000d800ff077b82 */ /* 0x000e620000000800 */
[----:B0-----:R-:W-:-:S05]  /*0040*/  IMAD.SHL.U32 R0, R4, 0x8, RZ ;  /* 0x0000000804007824 */ /* 0x001fca00078e00ff */
[----:B------:R-:W-:Y:S02]  /*0050*/  LOP3.LUT R12, R0, 0x18, RZ, 0xc0, !PT ;  /* 0x00000018000c7812 */ /* 0x000fe400078ec0ff */
[----:B------:R-:W1:Y:S02]  /*0060*/  S2R R0, SR_TID.X ;  /* 0x0000000000007919 */ /* 0x000e640000002100 */
[----:B------:R-:W0:Y:S02]  /*0070*/  LDC.64 R2, c[0x0][R12+0x4d0] ;  /* 0x000134000c027b82 */ /* 0x000e240000000a00 */
[----:B0-----:R-:W-:-:S04]  /*0080*/  SHF.R.S32.HI R5, RZ, 0x1f, R3 ;  /* 0x0000001fff057819 */ /* 0x001fc80000011403 */
[----:B------:R-:W-:Y:S01]  /*0090*/  LEA.HI R2, P0, R5, R2, RZ, 0x3 ;  /* 0x0000000205027211 */ /* 0x000fe200078118ff */
[----:B-1----:R-:W-:-:S04]  /*00a0*/  IMAD R31, R7, UR4, R0 ;  /* 0x00000004071f7c24 */ /* 0x002fc8000f8e0200 */
        /* <DEDUP_REMOVED lines=15> */
[----:B------:R-:W4:Y:S08]  /*01a0*/  LDC.64 R4, c[0x0][R3+0x410] ;  /* 0x0001040003047b82 */ /* 0x000f300000000a00 */
[----:B------:R-:W4:Y:S08]  /*01b0*/  LDC.64 R40, c[0x0][R3+0x3b0] ;  /* 0x0000ec0003287b82 */ /* 0x000f300000000a00 */
[----:B------:R-:W5:Y:S08]  /*01c0*/  LDC.64 R16, c[0x0][R3+0x3a0] ;  /* 0x0000e80003107b82 */ /* 0x000f700000000a00 */
[----:B------:R-:W5:Y:S01]  /*01d0*/  LDC.64 R18, c[0x0][R3+0x468] ;  /* 0x00011a0003127b82 */ /* 0x000f620000000a00 */
[----:B----4-:R-:W-:-:S07]  /*01e0*/  IADD3 R6, P0, PT, R4, -R40, RZ ;  /* 0x8000002804067210 */ /* 0x010fce0007f1e0ff */
[----:B------:R1:W4:Y:S01]  /*01f0*/  LDC.64 R38, c[0x0][R12+0x510] ;  /* 0x000144000c267b82 */ /* 0x0003220000000a00 */
[----:B------:R-:W-:-:S05]  /*0200*/  IMAD.X R5, R5, 0x1, ~R41, P0 ;  /* 0x0000000105057824 */ /* 0x000fca00000e0e29 */
[----:B------:R-:W-:-:S04]  /*0210*/  LOP3.LUT R4, R9, R5, RZ, 0xfc, !PT ;  /* 0x0000000509047212 */ /* 0x000fc800078efcff */
[----:B------:R-:W-:Y:S01]  /*0220*/  ISETP.NE.U32.AND P0, PT, R4, RZ, PT ;  /* 0x000000ff0400720c */ /* 0x000fe20003f05070 */
[----:B0-----:R-:W-:Y:S02]  /*0230*/  IMAD R4, R7, UR4, RZ ;  /* 0x0000000407047c24 */ /* 0x001fe4000f8e02ff */
[----:B-----5:R-:W-:-:S04]  /*0240*/  IMAD R11, R19, R16, RZ ;  /* 0x00000010130b7224 */ /* 0x020fc800078e02ff */
        /* <DEDUP_REMOVED lines=27> */
.L_x_800:
[----:B------:R-:W-:Y:S01]  /*0400*/  IMAD.MOV.U32 R32, RZ, RZ, R8 ;  /* 0x000000ffff207224 */ /* 0x000fe200078e0008 */
[----:B------:R-:W-:Y:S01]  /*0410*/  MOV R25, R9 ;  /* 0x0000000900197202 */ /* 0x000fe20000000f00 */
[----:B------:R-:W-:Y:S01]  /*0420*/  IMAD.MOV.U32 R15, RZ, RZ, R6 ;  /* 0x000000ffff0f7224 */ /* 0x000fe200078e0006 */
[----:B------:R-:W-:Y:S01]  /*0430*/  MOV R26, 0x460 ;  /* 0x00000460001a7802 */ /* 0x000fe20000000f00 */
[----:B------:R-:W-:-:S07]  /*0440*/  IMAD.MOV.U32 R14, RZ, RZ, R5 ;  /* 0x000000ffff0e7224 */ /* 0x000fce00078e0005 */
[----:B----4-:R-:W-:Y:S05]  /*0450*/  CALL.REL.NOINC `($__internal_3_$__cuda_sm20_div_s64) ;  /* 0x000001d000987944 */ /* 0x010fea0003c00000 */
[----:B------:R-:W-:Y:S01]  /*0460*/  IADD3 R15, P0, PT, RZ, -R12, RZ ;  /* 0x8000000cff0f7210 */ /* 0x000fe20007f1e0ff */
[----:B------:R-:W-:Y:S01]  /*0470*/  IMAD.MOV.U32 R44, RZ, RZ, R12 ;  /* 0x000000ffff2c7224 */ /* 0x000fe200078e000c */
[-C--:B------:R-:W-:Y:S02]  /*0480*/  MOV R45, R13.reuse ;  /* 0x0000000d002d7202 */ /* 0x080fe40000000f00 */
[----:B------:R-:W-:-:S05]  /*0490*/  IADD3.X R7, PT, PT, RZ, ~R13, RZ, P0, !PT ;  /* 0x8000000dff077210 */ /* 0x000fca00007fe4ff */
[----:B------:R-:W-:Y:S02]  /*04a0*/  IMAD R14, R7, R6, RZ ;  /* 0x00000006070e7224 */ /* 0x000fe400078e02ff */
[----:B------:R-:W-:-:S04]  /*04b0*/  IMAD.WIDE.U32 R6, R6, R15, R8 ;  /* 0x0000000f06067225 */ /* 0x000fc800078e0008 */
[----:B------:R-:W-:-:S04]  /*04c0*/  IMAD R5, R5, R15, R14 ;  /* 0x0000000f05057224 */ /* 0x000fc800078e020e */
[----:B------:R-:W-:-:S07]  /*04d0*/  IMAD.IADD R5, R7, 0x1, R5 ;  /* 0x0000000107057824 */ /* 0x000fce00078e0205 */
.L_x_801:
[----:B------:R-:W-:Y:S05]  /*04e0*/  BSYNC.RECONVERGENT B0 ;  /* 0x0000000000007941 */ /* 0x000fea0003800200 */
.L_x_799:
[----:B------:R-:W0:Y:S01]  /*04f0*/  LDC.64 R14, c[0x0][R3+0x408] ;  /* 0x00010200030e7b82 */ /* 0x000e220000000a00 */
[----:B------:R-:W-:Y:S01]  /*0500*/  IADD3 R25, P0, PT, R40, R6, RZ ;  /* 0x0000000628197210 */ /* 0x000fe20007f1e0ff */
[----:B------:R-:W-:Y:S04]  /*0510*/  BSSY.RECONVERGENT B0, `(.L_x_802) ;  /* 0x0000033000007945 */ /* 0x000fe80003800200 */
[----:B------:R-:W-:Y:S02]  /*0520*/  IMAD.X R41, R41, 0x1, R5, P0 ;  /* 0x0000000129297824 */ /* 0x000fe400000e0605 */
        /* <DEDUP_REMOVED lines=12> */
[----:B------:R-:W-:Y:S02]  /*05f0*/  ISETP.NE.U32.AND P2, PT, R7, RZ, PT ;  /* 0x000000ff0700720c */ /* 0x000fe40003f45070 */
        /* <DEDUP_REMOVED lines=9> */
[----:B------:R-:W-:Y:S02]  /*0690*/  IMAD.MOV R14, RZ, RZ, -R12 ;  /* 0x000000ffff0e7224 */ /* 0x000fe400078e0a0c */
[----:B------:R-:W-:Y:S02]  /*06a0*/  IMAD.MOV.U32 R13, RZ, RZ, RZ ;  /* 0x000000ffff0d7224 */ /* 0x000fe400078e00ff */
        /* <DEDUP_REMOVED lines=10> */
.L_x_803:
[----:B------:R-:W-:Y:S01]  /*0750*/  IMAD.MOV.U32 R32, RZ, RZ, R44 ;  /* 0x000000ffff207224 */ /* 0x000fe200078e002c */
[----:B------:R-:W-:Y:S01]  /*0760*/  MOV R25, R45 ;  /* 0x0000002d00197202 */ /* 0x000fe20000000f00 */
[----:B------:R-:W-:Y:S01]  /*0770*/  IMAD.MOV.U32 R15, RZ, RZ, R7 ;  /* 0x000000ffff0f7224 */ /* 0x000fe200078e0007 */
[----:B------:R-:W-:Y:S01]  /*0780*/  MOV R26, 0x7b0 ;  /* 0x000007b0001a7802 */ /* 0x000fe20000000f00 */
[----:B------:R-:W-:-:S07]  /*0790*/  IMAD.MOV.U32 R14, RZ, RZ, R6 ;  /* 0x000000ffff0e7224 */ /* 0x000fce00078e0006 */
[----:B----4-:R-:W-:Y:S05]  /*07a0*/  CALL.REL.NOINC `($__internal_3_$__cuda_sm20_div_s64) ;  /* 0x000001cc00c47944 */ /* 0x010fea0003c00000 */
[----:B------:R-:W-:Y:S01]  /*07b0*/  IADD3 R24, P0, PT, RZ, -R12, RZ ;  /* 0x8000000cff187210 */ /* 0x000fe20007f1e0ff */
[----:B------:R-:W-:-:S03]  /*07c0*/  IMAD.MOV.U32 R15, RZ, RZ, R45 ;  /* 0x000000ffff0f7224 */ /* 0x000fc600078e002d */
[----:B------:R-:W-:-:S05]  /*07d0*/  IADD3.X R14, PT, PT, RZ, ~R13, RZ, P0, !PT ;  /* 0x8000000dff0e7210 */ /* 0x000fca00007fe4ff */
[----:B------:R-:W-:Y:S02]  /*07e0*/  IMAD R25, R14, R7, RZ ;  /* 0x000000070e197224 */ /* 0x000fe400078e02ff */
[----:B------:R-:W-:Y:S02]  /*07f0*/  IMAD.MOV.U32 R14, RZ, RZ, R44 ;  /* 0x000000ffff0e7224 */ /* 0x000fe400078e002c */
[-C--:B------:R-:W-:Y:S02]  /*0800*/  IMAD R25, R6, R24.reuse, R25 ;  /* 0x0000001806197224 */ /* 0x080fe400078e0219 */
[----:B------:R-:W-:-:S04]  /*0810*/  IMAD.WIDE.U32 R14, R7, R24, R14 ;  /* 0x00000018070e7225 */ /* 0x000fc800078e000e */
[----:B------:R-:W-:Y:S01]  /*0820*/  IMAD.IADD R25, R15, 0x1, R25 ;  /* 0x000000010f197824 */ /* 0x000fe200078e0219 */
[----:B------:R-:W-:-:S07]  /*0830*/  MOV R27, R14 ;  /* 0x0000000e001b7202 */ /* 0x000fce0000000f00 */
.L_x_804:
[----:B------:R-:W-:Y:S05]  /*0840*/  BSYNC.RECONVERGENT B0 ;  /* 0x0000000000007941 */ /* 0x000fea0003800200 */
.L_x_802:
[----:B------:R-:W0:Y:S01]  /*0850*/  LDC.64 R28, c[0x0][0x468] ;  /* 0x00011a00ff1c7b82 */ /* 0x000e220000000a00 */
[----:B------:R-:W-:Y:S01]  /*0860*/  IADD3 R27, P0, PT, R42, R27, RZ ;  /* 0x0000001b2a1b7210 */ /* 0x000fe20007f1e0ff */
[----:B------:R-:W-:Y:S01]  /*0870*/  BSSY.RECONVERGENT B0, `(.L_x_805) ;  /* 0x0000031000007945 */ /* 0x000fe20003800200 */
[----:B------:R-:W-:-:S03]  /*0880*/  IADD3 R24, P1, PT, R16, R40, RZ ;  /* 0x0000002810187210 */ /* 0x000fc60007f3e0ff */
[----:B------:R-:W-:Y:S01]  /*0890*/  IMAD.X R43, R43, 0x1, R25, P0 ;  /* 0x000000012b2b7824 */ /* 0x000fe200000e0619 */
[----:B------:R-:W-:Y:S01]  /*08a0*/  IADD3.X R25, PT, PT, R5, R11, RZ, P1, !PT ;  /* 0x0000000b05197210 */ /* 0x000fe20000ffe4ff */
[----:B------:R-:W4:Y:S08]  /*08b0*/  LDC.64 R6, c[0x0][0x540] ;  /* 0x00015000ff067b82 */ /* 0x000f300000000a00 */
[----:B------:R-:W1:Y:S01]  /*08c0*/  LDC.64 R14, c[0x0][R3+0x470] ;  /* 0x00011c00030e7b82 */ /* 0x000e620000000a00 */
[----:B0-----:R-:W-:-:S04]  /*08d0*/  ISETP.NE.U32.AND P0, PT, R28, 0x2, PT ;  /* 0x000000021c00780c */ /* 0x001fc80003f05070 */
[----:B------:R-:W-:-:S04]  /*08e0*/  ISETP.NE.AND.EX P0, PT, R29, RZ, PT, P0 ;  /* 0x000000ff1d00720c */ /* 0x000fc80003f05300 */
[----:B----4-:R-:W-:Y:S01]  /*08f0*/  SEL R5, R39, R7, !P0 ;  /* 0x0000000727057207 */ /* 0x010fe20004000000 */
[----:B------:R-:W-:Y:S01]  /*0900*/  IMAD R7, R19, R12, RZ ;  /* 0x0000000c13077224 */ /* 0x000fe200078e02ff */
[----:B------:R-:W-:-:S03]  /*0910*/  SEL R6, R38, R6, !P0 ;  /* 0x0000000626067207 */ /* 0x000fc60004000000 */
[----:B------:R-:W-:Y:S02]  /*0920*/  IMAD R7, R18, R13, R7 ;  /* 0x0000000d12077224 */ /* 0x000fe400078e0207 */
[----:B-1----:R-:W-:Y:S02]  /*0930*/  IMAD R43, R43, R14, RZ ;  /* 0x0000000e2b2b7224 */ /* 0x002fe400078e02ff */
[----:B------:R-:W-:Y:S01]  /*0940*/  IMAD.WIDE.U32 R24, R14, R27, R24 ;  /* 0x0000001b0e187225 */ /* 0x000fe200078e0018 */
[----:B------:R-:W-:-:S03]  /*0950*/  LOP3.LUT R14, R9, R5, RZ, 0xfc, !PT ;  /* 0x00000005090e7212 */ /* 0x000fc600078efcff */
[----:B------:R-:W-:Y:S01]  /*0960*/  IMAD R43, R15, R27, R43 ;  /* 0x0000001b0f2b7224 */ /* 0x000fe200078e022b */
[----:B------:R-:W-:-:S03]  /*0970*/  ISETP.NE.U32.AND P1, PT, R14, RZ, PT ;  /* 0x000000ff0e00720c */ /* 0x000fc60003f25070 */
[----:B------:R-:W-:Y:S02]  /*0980*/  IMAD.IADD R25, R25, 0x1, R43 ;  /* 0x0000000119197824 */ /* 0x000fe400078e022b */
[----:B------:R-:W-:-:S04]  /*0990*/  IMAD.WIDE.U32 R44, R18, R12, R24 ;  /* 0x0000000c122c7225 */ /* 0x000fc800078e0018 */
[----:B------:R-:W-:-:S04]  /*09a0*/  IMAD.IADD R24, R45, 0x1, R7 ;  /* 0x000000012d187824 */ /* 0x000fc800078e0207 */
[----:B------:R-:W-:Y:S05]  /*09b0*/  @P1 BRA `(.L_x_806) ;  /* 0x0000000000501947 */ /* 0x000fea0003800000 */
[----:B------:R-:W0:Y:S01]  /*09c0*/  I2F.U32.RP R7, R6 ;  /* 0x0000000600077306 */ /* 0x000e220000209000 */
[----:B------:R-:W-:Y:S01]  /*09d0*/  ISETP.NE.U32.AND P2, PT, R6, RZ, PT ;  /* 0x000000ff0600720c */ /* 0x000fe20003f45070 */
[----:B------:R-:W-:-:S06]  /*09e0*/  IMAD.MOV.U32 R41, RZ, RZ, RZ ;  /* 0x000000ffff297224 */ /* 0x000fcc00078e00ff */
[----:B0-----:R-:W0:Y:S02]  /*09f0*/  MUFU.RCP R7, R7 ;  /* 0x0000000700077308 */ /* 0x001e240000001000 */
[----:B0-----:R-:W-:-:S06]  /*0a00*/  IADD3 R12, PT, PT, R7, 0xffffffe, RZ ;  /* 0x0ffffffe070c7810 */ /* 0x001fcc0007ffe0ff */
[----:B------:R0:W1:Y:S02]  /*0a10*/  F2I.FTZ.U32.TRUNC.NTZ R13, R12 ;  /* 0x0000000c000d7305 */ /* 0x000064000021f000 */
[----:B0-----:R-:W-:Y:S02]  /*0a20*/  IMAD.MOV.U32 R12, RZ, RZ, RZ ;  /* 0x000000ffff0c7224 */ /* 0x001fe400078e00ff */
[----:B-1----:R-:W-:-:S04]  /*0a30*/  IMAD.MOV R15, RZ, RZ, -R13 ;  /* 0x000000ffff0f7224 */ /* 0x002fc800078e0a0d */
[----:B------:R-:W-:-:S04]  /*0a40*/  IMAD R15, R15, R6, RZ ;  /* 0x000000060f0f7224 */ /* 0x000fc800078e02ff */
[----:B------:R-:W-:-:S06]  /*0a50*/  IMAD.HI.U32 R13, R13, R15, R12 ;  /* 0x0000000f0d0d7227 */ /* 0x000fcc00078e000c */
[----:B------:R-:W-:-:S05]  /*0a60*/  IMAD.HI.U32 R40, R13, R8, RZ ;  /* 0x000000080d287227 */ /* 0x000fca00078e00ff */
[----:B------:R-:W-:-:S05]  /*0a70*/  IADD3 R13, PT, PT, -R40, RZ, RZ ;  /* 0x000000ff280d7210 */ /* 0x000fca0007ffe1ff */
[----:B------:R-:W-:-:S05]  /*0a80*/  IMAD R13, R6, R13, R8 ;  /* 0x0000000d060d7224 */ /* 0x000fca00078e0208 */
[----:B------:R-:W-:-:S13]  /*0a90*/  ISETP.GE.U32.AND P0, PT, R13, R6, PT ;  /* 0x000000060d00720c */ /* 0x000fda0003f06070 */
[----:B------:R-:W-:Y:S02]  /*0aa0*/  @P0 IMAD.IADD R13, R13, 0x1, -R6 ;  /* 0x000000010d0d0824 */ /* 0x000fe400078e0a06 */
[----:B------:R-:W-:-:S03]  /*0ab0*/  @P0 VIADD R40, R40, 0x1 ;  /* 0x0000000128280836 */ /* 0x000fc60000000000 */
[----:B------:R-:W-:-:S13]  /*0ac0*/  ISETP.GE.U32.AND P1, PT, R13, R6, PT ;  /* 0x000000060d00720c */ /* 0x000fda0003f26070 */
[----:B------:R-:W-:Y:S02]  /*0ad0*/  @P1 IADD3 R40, PT, PT, R40, 0x1, RZ ;  /* 0x0000000128281810 */ /* 0x000fe40007ffe0ff */
[----:B------:R-:W-:Y:S01]  /*0ae0*/  @!P2 LOP3.LUT R40, RZ, R6, RZ, 0x33, !PT ;  /* 0x00000006ff28a212 */ /* 0x000fe200078e33ff */
[----:B------:R-:W-:Y:S06]  /*0af0*/  BRA `(.L_x_807) ;  /* 0x0000000000207947 */ /* 0x000fec0003800000 */
.L_x_806:
[----:B------:R-:W-:Y:S01]  /*0b00*/  IMAD.MOV.U32 R32, RZ, RZ, R8 ;  /* 0x000000ffff207224 */ /* 0x000fe200078e0008 */
[----:B------:R-:W-:Y:S01]  /*0b10*/  MOV R25, R9 ;  /* 0x0000000900197202 */ /* 0x000fe20000000f00 */
[----:B------:R-:W-:Y:S01]  /*0b20*/  IMAD.MOV.U32 R15, RZ, RZ, R6 ;  /* 0x000000ffff0f7224 */ /* 0x000fe200078e0006 */
[----:B------:R-:W-:Y:S01]  /*0b30*/  MOV R26, 0xb60 ;  /* 0x00000b60001a7802 */ /* 0x000fe20000000f00 */
[----:B------:R-:W-:-:S07]  /*0b40*/  IMAD.MOV.U32 R14, RZ, RZ, R5 ;  /* 0x000000ffff0e7224 */ /* 0x000fce00078e0005 */
[----:B------:R-:W-:Y:S05]  /*0b50*/  CALL.REL.NOINC `($__internal_3_$__cuda_sm20_div_s64) ;  /* 0x000001c800d87944 */ /* 0x000fea0003c00000 */
[----:B------:R-:W-:Y:S01]  /*0b60*/  MOV R40, R12 ;  /* 0x0000000c00287202 */ /* 0x000fe20000000f00 */
[----:B------:R-:W-:-:S07]  /*0b70*/  IMAD.MOV.U32 R41, RZ, RZ, R13 ;  /* 0x000000ffff297224 */ /* 0x000fce00078e000d */
.L_x_807:
[----:B------:R-:W-:Y:S05]  /*0b80*/  BSYNC.RECONVERGENT B0 ;  /* 0x0000000000007941 */ /* 0x000fea0003800200 */
.L_x_805:
[----:B------:R-:W0:Y:S01]  /*0b90*/  LDC.64 R14, c[0x0][0x468] ;  /* 0x00011a00ff0e7b82 */ /* 0x000e220000000a00 */
[----:B------:R-:W-:Y:S01]  /*0ba0*/  MOV R42, R8 ;  /* 0x00000008002a7202 */ /* 0x000fe20000000f00 */
[----:B------:R-:W-:Y:S01]  /*0bb0*/  IMAD.MOV.U32 R43, RZ, RZ, R9 ;  /* 0x000000ffff2b7224 */ /* 0x000fe200078e0009 */
[----:B------:R-:W1:Y:S01]  /*0bc0*/  LDCU.64 UR4, c[0x0][0x358] ;  /* 0x00006b00ff0477ac */ /* 0x000e620008000a00 */
[----:B------:R-:W-:Y:S04]  /*0bd0*/  BSSY.RECONVERGENT B0, `(.L_x_808) ;  /* 0x000002b000007945 */ /* 0x000fe80003800200 */
[----:B------:R-:W2:Y:S01]  /*0be0*/  LDC.64 R12, c[0x0][0x538] ;  /* 0x00014e00ff0c7b82 */ /* 0x000ea20000000a00 */
[----:B0-----:R-:W-:-:S04]  /*0bf0*/  ISETP.NE.U32.AND P0, PT, R14, 0x1, PT ;  /* 0x000000010e00780c */ /* 0x001fc80003f05070 */
[----:B------:R-:W-:Y:S02]  /*0c00*/  ISETP.NE.AND.EX P0, PT, R15, RZ, PT, P0 ;  /* 0x000000ff0f00720c */ /* 0x000fe40003f05300 */
[----:B------:R-:W-:Y:S02]  /*0c10*/  IADD3 R15, P1, PT, RZ, -R40, RZ ;  /* 0x80000028ff0f7210 */ /* 0x000fe40007f3e0ff */
[----:B--2---:R-:W-:Y:S02]  /*0c20*/  SEL R7, R39, R13, !P0 ;  /* 0x0000000d27077207 */ /* 0x004fe40004000000 */
[----:B------:R-:W-:Y:S01]  /*0c30*/  SEL R8, R38, R12, !P0 ;  /* 0x0000000c26087207 */ /* 0x000fe20004000000 */
[----:B------:R-:W-:Y:S01]  /*0c40*/  IMAD.X R13, RZ, RZ, ~R41, P1 ;  /* 0x000000ffff0d7224 */ /* 0x000fe200008e0e29 */
[----:B------:R-:W-:Y:S01]  /*0c50*/  LOP3.LUT R25, R41, R7, RZ, 0xfc, !PT ;  /* 0x0000000729197212 */ /* 0x000fe200078efcff */
[----:B------:R-:W-:-:S03]  /*0c60*/  IMAD.WIDE.U32 R42, R6, R15, R42 ;  /* 0x0000000f062a7225 */ /* 0x000fc600078e002a */
[----:B------:R-:W-:Y:S01]  /*0c70*/  ISETP.NE.U32.AND P1, PT, R25, RZ, PT ;  /* 0x000000ff1900720c */ /* 0x000fe20003f25070 */
[----:B------:R-:W-:-:S04]  /*0c80*/  IMAD R14, R13, R6, RZ ;  /* 0x000000060d0e7224 */ /* 0x000fc800078e02ff */
[----:B------:R-:W-:-:S04]  /*0c90*/  IMAD R9, R5, R15, R14 ;  /* 0x0000000f05097224 */ /* 0x000fc800078e020e */
[----:B------:R-:W-:-:S04]  /*0ca0*/  IMAD.IADD R9, R43, 0x1, R9 ;  /* 0x000000012b097824 */ /* 0x000fc800078e0209 */
[----:B-1----:R-:W-:Y:S05]  /*0cb0*/  @P1 BRA `(.L_x_809) ;  /* 0x0000000000501947 */ /* 0x002fea0003800000 */
        /* <DEDUP_REMOVED lines=20> */
.L_x_809:
        /* <DEDUP_REMOVED lines=8> */
.L_x_810:
[----:B------:R-:W-:Y:S05]  /*0e80*/  BSYNC.RECONVERGENT B0 ;  /* 0x0000000000007941 */ /* 0x000fea0003800200 */
.L_x_808:
        /* <DEDUP_REMOVED lines=11> */
[----:B------:R-:W2:Y:S01]  /*0f40*/  LDG.E.128 R12, desc[UR4][R12.64] ;  /* 0x000000040c0c7981 */ /* 0x000ea2000c1e1d00 */
[----:B------:R-:W-:Y:S01]  /*0f50*/  IADD3 R29, P0, PT, RZ, -R26, RZ ;  /* 0x8000001aff1d7210 */ /* 0x000fe20007f1e0ff */
[----:B0-----:R-:W-:Y:S01]  /*0f60*/  IMAD R9, R9, UR10, RZ ;  /* 0x0000000a09097c24 */ /* 0x001fe2000f8e02ff */
[----:B------:R-:W-:-:S03]  /*0f70*/  MOV R24, R40 ;  /* 0x0000002800187202 */ /* 0x000fc60000000f00 */
[----:B------:R-:W-:Y:S02]  /*0f80*/  IMAD.X R33, RZ, RZ, ~R27, P0 ;  /* 0x000000ffff217224 */ /* 0x000fe400000e0e1b */
[----:B------:R-:W-:-:S04]  /*0f90*/  IMAD.WIDE.U32 R24, R8, R29, R24 ;  /* 0x0000001d08187225 */ /* 0x000fc800078e0018 */
[----:B------:R-:W-:Y:S02]  /*0fa0*/  IMAD R28, R33, R8, RZ ;  /* 0x00000008211c7224 */ /* 0x000fe400078e02ff */
[C---:B------:R-:W-:Y:S02]  /*0fb0*/  IMAD R33, R42.reuse, UR11, R9 ;  /* 0x0000000b2a217c24 */ /* 0x040fe4000f8e0209 */
        /* <DEDUP_REMOVED lines=20> */
[----:B------:R-:W-:Y:S01]  /*1100*/  ISETP.GE.U32.AND P0, PT, R9, R0, PT ;  /* 0x000000000900720c */ /* 0x000fe20003f06070 */
[----:B------:R-:W-:Y:S01]  /*1110*/  IMAD.X R31, RZ, RZ, RZ, P1 ;  /* 0x000000ffff1f7224 */ /* 0x000fe200008e06ff */
[----:B------:R-:W-:-:S04]  /*1120*/  LOP3.LUT R24, R24, 0xfffffff0, RZ, 0xc0, !PT ;  /* 0xfffffff018187812 */ /* 0x000fc800078ec0ff */
[----:B------:R-:W-:Y:S02]  /*1130*/  ISETP.GE.U32.AND.EX P0, PT, R31, R2, PT, P0 ;  /* 0x000000021f00720c */ /* 0x000fe40003f06100 */
[----:B0-----:R-:W-:-:S04]  /*1140*/  IADD3 R24, P1, PT, R24, UR6, RZ ;  /* 0x0000000618187c10 */ /* 0x001fc8000ff3e0ff */
[----:B------:R-:W-:-:S05]  /*1150*/  IADD3.X R25, PT, PT, R25, UR7, RZ, P1, !PT ;  /* 0x0000000719197c10 */ /* 0x000fca0008ffe4ff */
[----:B--2---:R0:W-:Y:S02]  /*1160*/  STG.E.128 desc[UR4][R24.64], R12 ;  /* 0x0000000c18007986 */ /* 0x0041e4000c101d04 */
        /* <DEDUP_REMOVED lines=34> */
.L_x_812:
[----:B------:R-:W-:Y:S01]  /*1390*/  IMAD.MOV.U32 R32, RZ, RZ, R40 ;  /* 0x000000ffff207224 */ /* 0x000fe200078e0028 */
[----:B------:R-:W-:Y:S01]  /*13a0*/  MOV R25, R41 ;  /* 0x0000002900197202 */ /* 0x000fe20000000f00 */
[----:B------:R-:W-:Y:S01]  /*13b0*/  IMAD.MOV.U32 R15, RZ, RZ, R38 ;  /* 0x000000ffff0f7224 */ /* 0x000fe200078e0026 */
[----:B------:R-:W-:Y:S01]  /*13c0*/  MOV R26, 0x13f0 ;  /* 0x000013f0001a7802 */ /* 0x000fe20000000f00 */
[----:B------:R-:W-:-:S07]  /*13d0*/  IMAD.MOV.U32 R14, RZ, RZ, R24 ;  /* 0x000000ffff0e7224 */ /* 0x000fce00078e0018 */
[----:B------:R-:W-:Y:S05]  /*13e0*/  CALL.REL.NOINC `($__internal_3_$__cuda_sm20_div_s64) ;  /* 0x000001c000b47944 */ /* 0x000fea0003c00000 */
        /* <DEDUP_REMOVED lines=8> */
.L_x_813:
[----:B------:R-:W-:Y:S05]  /*1470*/  BSYNC.RECONVERGENT B0 ;  /* 0x0000000000007941 */ /* 0x000fea0003800200 */
.L_x_811:
        /* <DEDUP_REMOVED lines=16> */
[----:B------:R-:W-:Y:S01]  /*1580*/  HFMA2 R12, -RZ, RZ, 0, 0 ;  /* 0x00000000ff0c7431 */ /* 0x000fe200000001ff */
[----:B------:R-:W-:Y:S02]  /*1590*/  ISETP.NE.U32.AND P2, PT, R38, RZ, PT ;  /* 0x000000ff2600720c */ /* 0x000fe40003f45070 */
[----:B------:R-:W-:-:S04]  /*15a0*/  MOV R27, RZ ;  /* 0x000000ff001b7202 */ /* 0x000fc80000000f00 */
[----:B0-----:R-:W0:Y:S02]  /*15b0*/  MUFU.RCP R14, R14 ;  /* 0x0000000e000e7308 */ /* 0x001e240000001000 */
[----:B0-----:R-:W-:-:S06]  /*15c0*/  VIADD R15, R14, 0xffffffe ;  /* 0x0ffffffe0e0f7836 */ /* 0x001fcc0000000000 */
[----:B------:R-:W0:Y:S02]  /*15d0*/  F2I.FTZ.U32.TRUNC.NTZ R13, R15 ;  /* 0x0000000f000d7305 */ /* 0x000e24000021f000 */
[----:B0-----:R-:W-:-:S04]  /*15e0*/  IMAD.MOV R25, RZ, RZ, -R13 ;  /* 0x000000ffff197224 */ /* 0x001fc800078e0a0d */
        /* <DEDUP_REMOVED lines=8> */
[----:B------:R-:W-:Y:S01]  /*1670*/  ISETP.GE.U32.AND P1, PT, R13, R38, PT ;  /* 0x000000260d00720c */ /* 0x000fe20003f26070 */
[----:B------:R-:W-:-:S12]  /*1680*/  IMAD.MOV.U32 R13, RZ, RZ, RZ ;  /* 0x000000ffff0d7224 */ /* 0x000fd800078e00ff */
[----:B------:R-:W-:Y:S01]  /*1690*/  @P1 VIADD R12, R12, 0x1 ;  /* 0x000000010c0c1836 */ /* 0x000fe20000000000 */
[----:B------:R-:W-:-:S05]  /*16a0*/  @!P2 LOP3.LUT R12, RZ, R38, RZ, 0x33, !PT ;  /* 0x00000026ff0ca212 */ /* 0x000fca00078e33ff */
[----:B------:R-:W-:-:S04]  /*16b0*/  IMAD.MOV R25, RZ, RZ, -R12 ;  /* 0x000000ffff197224 */ /* 0x000fc800078e0a0c */
[----:B------:R-:W-:Y:S01]  /*16c0*/  IMAD R25, R38, R25, R46 ;  /* 0x0000001926197224 */ /* 0x000fe200078e022e */
[----:B------:R-:W-:Y:S06]  /*16d0*/  BRA `(.L_x_816) ;  /* 0x00000000003c7947 */ /* 0x000fec0003800000 */
.L_x_815:
[----:B------:R-:W-:Y:S01]  /*16e0*/  IMAD.MOV.U32 R32, RZ, RZ, R46 ;  /* 0x000000ffff207224 */ /* 0x000fe200078e002e */
[----:B------:R-:W-:Y:S01]  /*16f0*/  MOV R25, R47 ;  /* 0x0000002f00197202 */ /* 0x000fe20000000f00 */
[----:B------:R-:W-:Y:S01]  /*1700*/  IMAD.MOV.U32 R15, RZ, RZ, R38 ;  /* 0x000000ffff0f7224 */ /* 0x000fe200078e0026 */
[----:B------:R-:W-:Y:S01]  /*1710*/  MOV R26, 0x1740 ;  /* 0x00001740001a7802 */ /* 0x000fe20000000f00 */
[----:B------:R-:W-:-:S07]  /*1720*/  IMAD.MOV.U32 R14, RZ, RZ, R24 ;  /* 0x000000ffff0e7224 */ /* 0x000fce00078e0018 */
[----:B------:R-:W-:Y:S05]  /*1730*/  CALL.REL.NOINC `($__internal_3_$__cuda_sm20_div_s64) ;  /* 0x000001bc00e07944 */ /* 0x000fea0003c00000 */
        /* <DEDUP_REMOVED lines=9> */
.L_x_816:
[----:B------:R-:W-:Y:S05]  /*17d0*/  BSYNC.RECONVERGENT B0 ;  /* 0x0000000000007941 */ /* 0x000fea0003800200 */
.L_x_814:
[----:B------:R-:W0:Y:S01]  /*17e0*/  LDC.64 R14, c[0x0][R3+0x470] ;  /* 0x00011c00030e7b82 */ /* 0x000e220000000a00 */
[----:B------:R-:W-:Y:S01]  /*17f0*/  IADD3 R25, P0, PT, R42, R25, RZ ;  /* 0x000000192a197210 */ /* 0x000fe20007f1e0ff */
[----:B------:R-:W-:Y:S01]  /*1800*/  BSSY.RECONVERGENT B0, `(.L_x_817) ;  /* 0x000002b000007945 */ /* 0x000fe20003800200 */
[----:B------:R-:W-:-:S03]  /*1810*/  IADD3 R44, P1, PT, R16, R44, RZ ;  /* 0x0000002c102c7210 */ /* 0x000fc60007f3e0ff */
[----:B------:R-:W-:Y:S01]  /*1820*/  IMAD.X R43, R43, 0x1, R27, P0 ;  /* 0x000000012b2b7824 */ /* 0x000fe200000e061b */
[----:B------:R-:W-:-:S03]  /*1830*/  IADD3.X R45, PT, PT, R39, R11, RZ, P1, !PT ;  /* 0x0000000b272d7210 */ /* 0x000fc60000ffe4ff */
[----:B0-----:R-:W-:Y:S02]  /*1840*/  IMAD R43, R43, R14, RZ ;  /* 0x0000000e2b2b7224 */ /* 0x001fe400078e02ff */
[----:B------:R-:W-:Y:S01]  /*1850*/  IMAD.WIDE.U32 R44, R14, R25, R44 ;  /* 0x000000190e2c7225 */ /* 0x000fe200078e002c */
[----:B------:R-:W-:-:S03]  /*1860*/  LOP3.LUT R14, R41, R5, RZ, 0xfc, !PT ;  /* 0x00000005290e7212 */ /* 0x000fc600078efcff */
[----:B------:R-:W-:Y:S01]  /*1870*/  IMAD R43, R15, R25, R43 ;  /* 0x000000190f2b7224 */ /* 0x000fe200078e022b */
[----:B------:R-:W-:Y:S01]  /*1880*/  ISETP.NE.U32.AND P0, PT, R14, RZ, PT ;  /* 0x000000ff0e00720c */ /* 0x000fe20003f05070 */
[-C--:B------:R-:W-:Y:S02]  /*1890*/  IMAD R15, R19, R12.reuse, RZ ;  /* 0x0000000c130f7224 */ /* 0x080fe400078e02ff */
[----:B------:R-:W-:Y:S02]  /*18a0*/  IMAD.IADD R45, R45, 0x1, R43 ;  /* 0x000000012d2d7824 */ /* 0x000fe400078e022b */
[C---:B------:R-:W-:Y:S02]  /*18b0*/  IMAD R15, R18.reuse, R13, R15 ;  /* 0x0000000d120f7224 */ /* 0x040fe400078e020f */
[----:B------:R-:W-:-:S04]  /*18c0*/  IMAD.WIDE.U32 R44, R18, R12, R44 ;  /* 0x0000000c122c7225 */ /* 0x000fc800078e002c */
        /* <DEDUP_REMOVED lines=22> */
.L_x_818:
        /* <DEDUP_REMOVED lines=8> */
.L_x_819:
[----:B------:R-:W-:Y:S05]  /*1ab0*/  BSYNC.RECONVERGENT B0 ;  /* 0x0000000000007941 */ /* 0x000fea0003800200 */
.L_x_817:
        /* <DEDUP_REMOVED lines=30> */
.L_x_821:
[----:B------:R-:W-:Y:S01]  /*1ca0*/  MOV R32, R42 ;  /* 0x0000002a00207202 */ /* 0x000fe20000000f00 */
[----:B------:R-:W-:Y:S01]  /*1cb0*/  IMAD.MOV.U32 R25, RZ, RZ, R43 ;  /* 0x000000ffff197224 */ /* 0x000fe200078e002b */
[----:B------:R-:W-:Y:S01]  /*1cc0*/  MOV R14, R7 ;  /* 0x00000007000e7202 */ /* 0x000fe20000000f00 */
[----:B------:R-:W-:Y:S01]  /*1cd0*/  IMAD.MOV.U32 R15, RZ, RZ, R8 ;  /* 0x000000ffff0f7224 */ /* 0x000fe200078e0008 */
[----:B------:R-:W-:-:S07]  /*1ce0*/  MOV R26, 0x1d00 ;  /* 0x00001d00001a7802 */ /* 0x000fce0000000f00 */
[----:B------:R-:W-:Y:S05]  /*1cf0*/  CALL.REL.NOINC `($__internal_3_$__cuda_sm20_div_s64) ;  /* 0x000001b800707944 */ /* 0x000fea0003c00000 */
[----:B------:R-:W-:Y:S02]  /*1d00*/  IMAD.MOV.U32 R26, RZ, RZ, R12 ;  /* 0x000000ffff1a7224 */ /* 0x000fe400078e000c */
[----:B------:R-:W-:-:S07]  /*1d10*/  IMAD.MOV.U32 R27, RZ, RZ, R13 ;  /* 0x000000ffff1b7224 */ /* 0x000fce00078e000d */
.L_x_822:
[----:B------:R-:W-:Y:S05]  /*1d20*/  BSYNC.RECONVERGENT B0 ;  /* 0x0000000000007941 */ /* 0x000fea0003800200 */
.L_x_820:
[--C-:B------:R-:W-:Y:S01]  /*1d30*/  SHF.R.S32.HI R15, RZ, 0x1f, R38.reuse ;  /* 0x0000001fff0f7819 */ /* 0x100fe20000011426 */
[----:B------:R-:W0:Y:S03]  /*1d40*/  LDCU.128 UR8, c[0x0][0x550] ;  /* 0x0000aa00ff0877ac */ /* 0x000e260008000c00 */
[----:B------:R-:W-:Y:S01]  /*1d50*/  LEA.HI R15, P0, R15, R44, RZ, 0x3 ;  /* 0x0000002c0f0f7211 */ /* 0x000fe200078118ff */
[----:B------:R-:W-:Y:S01]  /*1d60*/  IMAD.MOV.U32 R25, RZ, RZ, R43 ;  /* 0x000000ffff197224 */ /* 0x000fe200078e002b */
[----:B------:R-:W1:Y:S02]  /*1d70*/  LDCU.64 UR6, c[0x0][0x548] ;  /* 0x0000a900ff0677ac */ /* 0x000e640008000a00 */
[----:B------:R-:W-:Y:S01]  /*1d80*/  SHF.L.U32 R13, R15, 0x1, RZ ;  /* 0x000000010f0d7819 */ /* 0x000fe200000006ff */
[----:B------:R-:W-:-:S03]  /*1d90*/  IMAD.X R38, RZ, RZ, R38, P0 ;  /* 0x000000ffff267224 */ /* 0x000fc600000e0626 */
[----:B------:R-:W-:Y:S02]  /*1da0*/  LOP3.LUT R13, R13, 0xfffffff0, RZ, 0xc0, !PT ;  /* 0xfffffff00d0d7812 */ /* 0x000fe400078ec0ff */
[----:B------:R-:W-:Y:S02]  /*1db0*/  SHF.L.U64.HI R15, R15, 0x1, R38 ;  /* 0x000000010f0f7819 */ /* 0x000fe40000010226 */
[----:B------:R-:W-:-:S05]  /*1dc0*/  IADD3 R12, P0, PT, R22, R13, RZ ;  /* 0x0000000d160c7210 */ /* 0x000fca0007f1e0ff */
[----:B------:R-:W-:-:S06]  /*1dd0*/  IMAD.X R13, R23, 0x1, R15, P0 ;  /* 0x00000001170d7824 */ /* 0x000fcc00000e060f */
[----:B------:R-:W2:Y:S01]  /*1de0*/  LDG.E.128 R12, desc[UR4][R12.64] ;  /* 0x000000040c0c7981 */ /* 0x000ea2000c1e1d00 */
[----:B------:R-:W-:Y:S01]  /*1df0*/  IADD3 R29, P0, PT, RZ, -R26, RZ ;  /* 0x8000001aff1d7210 */ /* 0x000fe20007f1e0ff */
[----:B0-----:R-:W-:Y:S02]  /*1e00*/  IMAD R35, R24, UR10, RZ ;  /* 0x0000000a18237c24 */ /* 0x001fe4000f8e02ff */
[----:B------:R-:W-:Y:S01]  /*1e10*/  IMAD.MOV.U32 R24, RZ, RZ, R42 ;  /* 0x000000ffff187224 */ /* 0x000fe200078e002a */
[----:B------:R-:W-:Y:S01]  /*1e20*/  IADD3.X R33, PT, PT, RZ, ~R27, RZ, P0, !PT ;  /* 0x8000001bff217210 */ /* 0x000fe200007fe4ff */
[C---:B------:R-:W-:Y:S02]  /*1e30*/  IMAD R35, R40.reuse, UR11, R35 ;  /* 0x0000000b28237c24 */ /* 0x040fe4000f8e0223 */
[----:B------:R-:W-:-:S04]  /*1e40*/  IMAD.WIDE.U32 R40, R40, UR10, RZ ;  /* 0x0000000a28287c25 */ /* 0x000fc8000f8e00ff */
[----:B------:R-:W-:Y:S01]  /*1e50*/  IMAD R28, R33, R8, RZ ;  /* 0x00000008211c7224 */ /* 0x000fe200078e02ff */
[----:B------:R-:W-:Y:S01]  /*1e60*/  IADD3 R41, PT, PT, R41, R35, RZ ;  /* 0x0000002329297210 */ /* 0x000fe20007ffe0ff */
[----:B------:R-:W-:-:S04]  /*1e70*/  IMAD.WIDE.U32 R24, R8, R29, R24 ;  /* 0x0000001d08187225 */ /* 0x000fc800078e0018 */
        /* <DEDUP_REMOVED lines=14> */
[C---:B------:R-:W-:Y:S01]  /*1f60*/  SHF.L.U32 R26, R25.reuse, 0x1, RZ ;  /* 0x00000001191a7819 */ /* 0x040fe200000006ff */
[----:B------:R-:W-:Y:S01]  /*1f70*/  IMAD.X R24, RZ, RZ, R24, P0 ;  /* 0x000000ffff187224 */ /* 0x000fe200000e0618 */
[----:B------:R-:W-:Y:S02]  /*1f80*/  IADD3 R9, P0, PT, R4, R9, RZ ;  /* 0x0000000904097210 */ /* 0x000fe40007f1e0ff */
[----:B------:R-:W-:Y:S02]  /*1f90*/  LOP3.LUT R26, R26, 0xfffffff0, RZ, 0xc0, !PT ;  /* 0xfffffff01a1a7812 */ /* 0x000fe400078ec0ff */
[----:B------:R-:W-:Y:S01]  /*1fa0*/  SHF.L.U64.HI R25, R25, 0x1, R24 ;  /* 0x0000000119197819 */ /* 0x000fe20000010218 */
[----:B------:R-:W-:Y:S01]  /*1fb0*/  IMAD.X R24, RZ, RZ, R31, P0 ;  /* 0x000000ffff187224 */ /* 0x000fe200000e061f */
[----:B------:R-:W-:Y:S02]  /*1fc0*/  ISETP.GE.U32.AND P0, PT, R9, R0, PT ;  /* 0x000000000900720c */ /* 0x000fe40003f06070 */
[----:B0-----:R-:W-:-:S02]  /*1fd0*/  IADD3 R26, P1, PT, R26, UR6, RZ ;  /* 0x000000061a1a7c10 */ /* 0x001fc4000ff3e0ff */
[----:B------:R-:W-:Y:S02]  /*1fe0*/  ISETP.GE.U32.AND.EX P0, PT, R24, R2, PT, P0 ;  /* 0x000000021800720c */ /* 0x000fe40003f06100 */
[----:B------:R-:W-:-:S05]  /*1ff0*/  IADD3.X R27, PT, PT, R25, UR7, RZ, P1, !PT ;  /* 0x00000007191b7c10 */ /* 0x000fca0008ffe4ff */
[----:B--2---:R0:W-:Y:S06]  /*2000*/  STG.E.128 desc[UR4][R26.64], R12 ;  /* 0x0000000c1a007986 */ /* 0x0041ec000c101d04 */
        /* <DEDUP_REMOVED lines=34> */
.L_x_824:
[----:B------:R-:W-:Y:S01]  /*2230*/  MOV R32, R40 ;  /* 0x0000002800207202 */ /* 0x000fe20000000f00 */
[----:B------:R-:W-:Y:S01]  /*2240*/  IMAD.MOV.U32 R25, RZ, RZ, R41 ;  /* 0x000000ffff197224 */ /* 0x000fe200078e0029 */
[----:B------:R-:W-:Y:S01]  /*2250*/  MOV R14, R31 ;  /* 0x0000001f000e7202 */ /* 0x000fe20000000f00 */
[----:B------:R-:W-:Y:S01]  /*2260*/  IMAD.MOV.U32 R15, RZ, RZ, R38 ;  /* 0x000000ffff0f7224 */ /* 0x000fe200078e0026 */
[----:B------:R-:W-:-:S07]  /*2270*/  MOV R26, 0x2290 ;  /* 0x00002290001a7802 */ /* 0x000fce0000000f00 */
[----:B------:R-:W-:Y:S05]  /*2280*/  CALL.REL.NOINC `($__internal_3_$__cuda_sm20_div_s64) ;  /* 0x000001b4000c7944 */ /* 0x000fea0003c00000 */
        /* <DEDUP_REMOVED lines=8> */
.L_x_825:
[----:B------:R-:W-:Y:S05]  /*2310*/  BSYNC.RECONVERGENT B0 ;  /* 0x0000000000007941 */ /* 0x000fea0003800200 */
.L_x_823:
        /* <DEDUP_REMOVED lines=17> */
[----:B------:R-:W-:-:S06]  /*2430*/  IMAD.MOV.U32 R27, RZ, RZ, RZ ;  /* 0x000000ffff1b7224 */ /* 0x000fcc00078e00ff */
[----:B0-----:R-:W0:Y:S02]  /*2440*/  MUFU.RCP R15, R15 ;  /* 0x0000000f000f7308 */ /* 0x001e240000001000 */
[----:B0-----:R-:W-:-:S06]  /*2450*/  VIADD R13, R15, 0xffffffe ;  /* 0x0ffffffe0f0d7836 */ /* 0x001fcc0000000000 */
[----:B------:R-:W0:Y:S02]  /*2460*/  F2I.FTZ.U32.TRUNC.NTZ R13, R13 ;  /* 0x0000000d000d7305 */ /* 0x000e24000021f000 */
[----:B0-----:R-:W-:-:S05]  /*2470*/  IADD3 R12, PT, PT, RZ, -R13, RZ ;  /* 0x8000000dff0c7210 */ /* 0x001fca0007ffe0ff */
[----:B------:R-:W-:Y:S02]  /*2480*/  IMAD R25, R12, R39, RZ ;  /* 0x000000270c197224 */ /* 0x000fe400078e02ff */
[----:B------:R-:W-:-:S04]  /*2490*/  IMAD.MOV.U32 R12, RZ, RZ, RZ ;  /* 0x000000ffff0c7224 */ /* 0x000fc800078e00ff */
[----:B------:R-:W-:-:S04]  /*24a0*/  IMAD.HI.U32 R25, R13, R25, R12 ;  /* 0x000000190d197227 */ /* 0x000fc800078e000c */
[----:B------:R-:W-:Y:S02]  /*24b0*/  IMAD.MOV.U32 R13, RZ, RZ, RZ ;  /* 0x000000ffff0d7224 */ /* 0x000fe400078e00ff */
        /* <DEDUP_REMOVED lines=12> */
.L_x_827:
[----:B------:R-:W-:Y:S01]  /*2580*/  MOV R32, R46 ;  /* 0x0000002e00207202 */ /* 0x000fe20000000f00 */
[----:B------:R-:W-:Y:S01]  /*2590*/  IMAD.MOV.U32 R25, RZ, RZ, R47 ;  /* 0x000000ffff197224 */ /* 0x000fe200078e002f */
[----:B------:R-:W-:Y:S01]  /*25a0*/  MOV R14, R38 ;  /* 0x00000026000e7202 */ /* 0x000fe20000000f00 */
[----:B------:R-:W-:Y:S01]  /*25b0*/  IMAD.MOV.U32 R15, RZ, RZ, R39 ;  /* 0x000000ffff0f7224 */ /* 0x000fe200078e0027 */
[----:B------:R-:W-:-:S07]  /*25c0*/  MOV R26, 0x25e0 ;  /* 0x000025e0001a7802 */ /* 0x000fce0000000f00 */
[----:B------:R-:W-:Y:S05]  /*25d0*/  CALL.REL.NOINC `($__internal_3_$__cuda_sm20_div_s64) ;  /* 0x000001b000387944 */ /* 0x000fea0003c00000 */
[----:B------:R-:W-:Y:S02]  /*25e0*/  IADD3 R25, P0, PT, RZ, -R12, RZ ;  /* 0x8000000cff197210 */ /* 0x000fe40007f1e0ff */
[----:B------:R-:W-:-:S03]  /*25f0*/  MOV R15, R47 ;  /* 0x0000002f000f7202 */ /* 0x000fc60000000f00 */
[----:B------:R-:W-:-:S04]  /*2600*/  IMAD.X R14, RZ, RZ, ~R13, P0 ;  /* 0x000000ffff0e7224 */ /* 0x000fc800000e0e0d */
[----:B------:R-:W-:Y:S02]  /*2610*/  IMAD R26, R14, R39, RZ ;  /* 0x000000270e1a7224 */ /* 0x000fe400078e02ff */
[----:B------:R-:W-:Y:S02]  /*2620*/  IMAD.MOV.U32 R14, RZ, RZ, R46 ;  /* 0x000000ffff0e7224 */ /* 0x000fe400078e002e */
[-C--:B------:R-:W-:Y:S02]  /*2630*/  IMAD R27, R38, R25.reuse, R26 ;  /* 0x00000019261b7224 */ /* 0x080fe400078e021a */
[----:B------:R-:W-:-:S04]  /*2640*/  IMAD.WIDE.U32 R14, R39, R25, R14 ;  /* 0x00000019270e7225 */ /* 0x000fc800078e000e */
[----:B------:R-:W-:Y:S02]  /*2650*/  IMAD.MOV.U32 R25, RZ, RZ, R14 ;  /* 0x000000ffff197224 */ /* 0x000fe400078e000e */
[----:B------:R-:W-:-:S07]  /*2660*/  IMAD.IADD R27, R27, 0x1, R15 ;  /* 0x000000011b1b7824 */ /* 0x000fce00078e020f */
.L_x_828:
[----:B------:R-:W-:Y:S05]  /*2670*/  BSYNC.RECONVERGENT B0 ;  /* 0x0000000000007941 */ /* 0x000fea0003800200 */
.L_x_826:
[----:B------:R-:W0:Y:S01]  /*2680*/  LDC.64 R14, c[0x0][R3+0x470] ;  /* 0x00011c00030e7b82 */ /* 0x000e220000000a00 */
[----:B------:R-:W-:Y:S01]  /*2690*/  IADD3 R25, P0, PT, R42, R25, RZ ;  /* 0x000000192a197210 */ /* 0x000fe20007f1e0ff */
[----:B------:R-:W-:Y:S01]  /*26a0*/  BSSY.RECONVERGENT B0, `(.L_x_829) ;  /* 0x000002b000007945 */ /* 0x000fe20003800200 */
[----:B------:R-:W-:Y:S02]  /*26b0*/  IADD3 R44, P1, PT, R16, R44, RZ ;  /* 0x0000002c102c7210 */ /* 0x000fe40007f3e0ff */
[----:B------:R-:W-:-:S03]  /*26c0*/  IADD3.X R43, PT, PT, R43, R27, RZ, P0, !PT ;  /* 0x0000001b2b2b7210 */ /* 0x000fc600007fe4ff */
[----:B------:R-:W-:Y:S02]  /*26d0*/  IMAD.X R45, R31, 0x1, R11, P1 ;  /* 0x000000011f2d7824 */ /* 0x000fe400008e060b */
        /* <DEDUP_REMOVED lines=31> */
.L_x_830:
        /* <DEDUP_REMOVED lines=8> */
.L_x_831:
[----:B------:R-:W-:Y:S05]  /*2950*/  BSYNC.RECONVERGENT B0 ;  /* 0x0000000000007941 */ /* 0x000fea0003800200 */
.L_x_829:
        /* <DEDUP_REMOVED lines=30> */
.L_x_833:
[----:B------:R-:W-:Y:S01]  /*2b40*/  IMAD.MOV.U32 R32, RZ, RZ, R42 ;  /* 0x000000ffff207224 */ /* 0x000fe200078e002a */
[----:B------:R-:W-:Y:S01]  /*2b50*/  MOV R15, R8 ;  /* 0x00000008000f7202 */ /* 0x000fe20000000f00 */
[----:B------:R-:W-:Y:S01]  /*2b60*/  IMAD.MOV.U32 R25, RZ, RZ, R43 ;  /* 0x000000ffff197224 */ /* 0x000fe200078e002b */
[----:B------:R-:W-:Y:S01]  /*2b70*/  MOV R26, 0x2ba0 ;  /* 0x00002ba0001a7802 */ /* 0x000fe20000000f00 */
[----:B------:R-:W-:-:S07]  /*2b80*/  IMAD.MOV.U32 R14, RZ, RZ, R7 ;  /* 0x000000ffff0e7224 */ /* 0x000fce00078e0007 */
[----:B------:R-:W-:Y:S05]  /*2b90*/  CALL.REL.NOINC `($__internal_3_$__cuda_sm20_div_s64) ;  /* 0x000001a800c87944 */ /* 0x000fea0003c00000 */
[----:B------:R-:W-:Y:S01]  /*2ba0*/  IMAD.MOV.U32 R26, RZ, RZ, R12 ;  /* 0x000000ffff1a7224 */ /* 0x000fe200078e000c */
[----:B------:R-:W-:-:S07]  /*2bb0*/  MOV R27, R13 ;  /* 0x0000000d001b7202 */ /* 0x000fce0000000f00 */
.L_x_834:
[----:B------:R-:W-:Y:S05]  /*2bc0*/  BSYNC.RECONVERGENT B0 ;  /* 0x0000000000007941 */ /* 0x000fea0003800200 */
.L_x_832:
[----:B------:R-:W-:Y:S01]  /*2bd0*/  SHF.R.S32.HI R15, RZ, 0x1f, R38 ;  /* 0x0000001fff0f7819 */ /* 0x000fe20000011426 */
[----:B------:R-:W0:Y:S03]  /*2be0*/  LDCU.128 UR8, c[0x0][0x550] ;  /* 0x0000aa00ff0877ac */ /* 0x000e260008000c00 */
[----:B------:R-:W-:Y:S01]  /*2bf0*/  LEA.HI R15, P0, R15, R44, RZ, 0x3 ;  /* 0x0000002c0f0f7211 */ /* 0x000fe200078118ff */
[----:B------:R-:W-:Y:S01]  /*2c00*/  IMAD.MOV.U32 R28, RZ, RZ, R42 ;  /* 0x000000ffff1c7224 */ /* 0x000fe200078e002a */
[----:B------:R-:W-:Y:S01]  /*2c10*/  MOV R29, R43 ;  /* 0x0000002b001d7202 */ /* 0x000fe20000000f00 */
[----:B------:R-:W1:Y:S02]  /*2c20*/  LDCU.64 UR6, c[0x0][0x548] ;  /* 0x0000a900ff0677ac */ /* 0x000e640008000a00 */
[----:B------:R-:W-:Y:S02]  /*2c30*/  IMAD.SHL.U32 R13, R15, 0x2, RZ ;  /* 0x000000020f0d7824 */ /* 0x000fe400078e00ff */
[----:B------:R-:W-:-:S03]  /*2c40*/  IMAD.X R38, RZ, RZ, R38, P0 ;  /* 0x000000ffff267224 */ /* 0x000fc600000e0626 */
[----:B------:R-:W-:Y:S02]  /*2c50*/  LOP3.LUT R13, R13, 0xfffffff0, RZ, 0xc0, !PT ;  /* 0xfffffff00d0d7812 */ /* 0x000fe400078ec0ff */
[----:B------:R-:W-:Y:S02]  /*2c60*/  SHF.L.U64.HI R15, R15, 0x1, R38 ;  /* 0x000000010f0f7819 */ /* 0x000fe40000010226 */
[----:B------:R-:W-:-:S04]  /*2c70*/  IADD3 R12, P0, PT, R22, R13, RZ ;  /* 0x0000000d160c7210 */ /* 0x000fc80007f1e0ff */
[----:B------:R-:W-:-:S06]  /*2c80*/  IADD3.X R13, PT, PT, R23, R15, RZ, P0, !PT ;  /* 0x0000000f170d7210 */ /* 0x000fcc00007fe4ff */
[----:B------:R-:W2:Y:S01]  /*2c90*/  LDG.E.128 R12, desc[UR4][R12.64] ;  /* 0x000000040c0c7981 */ /* 0x000ea2000c1e1d00 */
[----:B------:R-:W-:Y:S01]  /*2ca0*/  IADD3 R25, P0, PT, RZ, -R26, RZ ;  /* 0x8000001aff197210 */ /* 0x000fe20007f1e0ff */
[----:B0-----:R-:W-:-:S04]  /*2cb0*/  IMAD R31, R31, UR10, RZ ;  /* 0x0000000a1f1f7c24 */ /* 0x001fc8000f8e02ff */
[----:B------:R-:W-:Y:S02]  /*2cc0*/  IMAD.X R33, RZ, RZ, ~R27, P0 ;  /* 0x000000ffff217224 */ /* 0x000fe400000e0e1b */
[----:B------:R-:W-:Y:S02]  /*2cd0*/  IMAD R31, R40, UR11, R31 ;  /* 0x0000000b281f7c24 */ /* 0x000fe4000f8e021f */
[----:B------:R-:W-:Y:S02]  /*2ce0*/  IMAD R30, R33, R8, RZ ;  /* 0x00000008211e7224 */ /* 0x000fe400078e02ff */
[----:B------:R-:W-:-:S04]  /*2cf0*/  IMAD.WIDE.U32 R28, R8, R25, R28 ;  /* 0x00000019081c7225 */ /* 0x000fc800078e001c */
[----:B------:R-:W-:-:S04]  /*2d00*/  IMAD.WIDE.U32 R40, R40, UR10, RZ ;  /* 0x0000000a28287c25 */ /* 0x000fc8000f8e00ff */
[----:B------:R-:W-:Y:S02]  /*2d10*/  IMAD R25, R7, R25, R30 ;  /* 0x0000001907197224 */ /* 0x000fe400078e021e */
[----:B------:R-:W-:Y:S02]  /*2d20*/  IMAD.IADD R41, R41, 0x1, R31 ;  /* 0x0000000129297824 */ /* 0x000fe400078e021f */
[----:B------:R-:W-:Y:S02]  /*2d30*/  IMAD.IADD R25, R29, 0x1, R25 ;  /* 0x000000011d197824 */ /* 0x000fe400078e0219 */
[----:B------:R-:W-:-:S04]  /*2d40*/  IMAD.WIDE.U32 R30, R28, UR8, R40 ;  /* 0x000000081c1e7c25 */ /* 0x000fc8000f8e0028 */
[----:B------:R-:W-:Y:S02]  /*2d50*/  IMAD R25, R25, UR8, RZ ;  /* 0x0000000819197c24 */ /* 0x000fe4000f8e02ff */
[----:B-1----:R-:W-:Y:S02]  /*2d60*/  IMAD R27, R27, UR6, RZ ;  /* 0x000000061b1b7c24 */ /* 0x002fe4000f8e02ff */
        /* <DEDUP_REMOVED lines=8> */
[----:B------:R-:W-:-:S05]  /*2df0*/  LEA.HI R25, P0, R25, R26, RZ, 0x3 ;  /* 0x0000001a19197211 */ /* 0x000fca00078118ff */
[----:B------:R-:W-:Y:S01]  /*2e00*/  IMAD.X R28, RZ, RZ, R28, P0 ;  /* 0x000000ffff1c7224 */ /* 0x000fe200000e061c */
[----:B------:R-:W-:Y:S01]  /*2e10*/  IADD3 R9, P0, PT, R4, R9, RZ ;  /* 0x0000000904097210 */ /* 0x000fe20007f1e0ff */
[----:B------:R-:W-:-:S03]  /*2e20*/  IMAD.SHL.U32 R26, R25, 0x2, RZ ;  /* 0x00000002191a7824 */ /* 0x000fc600078e00ff */
[----:B------:R-:W-:Y:S02]  /*2e30*/  IADD3.X R24, PT, PT, RZ, R24, RZ, P0, !PT ;  /* 0x00000018ff187210 */ /* 0x000fe400007fe4ff */
[----:B------:R-:W-:Y:S02]  /*2e40*/  ISETP.GE.U32.AND P0, PT, R9, R0, PT ;  /* 0x000000000900720c */ /* 0x000fe40003f06070 */
[----:B------:R-:W-:Y:S02]  /*2e50*/  LOP3.LUT R26, R26, 0xfffffff0, RZ, 0xc0, !PT ;  /* 0xfffffff01a1a7812 */ /* 0x000fe400078ec0ff */
[----:B------:R-:W-:Y:S02]  /*2e60*/  ISETP.GE.U32.AND.EX P0, PT, R24, R2, PT, P0 ;  /* 0x000000021800720c */ /* 0x000fe40003f06100 */
[----:B------:R-:W-:Y:S02]  /*2e70*/  SHF.L.U64.HI R25, R25, 0x1, R28 ;  /* 0x0000000119197819 */ /* 0x000fe4000001021c */
[----:B0-----:R-:W-:-:S04]  /*2e80*/  IADD3 R26, P1, PT, R26, UR6, RZ ;  /* 0x000000061a1a7c10 */ /* 0x001fc8000ff3e0ff */
[----:B------:R-:W-:-:S05]  /*2e90*/  IADD3.X R27, PT, PT, R25, UR7, RZ, P1, !PT ;  /* 0x00000007191b7c10 */ /* 0x000fca0008ffe4ff */
[----:B--2---:R0:W-:Y:S01]  /*2ea0*/  STG.E.128 desc[UR4][R26.64], R12 ;  /* 0x0000000c1a007986 */ /* 0x0041e2000c101d04 */
[----:B------:R-:W-:Y:S05]  /*2eb0*/  @P0 EXIT ;  /* 0x000000000000094d */ /* 0x000fea0003800000 */
[----:B0-----:R-:W0:Y:S01]  /*2ec0*/  LDC.64 R12, c[0x0][R3+0x410] ;  /* 0x00010400030c7b82 */ /* 0x001e220000000a00 */
[C---:B------:R-:W-:Y:S01]  /*2ed0*/  SHF.L.U64.HI R41, R9.reuse, 0x3, R24 ;  /* 0x0000000309297819 */ /* 0x040fe20000010218 */
[----:B------:R-:W-:Y:S01]  /*2ee0*/  BSSY.RECONVERGENT B0, `(.L_x_835) ;  /* 0x000002d000007945 */ /* 0x000fe20003800200 */
[----:B------:R-:W-:-:S05]  /*2ef0*/  IMAD.SHL.U32 R40, R9, 0x8, RZ ;  /* 0x0000000809287824 */ /* 0x000fca00078e00ff */
        /* <DEDUP_REMOVED lines=25> */
[----:B------:R-:W-:-:S05]  /*3090*/  @!P2 LOP3.LUT R46, RZ, R38, RZ, 0x33, !PT ;  /* 0x00000026ff2ea212 */ /* 0x000fca00078e33ff */
[----:B------:R-:W-:-:S04]  /*30a0*/  IMAD.MOV R13, RZ, RZ, -R46 ;  /* 0x000000ffff0d7224 */ /* 0x000fc800078e0a2e */
[----:B------:R-:W-:Y:S01]  /*30b0*/  IMAD R38, R38, R13, R40 ;  /* 0x0000000d26267224 */ /* 0x000fe200078e0228 */
[----:B------:R-:W-:Y:S06]  /*30c0*/  BRA `(.L_x_837) ;  /* 0x0000000000387947 */ /* 0x000fec0003800000 */
.L_x_836:
[----:B------:R-:W-:Y:S01]  /*30d0*/  IMAD.MOV.U32 R32, RZ, RZ, R40 ;  /* 0x000000ffff207224 */ /* 0x000fe200078e0028 */
[----:B------:R-:W-:Y:S01]  /*30e0*/  MOV R15, R38 ;  /* 0x00000026000f7202 */ /* 0x000fe20000000f00 */
[----:B------:R-:W-:Y:S01]  /*30f0*/  IMAD.MOV.U32 R25, RZ, RZ, R41 ;  /* 0x000000ffff197224 */ /* 0x000fe200078e0029 */
[----:B------:R-:W-:Y:S01]  /*3100*/  MOV R26, 0x3130 ;  /* 0x00003130001a7802 */ /* 0x000fe20000000f00 */
[----:B------:R-:W-:-:S07]  /*3110*/  IMAD.MOV.U32 R14, RZ, RZ, R31 ;  /* 0x000000ffff0e7224 */ /* 0x000fce00078e001f */
[----:B------:R-:W-:Y:S05]  /*3120*/  CALL.REL.NOINC `($__internal_3_$__cuda_sm20_div_s64) ;  /* 0x000001a400647944 */ /* 0x000fea0003c00000 */
[----:B------:R-:W-:Y:S01]  /*3130*/  IADD3 R15, P0, PT, RZ, -R12, RZ ;  /* 0x8000000cff0f7210 */ /* 0x000fe20007f1e0ff */
[----:B------:R-:W-:Y:S02]  /*3140*/  IMAD.MOV.U32 R46, RZ, RZ, R12 ;  /* 0x000000ffff2e7224 */ /* 0x000fe400078e000c */
[--C-:B------:R-:W-:Y:S02]  /*3150*/  IMAD.MOV.U32 R47, RZ, RZ, R13.reuse ;  /* 0x000000ffff2f7224 */ /* 0x100fe400078e000d */
[----:B------:R-:W-:-:S04]  /*3160*/  IMAD.X R25, RZ, RZ, ~R13, P0 ;  /* 0x000000ffff197224 */ /* 0x000fc800000e0e0d */
[----:B------:R-:W-:Y:S02]  /*3170*/  IMAD R14, R25, R38, RZ ;  /* 0x00000026190e7224 */ /* 0x000fe400078e02ff */
[----:B------:R-:W-:-:S04]  /*3180*/  IMAD.WIDE.U32 R38, R38, R15, R40 ;  /* 0x0000000f26267225 */ /* 0x000fc800078e0028 */
[----:B------:R-:W-:-:S05]  /*3190*/  IMAD R15, R31, R15, R14 ;  /* 0x0000000f1f0f7224 */ /* 0x000fca00078e020e */
[----:B------:R-:W-:-:S07]  /*31a0*/  IADD3 R27, PT, PT, R15, R39, RZ ;  /* 0x000000270f1b7210 */ /* 0x000fce0007ffe0ff */
.L_x_837:
[----:B------:R-:W-:Y:S05]  /*31b0*/  BSYNC.RECONVERGENT B0 ;  /* 0x0000000000007941 */ /* 0x000fea0003800200 */
.L_x_835:
        /* <DEDUP_REMOVED lines=12> */
[----:B------:R-:W-:-:S04]  /*3280*/  IMAD R15, R13, R25, R15 ;  /* 0x000000190d0f7224 */ /* 0x000fc800078e020f */
[----:B------:R-:W-:-:S08]  /*3290*/  IMAD.IADD R31, R45, 0x1, R15 ;  /* 0x000000012d1f7824 */ /* 0x000fd000078e020f */
        /* <DEDUP_REMOVED lines=24> */
.L_x_839:
[----:B------:R-:W-:Y:S01]  /*3420*/  IMAD.MOV.U32 R32, RZ, RZ, R46 ;  /* 0x000000ffff207224 */ /* 0x000fe200078e002e */
[----:B------:R-:W-:Y:S01]  /*3430*/  MOV R15, R39 ;  /* 0x00000027000f7202 */ /* 0x000fe20000000f00 */
[----:B------:R-:W-:Y:S01]  /*3440*/  IMAD.MOV.U32 R25, RZ, RZ, R47 ;  /* 0x000000ffff197224 */ /* 0x000fe200078e002f */
[----:B------:R-:W-:Y:S01]  /*3450*/  MOV R26, 0x3480 ;  /* 0x00003480001a7802 */ /* 0x000fe20000000f00 */
[----:B------:R-:W-:-:S07]  /*3460*/  IMAD.MOV.U32 R14, RZ, RZ, R38 ;  /* 0x000000ffff0e7224 */ /* 0x000fce00078e0026 */
[----:B------:R-:W-:Y:S05]  /*3470*/  CALL.REL.NOINC `($__internal_3_$__cuda_sm20_div_s64) ;  /* 0x000001a000907944 */ /* 0x000fea0003c00000 */
[----:B------:R-:W-:Y:S01]  /*3480*/  IADD3 R25, P0, PT, RZ, -R12, RZ ;  /* 0x8000000cff197210 */ /* 0x000fe20007f1e0ff */
[----:B------:R-:W-:-:S04]  /*3490*/  IMAD.MOV.U32 R15, RZ, RZ, R47 ;  /* 0x000000ffff0f7224 */ /* 0x000fc800078e002f */
[----:B------:R-:W-:-:S04]  /*34a0*/  IMAD.X R14, RZ, RZ, ~R13, P0 ;  /* 0x000000ffff0e7224 */ /* 0x000fc800000e0e0d */
[----:B------:R-:W-:Y:S01]  /*34b0*/  IMAD R26, R14, R39, RZ ;  /* 0x000000270e1a7224 */ /* 0x000fe200078e02ff */
[----:B------:R-:W-:-:S03]  /*34c0*/  MOV R14, R46 ;  /* 0x0000002e000e7202 */ /* 0x000fc60000000f00 */
[-C--:B------:R-:W-:Y:S02]  /*34d0*/  IMAD R27, R38, R25.reuse, R26 ;  /* 0x00000019261b7224 */ /* 0x080fe400078e021a */
[----:B------:R-:W-:-:S04]  /*34e0*/  IMAD.WIDE.U32 R14, R39, R25, R14 ;  /* 0x00000019270e7225 */ /* 0x000fc800078e000e */
[----:B------:R-:W-:Y:S01]  /*34f0*/  IMAD.MOV.U32 R25, RZ, RZ, R14 ;  /* 0x000000ffff197224 */ /* 0x000fe200078e000e */
[----:B------:R-:W-:-:S07]  /*3500*/  IADD3 R27, PT, PT, R27, R15, RZ ;  /* 0x0000000f1b1b7210 */ /* 0x000fce0007ffe0ff */
.L_x_840:
[----:B------:R-:W-:Y:S05]  /*3510*/  BSYNC.RECONVERGENT B0 ;  /* 0x0000000000007941 */ /* 0x000fea0003800200 */
.L_x_838:
[----:B------:R-:W0:Y:S01]  /*3520*/  LDC.64 R14, c[0x0][R3+0x470] ;  /* 0x00011c00030e7b82 */ /* 0x000e220000000a00 */
[----:B------:R-:W-:Y:S01]  /*3530*/  IADD3 R25, P0, PT, R42, R25, RZ ;  /* 0x000000192a197210 */ /* 0x000fe20007f1e0ff */
[----:B------:R-:W-:Y:S01]  /*3540*/  BSSY.RECONVERGENT B0, `(.L_x_841) ;  /* 0x000002b000007945 */ /* 0x000fe20003800200 */
[----:B------:R-:W-:-:S03]  /*3550*/  IADD3 R44, P1, PT, R16, R44, RZ ;  /* 0x0000002c102c7210 */ /* 0x000fc60007f3e0ff */
[----:B------:R-:W-:Y:S02]  /*3560*/  IMAD.X R43, R43, 0x1, R27, P0 ;  /* 0x000000012b2b7824 */ /* 0x000fe400000e061b */
[----:B------:R-:W-:Y:S02]  /*3570*/  IMAD.X R45, R31, 0x1, R11, P1 ;  /* 0x000000011f2d7824 */ /* 0x000fe400008e060b */
[----:B0-----:R-:W-:Y:S02]  /*3580*/  IMAD R43, R43, R14, RZ ;  /* 0x0000000e2b2b7224 */ /* 0x001fe400078e02ff */
[----:B------:R-:W-:Y:S01]  /*3590*/  IMAD.WIDE.U32 R44, R14, R25, R44 ;  /* 0x000000190e2c7225 */ /* 0x000fe200078e002c */
[----:B------:R-:W-:-:S03]  /*35a0*/  LOP3.LUT R14, R41, R5, RZ, 0xfc, !PT ;  /* 0x00000005290e7212 */ /* 0x000fc600078efcff */
[----:B------:R-:W-:Y:S01]  /*35b0*/  IMAD R43, R15, R25, R43 ;  /* 0x000000190f2b7224 */ /* 0x000fe200078e022b */
[----:B------:R-:W-:Y:S01]  /*35c0*/  ISETP.NE.U32.AND P0, PT, R14, RZ, PT ;  /* 0x000000ff0e00720c */ /* 0x000fe20003f05070 */
[----:B------:R-:W-:-:S03]  /*35d0*/  IMAD R15, R19, R12, RZ ;  /* 0x0000000c130f7224 */ /* 0x000fc600078e02ff */
[----:B------:R-:W-:Y:S01]  /*35e0*/  IADD3 R45, PT, PT, R45, R43, RZ ;  /* 0x0000002b2d2d7210 */ /* 0x000fe20007ffe0ff */
[C---:B------:R-:W-:Y:S02]  /*35f0*/  IMAD R15, R18.reuse, R13, R15 ;  /* 0x0000000d120f7224 */ /* 0x040fe400078e020f */
[----:B------:R-:W-:-:S04]  /*3600*/  IMAD.WIDE.U32 R44, R18, R12, R44 ;  /* 0x0000000c122c7225 */ /* 0x000fc800078e002c */
        /* <DEDUP_REMOVED lines=22> */
.L_x_842:
        /* <DEDUP_REMOVED lines=8> */
.L_x_843:
[----:B------:R-:W-:Y:S05]  /*37f0*/  BSYNC.RECONVERGENT B0 ;  /* 0x0000000000007941 */ /* 0x000fea0003800200 */
.L_x_841:
[----:B------:R-:W-:Y:S01]  /*3800*/  IADD3 R31, P0, PT, RZ, -R42, RZ ;  /* 0x8000002aff1f7210 */ /* 0x000fe20007f1e0ff */
[----:B------:R-:W-:Y:S01]  /*3810*/  BSSY.RECONVERGENT B0, `(.L_x_844) ;  /* 0x0000025000007945 */ /* 0x000fe20003800200 */
[----:B------:R-:W-:-:S03]  /*3820*/  LOP3.LUT R14, R43, R7, RZ, 0xfc, !PT ;  /* 0x000000072b0e7212 */ /* 0x000fc600078efcff */
[----:B------:R-:W-:Y:S01]  /*3830*/  IMAD.X R13, RZ, RZ, ~R43, P0 ;  /* 0x000000ffff0d7224 */ /* 0x000fe200000e0e2b */
[----:B------:R-:W-:Y:S01]  /*3840*/  ISETP.NE.U32.AND P0, PT, R14, RZ, PT ;  /* 0x000000ff0e00720c */ /* 0x000fe20003f05070 */
[----:B------:R-:W-:-:S04]  /*3850*/  IMAD.WIDE.U32 R40, R6, R31, R40 ;  /* 0x0000001f06287225 */ /* 0x000fc800078e0028 */
[----:B------:R-:W-:-:S04]  /*3860*/  IMAD R12, R13, R6, RZ ;  /* 0x000000060d0c7224 */ /* 0x000fc800078e02ff */
[----:B------:R-:W-:-:S04]  /*3870*/  IMAD R31, R5, R31, R12 ;  /* 0x0000001f051f7224 */ /* 0x000fc800078e020c */
        /* <DEDUP_REMOVED lines=22> */
.L_x_845:
        /* <DEDUP_REMOVED lines=8> */
.L_x_846:
[----:B------:R-:W-:Y:S05]  /*3a60*/  BSYNC.RECONVERGENT B0 ;  /* 0x0000000000007941 */ /* 0x000fea0003800200 */
.L_x_844:
[----:B------:R-:W-:Y:S01]  /*3a70*/  SHF.R.S32.HI R15, RZ, 0x1f, R38 ;  /* 0x0000001fff0f7819 */ /* 0x000fe20000011426 */
[----:B------:R-:W0:Y:S03]  /*3a80*/  LDCU.128 UR8, c[0x0][0x550] ;  /* 0x0000aa00ff0877ac */ /* 0x000e260008000c00 */
[----:B------:R-:W-:Y:S01]  /*3a90*/  LEA.HI R15, P0, R15, R44, RZ, 0x3 ;  /* 0x0000002c0f0f7211 */ /* 0x000fe200078118ff */
[----:B------:R-:W-:Y:S01]  /*3aa0*/  IMAD.MOV.U32 R29, RZ, RZ, R43 ;  /* 0x000000ffff1d7224 */ /* 0x000fe200078e002b */
[----:B------:R-:W-:Y:S01]  /*3ab0*/  MOV R28, R42 ;  /* 0x0000002a001c7202 */ /* 0x000fe20000000f00 */
[----:B------:R-:W1:Y:S01]  /*3ac0*/  LDCU.64 UR6, c[0x0][0x548] ;  /* 0x0000a900ff0677ac */ /* 0x000e620008000a00 */
        /* <DEDUP_REMOVED lines=8> */
[----:B0-----:R-:W-:-:S04]  /*3b50*/  IMAD R31, R31, UR10, RZ ;  /* 0x0000000a1f1f7c24 */ /* 0x001fc8000f8e02ff */
        /* <DEDUP_REMOVED lines=21> */
[C---:B------:R-:W-:Y:S01]  /*3cb0*/  IMAD.SHL.U32 R26, R25.reuse, 0x2, RZ ;  /* 0x00000002191a7824 */ /* 0x040fe200078e00ff */
        /* <DEDUP_REMOVED lines=43> */
.L_x_848:
        /* <DEDUP_REMOVED lines=14> */
.L_x_849:
[----:B------:R-:W-:Y:S05]  /*4050*/  BSYNC.RECONVERGENT B0 ;  /* 0x0000000000007941 */ /* 0x000fea0003800200 */
.L_x_847:
        /* <DEDUP_REMOVED lines=20> */
[----:B------:R-:W0:Y:S02]  /*41a0*/  F2I.FTZ.U32.TRUNC.NTZ R13, R13 ;  /* 0x0000000d000d7305 */ /* 0x000e24000021f000 */
[----:B0-----:R-:W-:-:S04]  /*41b0*/  IMAD.MOV R12, RZ, RZ, -R13 ;  /* 0x000000ffff0c7224 */ /* 0x001fc800078e0a0d */
[----:B------:R-:W-:Y:S02]  /*41c0*/  IMAD R25, R12, R39, RZ ;  /* 0x000000270c197224 */ /* 0x000fe400078e02ff */
[----:B------:R-:W-:-:S05]  /*41d0*/  HFMA2 R12, -RZ, RZ, 0, 0 ;  /* 0x00000000ff0c7431 */ /* 0x000fca00000001ff */
[----:B------:R-:W-:-:S04]  /*41e0*/  IMAD.HI.U32 R25, R13, R25, R12 ;  /* 0x000000190d197227 */ /* 0x000fc800078e000c */
[----:B------:R-:W-:Y:S02]  /*41f0*/  IMAD.MOV.U32 R13, RZ, RZ, RZ ;  /* 0x000000ffff0d7224 */ /* 0x000fe400078e00ff */
        /* <DEDUP_REMOVED lines=12> */
.L_x_851:
        /* <DEDUP_REMOVED lines=15> */
.L_x_852:
[----:B------:R-:W-:Y:S05]  /*43b0*/  BSYNC.RECONVERGENT B0 ;  /* 0x0000000000007941 */ /* 0x000fea0003800200 */
.L_x_850:
        /* <DEDUP_REMOVED lines=37> */
.L_x_854:
        /* <DEDUP_REMOVED lines=8> */
.L_x_855:
[----:B------:R-:W-:Y:S05]  /*4690*/  BSYNC.RECONVERGENT B0 ;  /* 0x0000000000007941 */ /* 0x000fea0003800200 */
.L_x_853:
        /* <DEDUP_REMOVED lines=30> */
.L_x_857:
        /* <DEDUP_REMOVED lines=8> */
.L_x_858:
[----:B------:R-:W-:Y:S05]  /*4900*/  BSYNC.RECONVERGENT B0 ;  /* 0x0000000000007941 */ /* 0x000fea0003800200 */
.L_x_856:
[----:B------:R-:W-:Y:S01]  /*4910*/  SHF.R.S32.HI R15, RZ, 0x1f, R38 ;  /* 0x0000001fff0f7819 */ /* 0x000fe20000011426 */
        /* <DEDUP_REMOVED lines=21> */
[----:B------:R-:W-:-:S04]  /*4a70*/  IMAD.WIDE.U32 R30, R28, UR8, R40 ;  /* 0x000000081c1e7c25 */ /* 0x000fc8000f8e0028 */
[----:B------:R-:W-:Y:S02]  /*4a80*/  IMAD.IADD R25, R29, 0x1, R25 ;  /* 0x000000011d197824 */ /* 0x000fe400078e0219 */
[----:B-1----:R-:W-:Y:S02]  /*4a90*/  IMAD R27, R27, UR6, RZ ;  /* 0x000000061b1b7c24 */ /* 0x002fe4000f8e02ff */
        /* <DEDUP_REMOVED lines=55> */
.L_x_860:
        /* <DEDUP_REMOVED lines=14> */
.L_x_861:
[----:B------:R-:W-:Y:S05]  /*4ef0*/  BSYNC.RECONVERGENT B0 ;  /* 0x0000000000007941 */ /* 0x000fea0003800200 */
.L_x_859:
        /* <DEDUP_REMOVED lines=38> */
.L_x_863:
        /* <DEDUP_REMOVED lines=15> */
.L_x_864:
[----:B------:R-:W-:Y:S05]  /*5250*/  BSYNC.RECONVERGENT B0 ;  /* 0x0000000000007941 */ /* 0x000fea0003800200 */
.L_x_862:
        /* <DEDUP_REMOVED lines=37> */
.L_x_866:
        /* <DEDUP_REMOVED lines=8> */
.L_x_867:
[----:B------:R-:W-:Y:S05]  /*5530*/  BSYNC.RECONVERGENT B0 ;  /* 0x0000000000007941 */ /* 0x000fea0003800200 */
.L_x_865:
        /* <DEDUP_REMOVED lines=30> */
.L_x_869:
        /* <DEDUP_REMOVED lines=8> */
.L_x_870:
[----:B------:R-:W-:Y:S05]  /*57a0*/  BSYNC.RECONVERGENT B0 ;  /* 0x0000000000007941 */ /* 0x000fea0003800200 */
.L_x_868:
        /* <DEDUP_REMOVED lines=80> */
.L_x_872:
        /* <DEDUP_REMOVED lines=14> */
.L_x_873:
[----:B------:R-:W-:Y:S05]  /*5d90*/  BSYNC.RECONVERGENT B0 ;  /* 0x0000000000007941 */ /* 0x000fea0003800200 */
.L_x_871:
        /* <DEDUP_REMOVED lines=38> */
.L_x_875:
        /* <DEDUP_REMOVED lines=15> */
.L_x_876:
[----:B------:R-:W-:Y:S05]  /*60f0*/  BSYNC.RECONVERGENT B0 ;  /* 0x0000000000007941 */ /* 0x000fea0003800200 */
.L_x_874:
        /* <DEDUP_REMOVED lines=37> */
.L_x_878:
        /* <DEDUP_REMOVED lines=8> */
.L_x_879:
[----:B------:R-:W-:Y:S05]  /*63d0*/  BSYNC.RECONVERGENT B0 ;  /* 0x0000000000007941 */ /* 0x000fea0003800200 */
.L_x_877:
        /* <DEDUP_REMOVED lines=30> */
.L_x_881:
        /* <DEDUP_REMOVED lines=8> */
.L_x_882:
[----:B------:R-:W-:Y:S05]  /*6640*/  BSYNC.RECONVERGENT B0 ;  /* 0x0000000000007941 */ /* 0x000fea0003800200 */
.L_x_880:
        /* <DEDUP_REMOVED lines=80> */
.L_x_884:
[----:B------:R-:W-:Y:S01]  /*6b50*/  IMAD.MOV.U32 R32, RZ, RZ, R40 ;  /* 0x000000ffff207224 */ /* 0x000fe200078e0028 */
[----:B------:R-:W-:Y:S01]  /*6b60*/  MOV R25, R41 ;  /* 0x0000002900197202 */ /* 0x000fe20000000f00 */
[----:B------:R-:W-:Y:S01]  /*6b70*/  IMAD.MOV.U32 R15, RZ, RZ, R38 ;  /* 0x000000ffff0f7224 */ /* 0x000fe200078e0026 */
[----:B------:R-:W-:Y:S02]  /*6b80*/  MOV R14, R31 ;  /* 0x0000001f000e7202 */ /* 0x000fe40000000f00 */
[----:B------:R-:W-:-:S07]  /*6b90*/  MOV R26, 0x6bb0 ;  /* 0x00006bb0001a7802 */ /* 0x000fce0000000f00 */
[----:B------:R-:W-:Y:S05]  /*6ba0*/  CALL.REL.NOINC `($__internal_3_$__cuda_sm20_div_s64) ;  /* 0x0000016800c47944 */ /* 0x000fea0003c00000 */
        /* <DEDUP_REMOVED lines=8> */
.L_x_885:
[----:B------:R-:W-:Y:S05]  /*6c30*/  BSYNC.RECONVERGENT B0 ;  /* 0x0000000000007941 */ /* 0x000fea0003800200 */
.L_x_883:
        /* <DEDUP_REMOVED lines=16> */
[----:B------:R-:W-:Y:S02]  /*6d40*/  ISETP.NE.U32.AND P2, PT, R39, RZ, PT ;  /* 0x000000ff2700720c */ /* 0x000fe40003f45070 */
[----:B------:R-:W-:-:S05]  /*6d50*/  MOV R27, RZ ;  /* 0x000000ff001b7202 */ /* 0x000fca0000000f00 */
[----:B0-----:R-:W0:Y:S02]  /*6d60*/  MUFU.RCP R15, R15 ;  /* 0x0000000f000f7308 */ /* 0x001e240000001000 */
[----:B0-----:R-:W-:-:S06]  /*6d70*/  IADD3 R13, PT, PT, R15, 0xffffffe, RZ ;  /* 0x0ffffffe0f0d7810 */ /* 0x001fcc0007ffe0ff */
        /* <DEDUP_REMOVED lines=18> */
.L_x_887:
[----:B------:R-:W-:Y:S01]  /*6ea0*/  MOV R32, R46 ;  /* 0x0000002e00207202 */ /* 0x000fe20000000f00 */
[----:B------:R-:W-:Y:S01]  /*6eb0*/  IMAD.MOV.U32 R25, RZ, RZ, R47 ;  /* 0x000000ffff197224 */ /* 0x000fe200078e002f */
[----:B------:R-:W-:Y:S01]  /*6ec0*/  MOV R15, R39 ;  /* 0x00000027000f7202 */ /* 0x000fe20000000f00 */
[----:B------:R-:W-:Y:S01]  /*6ed0*/  IMAD.MOV.U32 R14, RZ, RZ, R38 ;  /* 0x000000ffff0e7224 */ /* 0x000fe200078e0026 */
[----:B------:R-:W-:-:S07]  /*6ee0*/  MOV R26, 0x6f00 ;  /* 0x00006f00001a7802 */ /* 0x000fce0000000f00 */
[----:B------:R-:W-:Y:S05]  /*6ef0*/  CALL.REL.NOINC `($__internal_3_$__cuda_sm20_div_s64) ;  /* 0x0000016400f07944 */ /* 0x000fea0003c00000 */
[----:B------:R-:W-:Y:S02]  /*6f00*/  IADD3 R25, P0, PT, RZ, -R12, RZ ;  /* 0x8000000cff197210 */ /* 0x000fe40007f1e0ff */
[----:B------:R-:W-:Y:S02]  /*6f10*/  MOV R15, R47 ;  /* 0x0000002f000f7202 */ /* 0x000fe40000000f00 */
[----:B------:R-:W-:-:S05]  /*6f20*/  IADD3.X R14, PT, PT, RZ, ~R13, RZ, P0, !PT ;  /* 0x8000000dff0e7210 */ /* 0x000fca00007fe4ff */
[----:B------:R-:W-:Y:S02]  /*6f30*/  IMAD R26, R14, R39, RZ ;  /* 0x000000270e1a7224 */ /* 0x000fe400078e02ff */
[----:B------:R-:W-:Y:S02]  /*6f40*/  IMAD.MOV.U32 R14, RZ, RZ, R46 ;  /* 0x000000ffff0e7224 */ /* 0x000fe400078e002e */
[-C--:B------:R-:W-:Y:S02]  /*6f50*/  IMAD R27, R38, R25.reuse, R26 ;  /* 0x00000019261b7224 */ /* 0x080fe400078e021a */
[----:B------:R-:W-:-:S04]  /*6f60*/  IMAD.WIDE.U32 R14, R39, R25, R14 ;  /* 0x00000019270e7225 */ /* 0x000fc800078e000e */
[----:B------:R-:W-:Y:S01]  /*6f70*/  IMAD.MOV.U32 R25, RZ, RZ, R14 ;  /* 0x000000ffff197224 */ /* 0x000fe200078e000e */
[----:B------:R-:W-:-:S07]  /*6f80*/  IADD3 R27, PT, PT, R27, R15, RZ ;  /* 0x0000000f1b1b7210 */ /* 0x000fce0007ffe0ff */
.L_x_888:
[----:B------:R-:W-:Y:S05]  /*6f90*/  BSYNC.RECONVERGENT B0 ;  /* 0x0000000000007941 */ /* 0x000fea0003800200 */
.L_x_886:
        /* <DEDUP_REMOVED lines=37> */
.L_x_890:
[----:B------:R-:W-:Y:S01]  /*71f0*/  IMAD.MOV.U32 R32, RZ, RZ, R40 ;  /* 0x000000ffff207224 */ /* 0x000fe200078e0028 */
[----:B------:R-:W-:Y:S01]  /*7200*/  MOV R25, R41 ;  /* 0x0000002900197202 */ /* 0x000fe20000000f00 */
[----:B------:R-:W-:Y:S01]  /*7210*/  IMAD.MOV.U32 R15, RZ, RZ, R6 ;  /* 0x000000ffff0f7224 */ /* 0x000fe200078e0006 */
[----:B------:R-:W-:Y:S02]  /*7220*/  MOV R14, R5 ;  /* 0x00000005000e7202 */ /* 0x000fe40000000f00 */
[----:B------:R-:W-:-:S07]  /*7230*/  MOV R26, 0x7250 ;  /* 0x00007250001a7802 */ /* 0x000fce0000000f00 */
[----:B------:R-:W-:Y:S05]  /*7240*/  CALL.REL.NOINC `($__internal_3_$__cuda_sm20_div_s64) ;  /* 0x00000164001c7944 */ /* 0x000fea0003c00000 */
[----:B------:R-:W-:Y:S01]  /*7250*/  IMAD.MOV.U32 R42, RZ, RZ, R12 ;  /* 0x000000ffff2a7224 */ /* 0x000fe200078e000c */
[----:B------:R-:W-:-:S07]  /*7260*/  MOV R43, R13 ;  /* 0x0000000d002b7202 */ /* 0x000fce0000000f00 */
.L_x_891:
[----:B------:R-:W-:Y:S05]  /*7270*/  BSYNC.RECONVERGENT B0 ;  /* 0x0000000000007941 */ /* 0x000fea0003800200 */
.L_x_889:
        /* <DEDUP_REMOVED lines=30> */
.L_x_893:
        /* <DEDUP_REMOVED lines=8> */
.L_x_894:
[----:B------:R-:W-:Y:S05]  /*74e0*/  BSYNC.RECONVERGENT B0 ;  /* 0x0000000000007941 */ /* 0x000fea0003800200 */
.L_x_892:
        /* <DEDUP_REMOVED lines=14> */
[----:B0-----:R-:W-:-:S03]  /*75d0*/  IMAD R31, R31, UR10, RZ ;  /* 0x0000000a1f1f7c24 */ /* 0x001fc6000f8e02ff */
[----:B------:R-:W-:Y:S01]  /*75e0*/  IADD3.X R33, PT, PT, RZ, ~R27, RZ, P0, !PT ;  /* 0x8000001bff217210 */ /* 0x000fe200007fe4ff */
        /* <DEDUP_REMOVED lines=64> */
.L_x_896:
        /* <DEDUP_REMOVED lines=14> */
.L_x_897:
[----:B------:R-:W-:Y:S05]  /*7ad0*/  BSYNC.RECONVERGENT B0 ;  /* 0x0000000000007941 */ /* 0x000fea0003800200 */
.L_x_895:
        /* <DEDUP_REMOVED lines=38> */
.L_x_899:
        /* <DEDUP_REMOVED lines=15> */
.L_x_900:
[----:B------:R-:W-:Y:S05]  /*7e30*/  BSYNC.RECONVERGENT B0 ;  /* 0x0000000000007941 */ /* 0x000fea0003800200 */
.L_x_898:
        /* <DEDUP_REMOVED lines=37> */
.L_x_902:
        /* <DEDUP_REMOVED lines=8> */
.L_x_903:
[----:B------:R-:W-:Y:S05]  /*8110*/  BSYNC.RECONVERGENT B0 ;  /* 0x0000000000007941 */ /* 0x000fea0003800200 */
.L_x_901:
        /* <DEDUP_REMOVED lines=30> */
.L_x_905:
        /* <DEDUP_REMOVED lines=8> */
.L_x_906:
[----:B------:R-:W-:Y:S05]  /*8380*/  BSYNC.RECONVERGENT B0 ;  /* 0x0000000000007941 */ /* 0x000fea0003800200 */
.L_x_904:
        /* <DEDUP_REMOVED lines=80> */
.L_x_908:
        /* <DEDUP_REMOVED lines=14> */
.L_x_909:
[----:B------:R-:W-:Y:S05]  /*8970*/  BSYNC.RECONVERGENT B0 ;  /* 0x0000000000007941 */ /* 0x000fea0003800200 */
.L_x_907:
        /* <DEDUP_REMOVED lines=38> */
.L_x_911:
        /* <DEDUP_REMOVED lines=15> */
.L_x_912:
[----:B------:R-:W-:Y:S05]  /*8cd0*/  BSYNC.RECONVERGENT B0 ;  /* 0x0000000000007941 */ /* 0x000fea0003800200 */
.L_x_910:
        /* <DEDUP_REMOVED lines=37> */
.L_x_914:
        /* <DEDUP_REMOVED lines=8> */
.L_x_915:
[----:B------:R-:W-:Y:S05]  /*8fb0*/  BSYNC.RECONVERGENT B0 ;  /* 0x0000000000007941 */ /* 0x000fea0003800200 */
.L_x_913:
        /* <DEDUP_REMOVED lines=30> */
.L_x_917:
        /* <DEDUP_REMOVED lines=8> */
.L_x_918:
[----:B------:R-:W-:Y:S05]  /*9220*/  BSYNC.RECONVERGENT B0 ;  /* 0x0000000000007941 */ /* 0x000fea0003800200 */
.L_x_916:
        /* <DEDUP_REMOVED lines=80> */
.L_x_920:
        /* <DEDUP_REMOVED lines=14> */
.L_x_921:
[----:B------:R-:W-:Y:S05]  /*9810*/  BSYNC.RECONVERGENT B0 ;  /* 0x0000000000007941 */ /* 0x000fea0003800200 */
.L_x_919:
        /* <DEDUP_REMOVED lines=38> */
.L_x_923:
        /* <DEDUP_REMOVED lines=15> */
.L_x_924:
[----:B------:R-:W-:Y:S05]  /*9b70*/  BSYNC.RECONVERGENT B0 ;  /* 0x0000000000007941 */ /* 0x000fea0003800200 */
.L_x_922:
        /* <DEDUP_REMOVED lines=37> */
.L_x_926:
        /* <DEDUP_REMOVED lines=8> */
.L_x_927:
[----:B------:R-:W-:Y:S05]  /*9e50*/  BSYNC.RECONVERGENT B0 ;  /* 0x0000000000007941 */ /* 0x000fea0003800200 */
.L_x_925:
        /* <DEDUP_REMOVED lines=30> */
.L_x_929:
        /* <DEDUP_REMOVED lines=8> */
.L_x_930:
[----:B------:R-:W-:Y:S05]  /*a0c0*/  BSYNC.RECONVERGENT B0 ;  /* 0x0000000000007941 */ /* 0x000fea0003800200 */
.L_x_928:
        /* <DEDUP_REMOVED lines=80> */
.L_x_932:
        /* <DEDUP_REMOVED lines=14> */
.L_x_933:
[----:B------:R-:W-:Y:S05]  /*a6b0*/  BSYNC.RECONVERGENT B0 ;  /* 0x0000000000007941 */ /* 0x000fea0003800200 */
.L_x_931:
        /* <DEDUP_REMOVED lines=38> */
.L_x_935:
        /* <DEDUP_REMOVED lines=15> */
.L_x_936:
[----:B------:R-:W-:Y:S05]  /*aa10*/  BSYNC.RECONVERGENT B0 ;  /* 0x0000000000007941 */ /* 0x000fea0003800200 */
.L_x_934:
        /* <DEDUP_REMOVED lines=37> */
.L_x_938:
        /* <DEDUP_REMOVED lines=8> */
.L_x_939:
[----:B------:R-:W-:Y:S05]  /*acf0*/  BSYNC.RECONVERGENT B0 ;  /* 0x0000000000007941 */ /* 0x000fea0003800200 */
.L_x_937:
        /* <DEDUP_REMOVED lines=30> */
.L_x_941:
        /* <DEDUP_REMOVED lines=8> */
.L_x_942:
[----:B------:R-:W-:Y:S05]  /*af60*/  BSYNC.RECONVERGENT B0 ;  /* 0x0000000000007941 */ /* 0x000fea0003800200 */
.L_x_940:
        /* <DEDUP_REMOVED lines=80> */
.L_x_944:
        /* <DEDUP_REMOVED lines=14> */
.L_x_945:
[----:B------:R-:W-:Y:S05]  /*b550*/  BSYNC.RECONVERGENT B0 ;  /* 0x0000000000007941 */ /* 0x000fea0003800200 */
.L_x_943:
        /* <DEDUP_REMOVED lines=38> */
.L_x_947:
        /* <DEDUP_REMOVED lines=15> */
.L_x_948:
[----:B------:R-:W-:Y:S05]  /*b8b0*/  BSYNC.RECONVERGENT B0 ;  /* 0x0000000000007941 */ /* 0x000fea0003800200 */
.L_x_946:
        /* <DEDUP_REMOVED lines=37> */
.L_x_950:
        /* <DEDUP_REMOVED lines=8> */
.L_x_951:
[----:B------:R-:W-:Y:S05]  /*bb90*/  BSYNC.RECONVERGENT B0 ;  /* 0x0000000000007941 */ /* 0x000fea0003800200 */
.L_x_949:
        /* <DEDUP_REMOVED lines=30> */
.L_x_953:
        /* <DEDUP_REMOVED lines=8> */
.L_x_954:
[----:B------:R-:W-:Y:S05]  /*be00*/  BSYNC.RECONVERGENT B0 ;  /* 0x0000000000007941 */ /* 0x000fea0003800200 */
.L_x_952:
        /* <DEDUP_REMOVED lines=80> */
.L_x_956:
        /* <DEDUP_REMOVED lines=14> */
.L_x_957:
[----:B------:R-:W-:Y:S05]  /*c3f0*/  BSYNC.RECONVERGENT B0 ;  /* 0x0000000000007941 */ /* 0x000fea0003800200 */
.L_x_955:
        /* <DEDUP_REMOVED lines=38> */
.L_x_959:
        /* <DEDUP_REMOVED lines=15> */
.L_x_960:
[----:B------:R-:W-:Y:S05]  /*c750*/  BSYNC.RECONVERGENT B0 ;  /* 0x0000000000007941 */ /* 0x000fea0003800200 */
.L_x_958:
        /* <DEDUP_REMOVED lines=37> */
.L_x_962:
        /* <DEDUP_REMOVED lines=8> */
.L_x_963:
[----:B------:R-:W-:Y:S05]  /*ca30*/  BSYNC.RECONVERGENT B0 ;  /* 0x0000000000007941 */ /* 0x000fea0003800200 */
.L_x_961:
        /* <DEDUP_REMOVED lines=30> */
.L_x_965:
        /* <DEDUP_REMOVED lines=8> */
.L_x_966:
[----:B------:R-:W-:Y:S05]  /*cca0*/  BSYNC.RECONVERGENT B0 ;  /* 0x0000000000007941 */ /* 0x000fea0003800200 */
.L_x_964:
        /* <DEDUP_REMOVED lines=80> */
.L_x_968:
        /* <DEDUP_REMOVED lines=14> */
.L_x_969:
[----:B------:R-:W-:Y:S05]  /*d290*/  BSYNC.RECONVERGENT B0 ;  /* 0x0000000000007941 */ /* 0x000fea0003800200 */
.L_x_967:
        /* <DEDUP_REMOVED lines=38> */
.L_x_971:
        /* <DEDUP_REMOVED lines=15> */
.L_x_972:
[----:B------:R-:W-:Y:S05]  /*d5f0*/  BSYNC.RECONVERGENT B0 ;  /* 0x0000000000007941 */ /* 0x000fea0003800200 */
.L_x_970:
        /* <DEDUP_REMOVED lines=37> */
.L_x_974:
        /* <DEDUP_REMOVED lines=8> */
.L_x_975:
[----:B------:R-:W-:Y:S05]  /*d8d0*/  BSYNC.RECONVERGENT B0 ;  /* 0x0000000000007941 */ /* 0x000fea0003800200 */
.L_x_973:
        /* <DEDUP_REMOVED lines=30> */
.L_x_977:
        /* <DEDUP_REMOVED lines=8> */
.L_x_978:
[----:B------:R-:W-:Y:S05]  /*db40*/  BSYNC.RECONVERGENT B0 ;  /* 0x0000000000007941 */ /* 0x000fea0003800200 */
.L_x_976:
        /* <DEDUP_REMOVED lines=80> */
.L_x_980:
        /* <DEDUP_REMOVED lines=14> */
.L_x_981:
[----:B------:R-:W-:Y:S05]  /*e130*/  BSYNC.RECONVERGENT B0 ;  /* 0x0000000000007941 */ /* 0x000fea0003800200 */
.L_x_979:
        /* <DEDUP_REMOVED lines=38> */
.L_x_983:
        /* <DEDUP_REMOVED lines=15> */
.L_x_984:
[----:B------:R-:W-:Y:S05]  /*e490*/  BSYNC.RECONVERGENT B0 ;  /* 0x0000000000007941 */ /* 0x000fea0003800200 */
.L_x_982:
        /* <DEDUP_REMOVED lines=37> */
.L_x_986:
        /* <DEDUP_REMOVED lines=8> */
.L_x_987:
[----:B------:R-:W-:Y:S05]  /*e770*/  BSYNC.RECONVERGENT B0 ;  /* 0x0000000000007941 */ /* 0x000fea0003800200 */
.L_x_985:
        /* <DEDUP_REMOVED lines=30> */
.L_x_989:
        /* <DEDUP_REMOVED lines=8> */
.L_x_990:
[----:B------:R-:W-:Y:S05]  /*e9e0*/  BSYNC.RECONVERGENT B0 ;  /* 0x0000000000007941 */ /* 0x000fea0003800200 */
.L_x_988:
        /* <DEDUP_REMOVED lines=80> */
.L_x_992:
        /* <DEDUP_REMOVED lines=14> */
.L_x_993:
[----:B------:R-:W-:Y:S05]  /*efd0*/  BSYNC.RECONVERGENT B0 ;  /* 0x0000000000007941 */ /* 0x000fea0003800200 */
.L_x_991:
        /* <DEDUP_REMOVED lines=38> */
.L_x_995:
        /* <DEDUP_REMOVED lines=15> */
.L_x_996:
[----:B------:R-:W-:Y:S05]  /*f330*/  BSYNC.RECONVERGENT B0 ;  /* 0x0000000000007941 */ /* 0x000fea0003800200 */
.L_x_994:
        /* <DEDUP_REMOVED lines=37> */
.L_x_998:
        /* <DEDUP_REMOVED lines=8> */
.L_x_999:
[----:B------:R-:W-:Y:S05]  /*f610*/  BSYNC.RECONVERGENT B0 ;  /* 0x0000000000007941 */ /* 0x000fea0003800200 */
.L_x_997:
        /* <DEDUP_REMOVED lines=30> */
.L_x_1001:
        /* <DEDUP_REMOVED lines=8> */
.L_x_1002:
[----:B------:R-:W-:Y:S05]  /*f880*/  BSYNC.RECONVERGENT B0 ;  /* 0x0000000000007941 */ /* 0x000fea0003800200 */
.L_x_1000:
        /* <DEDUP_REMOVED lines=80> */
.L_x_1004:
        /* <DEDUP_REMOVED lines=14> */
.L_x_1005:
[----:B------:R-:W-:Y:S05]  /*fe70*/  BSYNC.RECONVERGENT B0 ;  /* 0x0000000000007941 */ /* 0x000fea0003800200 */
.L_x_1003:
        /* <DEDUP_REMOVED lines=38> */
.L_x_1007:
        /* <DEDUP_REMOVED lines=15> */
.L_x_1008:
[----:B------:R-:W-:Y:S05]  /*101d0*/  BSYNC.RECONVERGENT B0 ;  /* 0x0000000000007941 */ /* 0x000fea0003800200 */
.L_x_1006:
        /* <DEDUP_REMOVED lines=37> */
.L_x_1010:
        /* <DEDUP_REMOVED lines=8> */
.L_x_1011:
[----:B------:R-:W-:Y:S05]  /*104b0*/  BSYNC.RECONVERGENT B0 ;  /* 0x0000000000007941 */ /* 0x000fea0003800200 */
.L_x_1009:
        /* <DEDUP_REMOVED lines=30> */
.L_x_1013:
        /* <DEDUP_REMOVED lines=8> */
.L_x_1014:
[----:B------:R-:W-:Y:S05]  /*10720*/  BSYNC.RECONVERGENT B0 ;  /* 0x0000000000007941 */ /* 0x000fea0003800200 */
.L_x_1012:
        /* <DEDUP_REMOVED lines=80> */
.L_x_1016:
        /* <DEDUP_REMOVED lines=14> */
.L_x_1017:
[----:B------:R-:W-:Y:S05]  /*10d10*/  BSYNC.RECONVERGENT B0 ;  /* 0x0000000000007941 */ /* 0x000fea0003800200 */
.L_x_1015:
        /* <DEDUP_REMOVED lines=38> */
.L_x_1019:
        /* <DEDUP_REMOVED lines=15> */
.L_x_1020:
[----:B------:R-:W-:Y:S05]  /*11070*/  BSYNC.RECONVERGENT B0 ;  /* 0x0000000000007941 */ /* 0x000fea0003800200 */
.L_x_1018:
        /* <DEDUP_REMOVED lines=37> */
.L_x_1022:
        /* <DEDUP_REMOVED lines=8> */
.L_x_1023:
[----:B------:R-:W-:Y:S05]  /*11350*/  BSYNC.RECONVERGENT B0 ;  /* 0x0000000000007941 */ /* 0x000fea0003800200 */
.L_x_1021:
        /* <DEDUP_REMOVED lines=30> */
.L_x_1025:
        /* <DEDUP_REMOVED lines=8> */
.L_x_1026:
[----:B------:R-:W-:Y:S05]  /*115c0*/  BSYNC.RECONVERGENT B0 ;  /* 0x0000000000007941 */ /* 0x000fea0003800200 */
.L_x_1024:
        /* <DEDUP_REMOVED lines=80> */
.L_x_1028:
        /* <DEDUP_REMOVED lines=14> */
.L_x_1029:
[----:B------:R-:W-:Y:S05]  /*11bb0*/  BSYNC.RECONVERGENT B0 ;  /* 0x0000000000007941 */ /* 0x000fea0003800200 */
.L_x_1027:
        /* <DEDUP_REMOVED lines=38> */
.L_x_1031:
        /* <DEDUP_REMOVED lines=15> */
.L_x_1032:
[----:B------:R-:W-:Y:S05]  /*11f10*/  BSYNC.RECONVERGENT B0 ;  /* 0x0000000000007941 */ /* 0x000fea0003800200 */
.L_x_1030:
        /* <DEDUP_REMOVED lines=37> */
.L_x_1034:
        /* <DEDUP_REMOVED lines=8> */
.L_x_1035:
[----:B------:R-:W-:Y:S05]  /*121f0*/  BSYNC.RECONVERGENT B0 ;  /* 0x0000000000007941 */ /* 0x000fea0003800200 */
.L_x_1033:
        /* <DEDUP_REMOVED lines=30> */
.L_x_1037:
        /* <DEDUP_REMOVED lines=8> */
.L_x_1038:
[----:B------:R-:W-:Y:S05]  /*12460*/  BSYNC.RECONVERGENT B0 ;  /* 0x0000000000007941 */ /* 0x000fea0003800200 */
.L_x_1036:
        /* <DEDUP_REMOVED lines=80> */
.L_x_1040:
        /* <DEDUP_REMOVED lines=14> */
.L_x_1041:
[----:B------:R-:W-:Y:S05]  /*12a50*/  BSYNC.RECONVERGENT B0 ;  /* 0x0000000000007941 */ /* 0x000fea0003800200 */
.L_x_1039:
        /* <DEDUP_REMOVED lines=38> */
.L_x_1043:
        /* <DEDUP_REMOVED lines=15> */
.L_x_1044:
[----:B------:R-:W-:Y:S05]  /*12db0*/  BSYNC.RECONVERGENT B0 ;  /* 0x0000000000007941 */ /* 0x000fea0003800200 */
.L_x_1042:
        /* <DEDUP_REMOVED lines=37> */
.L_x_1046:
        /* <DEDUP_REMOVED lines=8> */
.L_x_1047:
[----:B------:R-:W-:Y:S05]  /*13090*/  BSYNC.RECONVERGENT B0 ;  /* 0x0000000000007941 */ /* 0x000fea0003800200 */
.L_x_1045:
        /* <DEDUP_REMOVED lines=30> */
.L_x_1049:
        /* <DEDUP_REMOVED lines=8> */
.L_x_1050:
[----:B------:R-:W-:Y:S05]  /*13300*/  BSYNC.RECONVERGENT B0 ;  /* 0x0000000000007941 */ /* 0x000fea0003800200 */
.L_x_1048:
        /* <DEDUP_REMOVED lines=80> */
.L_x_1052:
        /* <DEDUP_REMOVED lines=14> */
.L_x_1053:
[----:B------:R-:W-:Y:S05]  /*138f0*/  BSYNC.RECONVERGENT B0 ;  /* 0x0000000000007941 */ /* 0x000fea0003800200 */
.L_x_1051:
        /* <DEDUP_REMOVED lines=38> */
.L_x_1055:
        /* <DEDUP_REMOVED lines=15> */
.L_x_1056:
[----:B------:R-:W-:Y:S05]  /*13c50*/  BSYNC.RECONVERGENT B0 ;  /* 0x0000000000007941 */ /* 0x000fea0003800200 */
.L_x_1054:
        /* <DEDUP_REMOVED lines=37> */
.L_x_1058:
        /* <DEDUP_REMOVED lines=8> */
.L_x_1059:
[----:B------:R-:W-:Y:S05]  /*13f30*/  BSYNC.RECONVERGENT B0 ;  /* 0x0000000000007941 */ /* 0x000fea0003800200 */
.L_x_1057:
        /* <DEDUP_REMOVED lines=30> */
.L_x_1061:
        /* <DEDUP_REMOVED lines=8> */
.L_x_1062:
[----:B------:R-:W-:Y:S05]  /*141a0*/  BSYNC.RECONVERGENT B0 ;  /* 0x0000000000007941 */ /* 0x000fea0003800200 */
.L_x_1060:
        /* <DEDUP_REMOVED lines=80> */
.L_x_1064:
        /* <DEDUP_REMOVED lines=14> */
.L_x_1065:
[----:B------:R-:W-:Y:S05]  /*14790*/  BSYNC.RECONVERGENT B0 ;  /* 0x0000000000007941 */ /* 0x000fea0003800200 */
.L_x_1063:
        /* <DEDUP_REMOVED lines=38> */
.L_x_1067:
        /* <DEDUP_REMOVED lines=15> */
.L_x_1068:
[----:B------:R-:W-:Y:S05]  /*14af0*/  BSYNC.RECONVERGENT B0 ;  /* 0x0000000000007941 */ /* 0x000fea0003800200 */
.L_x_1066:
        /* <DEDUP_REMOVED lines=37> */
.L_x_1070:
        /* <DEDUP_REMOVED lines=8> */
.L_x_1071:
[----:B------:R-:W-:Y:S05]  /*14dd0*/  BSYNC.RECONVERGENT B0 ;  /* 0x0000000000007941 */ /* 0x000fea0003800200 */
.L_x_1069:
        /* <DEDUP_REMOVED lines=30> */
.L_x_1073:
        /* <DEDUP_REMOVED lines=8> */
.L_x_1074:
[----:B------:R-:W-:Y:S05]  /*15040*/  BSYNC.RECONVERGENT B0 ;  /* 0x0000000000007941 */ /* 0x000fea0003800200 */
.L_x_1072:
        /* <DEDUP_REMOVED lines=80> */
.L_x_1076:
        /* <DEDUP_REMOVED lines=14> */
.L_x_1077:
[----:B------:R-:W-:Y:S05]  /*15630*/  BSYNC.RECONVERGENT B0 ;  /* 0x0000000000007941 */ /* 0x000fea0003800200 */
.L_x_1075:
        /* <DEDUP_REMOVED lines=38> */
.L_x_1079:
        /* <DEDUP_REMOVED lines=15> */
.L_x_1080:
[----:B------:R-:W-:Y:S05]  /*15990*/  BSYNC.RECONVERGENT B0 ;  /* 0x0000000000007941 */ /* 0x000fea0003800200 */
.L_x_1078:
        /* <DEDUP_REMOVED lines=37> */
.L_x_1082:
        /* <DEDUP_REMOVED lines=8> */
.L_x_1083:
[----:B------:R-:W-:Y:S05]  /*15c70*/  BSYNC.RECONVERGENT B0 ;  /* 0x0000000000007941 */ /* 0x000fea0003800200 */
.L_x_1081:
        /* <DEDUP_REMOVED lines=30> */
.L_x_1085:
        /* <DEDUP_REMOVED lines=8> */
.L_x_1086:
[----:B------:R-:W-:Y:S05]  /*15ee0*/  BSYNC.RECONVERGENT B0 ;  /* 0x0000000000007941 */ /* 0x000fea0003800200 */
.L_x_1084:
        /* <DEDUP_REMOVED lines=80> */
.L_x_1088:
        /* <DEDUP_REMOVED lines=14> */
.L_x_1089:
[----:B------:R-:W-:Y:S05]  /*164d0*/  BSYNC.RECONVERGENT B0 ;  /* 0x0000000000007941 */ /* 0x000fea0003800200 */
.L_x_1087:
        /* <DEDUP_REMOVED lines=38> */
.L_x_1091:
        /* <DEDUP_REMOVED lines=15> */
.L_x_1092:
[----:B------:R-:W-:Y:S05]  /*16830*/  BSYNC.RECONVERGENT B0 ;  /* 0x0000000000007941 */ /* 0x000fea0003800200 */
.L_x_1090:
        /* <DEDUP_REMOVED lines=37> */
.L_x_1094:
        /* <DEDUP_REMOVED lines=8> */
.L_x_1095:
[----:B------:R-:W-:Y:S05]  /*16b10*/  BSYNC.RECONVERGENT B0 ;  /* 0x0000000000007941 */ /* 0x000fea0003800200 */
.L_x_1093:
        /* <DEDUP_REMOVED lines=30> */
.L_x_1097:
        /* <DEDUP_REMOVED lines=8> */
.L_x_1098:
[----:B------:R-:W-:Y:S05]  /*16d80*/  BSYNC.RECONVERGENT B0 ;  /* 0x0000000000007941 */ /* 0x000fea0003800200 */
.L_x_1096:
        /* <DEDUP_REMOVED lines=80> */
.L_x_1100:
        /* <DEDUP_REMOVED lines=14> */
.L_x_1101:
[----:B------:R-:W-:Y:S05]  /*17370*/  BSYNC.RECONVERGENT B0 ;  /* 0x0000000000007941 */ /* 0x000fea0003800200 */
.L_x_1099:
        /* <DEDUP_REMOVED lines=38> */
.L_x_1103:
        /* <DEDUP_REMOVED lines=15> */
.L_x_1104:
[----:B------:R-:W-:Y:S05]  /*176d0*/  BSYNC.RECONVERGENT B0 ;  /* 0x0000000000007941 */ /* 0x000fea0003800200 */
.L_x_1102:
        /* <DEDUP_REMOVED lines=37> */
.L_x_1106:
        /* <DEDUP_REMOVED lines=8> */
.L_x_1107:
[----:B------:R-:W-:Y:S05]  /*179b0*/  BSYNC.RECONVERGENT B0 ;  /* 0x0000000000007941 */ /* 0x000fea0003800200 */
.L_x_1105:
        /* <DEDUP_REMOVED lines=30> */
.L_x_1109:
        /* <DEDUP_REMOVED lines=8> */
.L_x_1110:
[----:B------:R-:W-:Y:S05]  /*17c20*/  BSYNC.RECONVERGENT B0 ;  /* 0x0000000000007941 */ /* 0x000fea0003800200 */
.L_x_1108:
        /* <DEDUP_REMOVED lines=80> */
.L_x_1112:
        /* <DEDUP_REMOVED lines=14> */
.L_x_1113:
[----:B------:R-:W-:Y:S05]  /*18210*/  BSYNC.RECONVERGENT B0 ;  /* 0x0000000000007941 */ /* 0x000fea0003800200 */
.L_x_1111:
        /* <DEDUP_REMOVED lines=38> */
.L_x_1115:
        /* <DEDUP_REMOVED lines=15> */
.L_x_1116:
[----:B------:R-:W-:Y:S05]  /*18570*/  BSYNC.RECONVERGENT B0 ;  /* 0x0000000000007941 */ /* 0x000fea0003800200 */
.L_x_1114:
        /* <DEDUP_REMOVED lines=37> */
.L_x_1118:
        /* <DEDUP_REMOVED lines=8> */
.L_x_1119:
[----:B------:R-:W-:Y:S05]  /*18850*/  BSYNC.RECONVERGENT B0 ;  /* 0x0000000000007941 */ /* 0x000fea0003800200 */
.L_x_1117:
        /* <DEDUP_REMOVED lines=30> */
.L_x_1121:
        /* <DEDUP_REMOVED lines=8> */
.L_x_1122:
[----:B------:R-:W-:Y:S05]  /*18ac0*/  BSYNC.RECONVERGENT B0 ;  /* 0x0000000000007941 */ /* 0x000fea0003800200 */
.L_x_1120:
        /* <DEDUP_REMOVED lines=80> */
.L_x_1124:
        /* <DEDUP_REMOVED lines=14> */
.L_x_1125:
[----:B------:R-:W-:Y:S05]  /*190b0*/  BSYNC.RECONVERGENT B0 ;  /* 0x0000000000007941 */ /* 0x000fea0003800200 */
.L_x_1123:
        /* <DEDUP_REMOVED lines=38> */
.L_x_1127:
        /* <DEDUP_REMOVED lines=15> */
.L_x_1128:
[----:B------:R-:W-:Y:S05]  /*19410*/  BSYNC.RECONVERGENT B0 ;  /* 0x0000000000007941 */ /* 0x000fea0003800200 */
.L_x_1126:
        /* <DEDUP_REMOVED lines=37> */
.L_x_1130:
        /* <DEDUP_REMOVED lines=8> */
.L_x_1131:
[----:B------:R-:W-:Y:S05]  /*196f0*/  BSYNC.RECONVERGENT B0 ;  /* 0x0000000000007941 */ /* 0x000fea0003800200 */
.L_x_1129:
        /* <DEDUP_REMOVED lines=30> */
.L_x_1133:
        /* <DEDUP_REMOVED lines=8> */
.L_x_1134:
[----:B------:R-:W-:Y:S05]  /*19960*/  BSYNC.RECONVERGENT B0 ;  /* 0x0000000000007941 */ /* 0x000fea0003800200 */
.L_x_1132:
        /* <DEDUP_REMOVED lines=80> */
.L_x_1136:
        /* <DEDUP_REMOVED lines=14> */
.L_x_1137:
[----:B------:R-:W-:Y:S05]  /*19f50*/  BSYNC.RECONVERGENT B0 ;  /* 0x0000000000007941 */ /* 0x000fea0003800200 */
.L_x_1135:
        /* <DEDUP_REMOVED lines=38> */
.L_x_1139:
        /* <DEDUP_REMOVED lines=15> */
.L_x_1140:
[----:B------:R-:W-:Y:S05]  /*1a2b0*/  BSYNC.RECONVERGENT B0 ;  /* 0x0000000000007941 */ /* 0x000fea0003800200 */
.L_x_1138:
        /* <DEDUP_REMOVED lines=37> */
.L_x_1142:
        /* <DEDUP_REMOVED lines=8> */
.L_x_1143:
[----:B------:R-:W-:Y:S05]  /*1a590*/  BSYNC.RECONVERGENT B0 ;  /* 0x0000000000007941 */ /* 0x000fea0003800200 */
.L_x_1141:
        /* <DEDUP_REMOVED lines=30> */
.L_x_1145:
        /* <DEDUP_REMOVED lines=8> */
.L_x_1146:
[----:B------:R-:W-:Y:S05]  /*1a800*/  BSYNC.RECONVERGENT B0 ;  /* 0x0000000000007941 */ /* 0x000fea0003800200 */
.L_x_1144:
        /* <DEDUP_REMOVED lines=80> */
.L_x_1148:
        /* <DEDUP_REMOVED lines=14> */
.L_x_1149:
[----:B------:R-:W-:Y:S05]  /*1adf0*/  BSYNC.RECONVERGENT B0 ;  /* 0x0000000000007941 */ /* 0x000fea0003800200 */
.L_x_1147:
        /* <DEDUP_REMOVED lines=38> */
.L_x_1151:
        /* <DEDUP_REMOVED lines=15> */
.L_x_1152:
[----:B------:R-:W-:Y:S05]  /*1b150*/  BSYNC.RECONVERGENT B0 ;  /* 0x0000000000007941 */ /* 0x000fea0003800200 */
.L_x_1150:
        /* <DEDUP_REMOVED lines=37> */
.L_x_1154:
        /* <DEDUP_REMOVED lines=8> */
.L_x_1155:
[----:B------:R-:W-:Y:S05]  /*1b430*/  BSYNC.RECONVERGENT B0 ;  /* 0x0000000000007941 */ /* 0x000fea0003800200 */
.L_x_1153:
        /* <DEDUP_REMOVED lines=30> */
.L_x_1157:
        /* <DEDUP_REMOVED lines=8> */
.L_x_1158:
[----:B------:R-:W-:Y:S05]  /*1b6a0*/  BSYNC.RECONVERGENT B0 ;  /* 0x0000000000007941 */ /* 0x000fea0003800200 */
.L_x_1156:
        /* <DEDUP_REMOVED lines=80> */
.L_x_1160:
        /* <DEDUP_REMOVED lines=14> */
.L_x_1161:
[----:B------:R-:W-:Y:S05]  /*1bc90*/  BSYNC.RECONVERGENT B0 ;  /* 0x0000000000007941 */ /* 0x000fea0003800200 */
.L_x_1159:
        /* <DEDUP_REMOVED lines=38> */
.L_x_1163:
        /* <DEDUP_REMOVED lines=15> */
.L_x_1164:
[----:B------:R-:W-:Y:S05]  /*1bff0*/  BSYNC.RECONVERGENT B0 ;  /* 0x0000000000007941 */ /* 0x000fea0003800200 */
.L_x_1162:
        /* <DEDUP_REMOVED lines=37> */
.L_x_1166:
        /* <DEDUP_REMOVED lines=8> */
.L_x_1167:
[----:B------:R-:W-:Y:S05]  /*1c2d0*/  BSYNC.RECONVERGENT B0 ;  /* 0x0000000000007941 */ /* 0x000fea0003800200 */
.L_x_1165:
        /* <DEDUP_REMOVED lines=30> */
.L_x_1169:
        /* <DEDUP_REMOVED lines=8> */
.L_x_1170:
[----:B------:R-:W-:Y:S05]  /*1c540*/  BSYNC.RECONVERGENT B0 ;  /* 0x0000000000007941 */ /* 0x000fea0003800200 */
.L_x_1168:
        /* <DEDUP_REMOVED lines=15> */
[----:B------:R-:W-:Y:S02]  /*1c640*/  IADD3 R9, P1, PT, R4, R9, RZ ;  /* 0x0000000904097210 */ /* 0x000fe40007f3e0ff */
[----:B------:R-:W-:Y:S01]  /*1c650*/  IADD3.X R33, PT, PT, RZ, ~R27, RZ, P0, !PT ;  /* 0x8000001bff217210 */ /* 0x000fe200007fe4ff */
[----:B------:R-:W-:Y:S01]  /*1c660*/  IMAD.WIDE.U32 R28, R8, R25, R28 ;  /* 0x00000019081c7225 */ /* 0x000fe200078e001c */
[----:B------:R-:W-:-:S03]  /*1c670*/  IADD3.X R38, PT, PT, RZ, R24, RZ, P1, !PT ;  /* 0x00000018ff267210 */ /* 0x000fc60000ffe4ff */
        /* <DEDUP_REMOVED lines=61> */
.L_x_1172:
[----:B------:R-:W-:Y:S01]  /*1ca50*/  IMAD.MOV.U32 R32, RZ, RZ, R38 ;  /* 0x000000ffff207224 */ /* 0x000fe200078e0026 */
[----:B------:R-:W-:Y:S01]  /*1ca60*/  MOV R25, R39 ;  /* 0x0000002700197202 */ /* 0x000fe20000000f00 */
[----:B------:R-:W-:Y:S01]  /*1ca70*/  IMAD.MOV.U32 R15, RZ, RZ, R2 ;  /* 0x000000ffff0f7224 */ /* 0x000fe200078e0002 */
[----:B------:R-:W-:Y:S02]  /*1ca80*/  MOV R14, R0 ;  /* 0x00000000000e7202 */ /* 0x000fe40000000f00 */
        /* <DEDUP_REMOVED lines=8> */
[----:B------:R-:W-:Y:S01]  /*1cb10*/  IMAD R25, R0, R9, R4 ;  /* 0x0000000900197224 */ /* 0x000fe200078e0204 */
[----:B------:R-:W-:-:S03]  /*1cb20*/  MOV R9, R14 ;  /* 0x0000000e00097202 */ /* 0x000fc60000000f00 */
[----:B------:R-:W-:-:S07]  /*1cb30*/  IMAD.IADD R25, R25, 0x1, R15 ;  /* 0x0000000119197824 */ /* 0x000fce00078e020f */
.L_x_1173:
[----:B------:R-:W-:Y:S05]  /*1cb40*/  BSYNC.RECONVERGENT B0 ;  /* 0x0000000000007941 */ /* 0x000fea0003800200 */
.L_x_1171:
[----:B------:R-:W0:Y:S01]  /*1cb50*/  LDC.64 R14, c[0x0][R3+0x408] ;  /* 0x00010200030e7b82 */ /* 0x000e220000000a00 */
[----:B------:R-:W-:Y:S01]  /*1cb60*/  IADD3 R9, P0, PT, R40, R9, RZ ;  /* 0x0000000928097210 */ /* 0x000fe20007f1e0ff */
[----:B------:R-:W-:Y:S01]  /*1cb70*/  BSSY.RECONVERGENT B0, `(.L_x_1174) ;  /* 0x0000033000007945 */ /* 0x000fe20003800200 */
[----:B------:R-:W-:Y:S02]  /*1cb80*/  MOV R10, R16 ;  /* 0x00000010000a7202 */ /* 0x000fe40000000f00 */
[----:B------:R-:W-:-:S03]  /*1cb90*/  IADD3.X R41, PT, PT, R41, R25, RZ, P0, !PT ;  /* 0x0000001929297210 */ /* 0x000fc600007fe4ff */
[----:B------:R-:W0:Y:S08]  /*1cba0*/  LDC.64 R42, c[0x0][R3+0x3a8] ;  /* 0x0000ea00032a7b82 */ /* 0x000e300000000a00 */
[----:B------:R-:W1:Y:S01]  /*1cbb0*/  LDC.64 R12, c[0x0][R3+0x478] ;  /* 0x00011e00030c7b82 */ /* 0x000e620000000a00 */
[----:B0-----:R-:W-:-:S05]  /*1cbc0*/  IADD3 R2, P1, PT, R14, -R42, RZ ;  /* 0x8000002a0e027210 */ /* 0x001fca0007f3e0ff */
[----:B------:R-:W-:Y:S02]  /*1cbd0*/  IMAD.X R0, R15, 0x1, ~R43, P1 ;  /* 0x000000010f007824 */ /* 0x000fe400008e0e2b */
[----:B-1----:R-:W-:-:S03]  /*1cbe0*/  IMAD R41, R41, R12, RZ ;  /* 0x0000000c29297224 */ /* 0x002fc600078e02ff */
[----:B------:R-:W-:Y:S01]  /*1cbf0*/  LOP3.LUT R4, R45, R0, RZ, 0xfc, !PT ;  /* 0x000000002d047212 */ /* 0x000fe200078efcff */
[----:B------:R-:W-:-:S03]  /*1cc00*/  IMAD.WIDE.U32 R10, R12, R9, R10 ;  /* 0x000000090c0a7225 */ /* 0x000fc600078e000a */
[----:B------:R-:W-:Y:S01]  /*1cc10*/  ISETP.NE.U32.AND P0, PT, R4, RZ, PT ;  /* 0x000000ff0400720c */ /* 0x000fe20003f05070 */
[----:B------:R-:W-:-:S04]  /*1cc20*/  IMAD R41, R13, R9, R41 ;  /* 0x000000090d297224 */ /* 0x000fc800078e0229 */
[----:B------:R-:W-:-:S08]  /*1cc30*/  IMAD.IADD R17, R11, 0x1, R41 ;  /* 0x000000010b117824 */ /* 0x000fd000078e0229 */
[----:B------:R-:W-:Y:S05]  /*1cc40*/  @P0 BRA `(.L_x_1175) ;  /* 0x00000000005c0947 */ /* 0x000fea0003800000 */
[----:B------:R-:W0:Y:S01]  /*1cc50*/  I2F.U32.RP R0, R2 ;  /* 0x0000000200007306 */ /* 0x000e220000209000 */
[----:B------:R-:W-:Y:S01]  /*1cc60*/  HFMA2 R12, -RZ, RZ, 0, 0 ;  /* 0x00000000ff0c7431 */ /* 0x000fe200000001ff */
[----:B------:R-:W-:Y:S02]  /*1cc70*/  ISETP.NE.U32.AND P2, PT, R2, RZ, PT ;  /* 0x000000ff0200720c */ /* 0x000fe40003f45070 */
[----:B------:R-:W-:-:S04]  /*1cc80*/  MOV R15, RZ ;  /* 0x000000ff000f7202 */ /* 0x000fc80000000f00 */
[----:B0-----:R-:W0:Y:S02]  /*1cc90*/  MUFU.RCP R0, R0 ;  /* 0x0000000000007308 */ /* 0x001e240000001000 */
[----:B0-----:R-:W-:-:S06]  /*1cca0*/  IADD3 R13, PT, PT, R0, 0xffffffe, RZ ;  /* 0x0ffffffe000d7810 */ /* 0x001fcc0007ffe0ff */
[----:B------:R-:W0:Y:S02]  /*1ccb0*/  F2I.FTZ.U32.TRUNC.NTZ R13, R13 ;  /* 0x0000000d000d7305 */ /* 0x000e24000021f000 */
[----:B0-----:R-:W-:-:S04]  /*1ccc0*/  IMAD.MOV R9, RZ, RZ, -R13 ;  /* 0x000000ffff097224 */ /* 0x001fc800078e0a0d */
[----:B------:R-:W-:-:S04]  /*1ccd0*/  IMAD R9, R9, R2, RZ ;  /* 0x0000000209097224 */ /* 0x000fc800078e02ff */
        /* <DEDUP_REMOVED lines=14> */
.L_x_1175:
[----:B------:R-:W-:Y:S01]  /*1cdc0*/  MOV R32, R44 ;  /* 0x0000002c00207202 */ /* 0x000fe20000000f00 */
[----:B------:R-:W-:Y:S01]  /*1cdd0*/  IMAD.MOV.U32 R25, RZ, RZ, R45 ;  /* 0x000000ffff197224 */ /* 0x000fe200078e002d */
[----:B------:R-:W-:Y:S01]  /*1cde0*/  MOV R15, R2 ;  /* 0x00000002000f7202 */ /* 0x000fe20000000f00 */
[----:B------:R-:W-:Y:S01]  /*1cdf0*/  IMAD.MOV.U32 R14, RZ, RZ, R0 ;  /* 0x000000ffff0e7224 */ /* 0x000fe200078e0000 */
[----:B------:R-:W-:-:S07]  /*1ce00*/  MOV R26, 0x1ce20 ;  /* 0x0001ce20001a7802 */ /* 0x000fce0000000f00 */
[----:B------:R-:W-:Y:S05]  /*1ce10*/  CALL.REL.NOINC `($__internal_3_$__cuda_sm20_div_s64) ;  /* 0x0000000800287944 */ /* 0x000fea0003c00000 */
[----:B------:R-:W-:Y:S01]  /*1ce20*/  IADD3 R9, P0, PT, RZ, -R12, RZ ;  /* 0x8000000cff097210 */ /* 0x000fe20007f1e0ff */
[----:B------:R-:W-:-:S03]  /*1ce30*/  IMAD.MOV.U32 R14, RZ, RZ, R44 ;  /* 0x000000ffff0e7224 */ /* 0x000fc600078e002c */
[----:B------:R-:W-:-:S05]  /*1ce40*/  IADD3.X R15, PT, PT, RZ, ~R13, RZ, P0, !PT ;  /* 0x8000000dff0f7210 */ /* 0x000fca00007fe4ff */
[----:B------:R-:W-:Y:S01]  /*1ce50*/  IMAD R4, R15, R2, RZ ;  /* 0x000000020f047224 */ /* 0x000fe200078e02ff */
[----:B------:R-:W-:-:S03]  /*1ce60*/  MOV R15, R45 ;  /* 0x0000002d000f7202 */ /* 0x000fc60000000f00 */
[----:B------:R-:W-:-:S04]  /*1ce70*/  IMAD.WIDE.U32 R14, R2, R9, R14 ;  /* 0x00000009020e7225 */ /* 0x000fc800078e000e */
[----:B------:R-:W-:-:S04]  /*1ce80*/  IMAD R9, R0, R9, R4 ;  /* 0x0000000900097224 */ /* 0x000fc800078e0204 */
[----:B------:R-:W-:-:S07]  /*1ce90*/  IMAD.IADD R15, R9, 0x1, R15 ;  /* 0x00000001090f7824 */ /* 0x000fce00078e020f */
.L_x_1176:
[----:B------:R-:W-:Y:S05]  /*1cea0*/  BSYNC.RECONVERGENT B0 ;  /* 0x0000000000007941 */ /* 0x000fea0003800200 */
.L_x_1174:
[----:B------:R-:W0:Y:S01]  /*1ceb0*/  LDC.64 R2, c[0x0][R3+0x470] ;  /* 0x00011c0003027b82 */ /* 0x000e220000000a00 */
[----:B------:R-:W-:Y:S01]  /*1cec0*/  IADD3 R9, P0, PT, R42, R14, RZ ;  /* 0x0000000e2a097210 */ /* 0x000fe20007f1e0ff */
[----:B------:R-:W-:Y:S01]  /*1ced0*/  IMAD.MOV.U32 R16, RZ, RZ, R10 ;  /* 0x000000ffff107224 */ /* 0x000fe200078e000a */
[----:B------:R-:W-:Y:S01]  /*1cee0*/  LOP3.LUT R0, R39, R5, RZ, 0xfc, !PT ;  /* 0x0000000527007212 */ /* 0x000fe200078efcff */
[----:B------:R-:W-:Y:S01]  /*1cef0*/  BSSY.RECONVERGENT B0, `(.L_x_1177) ;  /* 0x0000028000007945 */ /* 0x000fe20003800200 */
[----:B------:R-:W-:Y:S02]  /*1cf00*/  IADD3.X R43, PT, PT, R43, R15, RZ, P0, !PT ;  /* 0x0000000f2b2b7210 */ /* 0x000fe400007fe4ff */
[----:B------:R-:W-:-:S03]  /*1cf10*/  ISETP.NE.U32.AND P0, PT, R0, RZ, PT ;  /* 0x000000ff0000720c */ /* 0x000fc60003f05070 */
        /* <DEDUP_REMOVED lines=10> */
[----:B------:R-:W-:Y:S01]  /*1cfc0*/  HFMA2 R2, -RZ, RZ, 0, 0 ;  /* 0x00000000ff027431 */ /* 0x000fe200000001ff */
[----:B------:R-:W-:-:S06]  /*1cfd0*/  ISETP.NE.U32.AND P2, PT, R6, RZ, PT ;  /* 0x000000ff0600720c */ /* 0x000fcc0003f45070 */
[----:B0-----:R-:W0:Y:S02]  /*1cfe0*/  MUFU.RCP R4, R4 ;  /* 0x0000000400047308 */ /* 0x001e240000001000 */
[----:B0-----:R-:W-:-:S06]  /*1cff0*/  IADD3 R9, PT, PT, R4, 0xffffffe, RZ ;  /* 0x0ffffffe04097810 */ /* 0x001fcc0007ffe0ff */
        /* <DEDUP_REMOVED lines=10> */
[----:B------:R-:W-:Y:S01]  /*1d0a0*/  ISETP.GE.U32.AND P1, PT, R3, R6, PT ;  /* 0x000000060300720c */ /* 0x000fe20003f26070 */
[----:B------:R-:W-:-:S12]  /*1d0b0*/  IMAD.MOV.U32 R3, RZ, RZ, RZ ;  /* 0x000000ffff037224 */ /* 0x000fd800078e00ff */
[----:B------:R-:W-:Y:S02]  /*1d0c0*/  @P1 IADD3 R2, PT, PT, R2, 0x1, RZ ;  /* 0x0000000102021810 */ /* 0x000fe40007ffe0ff */
[----:B------:R-:W-:Y:S01]  /*1d0d0*/  @!P2 LOP3.LUT R2, RZ, R6, RZ, 0x33, !PT ;  /* 0x00000006ff02a212 */ /* 0x000fe200078e33ff */
[----:B------:R-:W-:Y:S06]  /*1d0e0*/  BRA `(.L_x_1179) ;  /* 0x0000000000207947 */ /* 0x000fec0003800000 */
.L_x_1178:
[----:B------:R-:W-:Y:S01]  /*1d0f0*/  MOV R32, R38 ;  /* 0x0000002600207202 */ /* 0x000fe20000000f00 */
[----:B------:R-:W-:Y:S01]  /*1d100*/  IMAD.MOV.U32 R25, RZ, RZ, R39 ;  /* 0x000000ffff197224 */ /* 0x000fe200078e0027 */
[----:B------:R-:W-:Y:S01]  /*1d110*/  MOV R15, R6 ;  /* 0x00000006000f7202 */ /* 0x000fe20000000f00 */
[----:B------:R-:W-:Y:S01]  /*1d120*/  IMAD.MOV.U32 R14, RZ, RZ, R5 ;  /* 0x000000ffff0e7224 */ /* 0x000fe200078e0005 */
[----:B------:R-:W-:-:S07]  /*1d130*/  MOV R26, 0x1d150 ;  /* 0x0001d150001a7802 */ /* 0x000fce0000000f00 */
[----:B------:R-:W-:Y:S05]  /*1d140*/  CALL.REL.NOINC `($__internal_3_$__cuda_sm20_div_s64) ;  /* 0x00000004005c7944 */ /* 0x000fea0003c00000 */
[----:B------:R-:W-:Y:S01]  /*1d150*/  MOV R2, R12 ;  /* 0x0000000c00027202 */ /* 0x000fe20000000f00 */
[----:B------:R-:W-:-:S07]  /*1d160*/  IMAD.MOV.U32 R3, RZ, RZ, R13 ;  /* 0x000000ffff037224 */ /* 0x000fce00078e000d */
.L_x_1179:
[----:B------:R-:W-:Y:S05]  /*1d170*/  BSYNC.RECONVERGENT B0 ;  /* 0x0000000000007941 */ /* 0x000fea0003800200 */
.L_x_1177:
[----:B------:R-:W-:Y:S01]  /*1d180*/  IADD3 R9, P0, PT, RZ, -R2, RZ ;  /* 0x80000002ff097210 */ /* 0x000fe20007f1e0ff */
[----:B------:R-:W-:Y:S01]  /*1d190*/  IMAD.MOV.U32 R10, RZ, RZ, R38 ;  /* 0x000000ffff0a7224 */ /* 0x000fe200078e0026 */
[----:B------:R-:W0:Y:S01]  /*1d1a0*/  LDCU.64 UR6, c[0x0][0x558] ;  /* 0x0000ab00ff0677ac */ /* 0x000e220008000a00 */
[----:B------:R-:W-:Y:S01]  /*1d1b0*/  BSSY.RECONVERGENT B0, `(.L_x_1180) ;  /* 0x000002a000007945 */ /* 0x000fe20003800200 */
[----:B------:R-:W-:-:S05]  /*1d1c0*/  IADD3.X R11, PT, PT, RZ, ~R3, RZ, P0, !PT ;  /* 0x80000003ff0b7210 */ /* 0x000fca00007fe4ff */
[----:B------:R-:W-:Y:S01]  /*1d1d0*/  IMAD R4, R11, R6, RZ ;  /* 0x000000060b047224 */ /* 0x000fe200078e02ff */
[----:B------:R-:W-:-:S03]  /*1d1e0*/  MOV R11, R39 ;  /* 0x00000027000b7202 */ /* 0x000fc60000000f00 */
[-C--:B------:R-:W-:Y:S02]  /*1d1f0*/  IMAD R5, R5, R9.reuse, R4 ;  /* 0x0000000905057224 */ /* 0x080fe400078e0204 */
[----:B------:R-:W-:-:S04]  /*1d200*/  IMAD.WIDE.U32 R10, R6, R9, R10 ;  /* 0x00000009060a7225 */ /* 0x000fc800078e000a */
[----:B------:R-:W-:Y:S01]  /*1d210*/  IMAD.IADD R4, R11, 0x1, R5 ;  /* 0x000000010b047824 */ /* 0x000fe200078e0205 */
[----:B------:R-:W-:-:S03]  /*1d220*/  LOP3.LUT R5, R3, R7, RZ, 0xfc, !PT ;  /* 0x0000000703057212 */ /* 0x000fc600078efcff */
[----:B0-----:R-:W-:Y:S01]  /*1d230*/  IMAD R9, R4, UR6, RZ ;  /* 0x0000000604097c24 */ /* 0x001fe2000f8e02ff */
[----:B------:R-:W-:Y:S01]  /*1d240*/  ISETP.NE.U32.AND P0, PT, R5, RZ, PT ;  /* 0x000000ff0500720c */ /* 0x000fe20003f05070 */
[----:B------:R-:W-:-:S04]  /*1d250*/  IMAD.WIDE.U32 R4, R10, UR6, RZ ;  /* 0x000000060a047c25 */ /* 0x000fc8000f8e00ff */
[----:B------:R-:W-:-:S05]  /*1d260*/  IMAD R9, R10, UR7, R9 ;  /* 0x000000070a097c24 */ /* 0x000fca000f8e0209 */
[----:B------:R-:W-:-:S03]  /*1d270*/  IADD3 R9, PT, PT, R5, R9, RZ ;  /* 0x0000000905097210 */ /* 0x000fc60007ffe0ff */
[----:B------:R-:W-:Y:S05]  /*1d280*/  @P0 BRA `(.L_x_1181) ;  /* 0x0000000000500947 */ /* 0x000fea0003800000 */
[----:B------:R-:W0:Y:S01]  /*1d290*/  I2F.U32.RP R6, R8 ;  /* 0x0000000800067306 */ /* 0x000e220000209000 */
[----:B------:R-:W-:Y:S01]  /*1d2a0*/  IMAD.MOV.U32 R10, RZ, RZ, RZ ;  /* 0x000000ffff0a7224 */ /* 0x000fe200078e00ff */
[----:B------:R-:W-:-:S06]  /*1d2b0*/  ISETP.NE.U32.AND P2, PT, R8, RZ, PT ;  /* 0x000000ff0800720c */ /* 0x000fcc0003f45070 */
[----:B0-----:R-:W0:Y:S02]  /*1d2c0*/  MUFU.RCP R6, R6 ;  /* 0x0000000600067308 */ /* 0x001e240000001000 */
[----:B0-----:R-:W-:-:S06]  /*1d2d0*/  VIADD R12, R6, 0xffffffe ;  /* 0x0ffffffe060c7836 */ /* 0x001fcc0000000000 */
[----:B------:R-:W0:Y:S02]  /*1d2e0*/  F2I.FTZ.U32.TRUNC.NTZ R11, R12 ;  /* 0x0000000c000b7305 */ /* 0x000e24000021f000 */
[----:B0-----:R-:W-:-:S05]  /*1d2f0*/  IADD3 R13, PT, PT, RZ, -R11, RZ ;  /* 0x8000000bff0d7210 */ /* 0x001fca0007ffe0ff */
        /* <DEDUP_REMOVED lines=8> */
[----:B------:R-:W-:Y:S01]  /*1d380*/  ISETP.GE.U32.AND P1, PT, R11, R8, PT ;  /* 0x000000080b00720c */ /* 0x000fe20003f26070 */
[----:B------:R-:W-:-:S12]  /*1d390*/  HFMA2 R11, -RZ, RZ, 0, 0 ;  /* 0x00000000ff0b7431 */ /* 0x000fd800000001ff */
[----:B------:R-:W-:Y:S01]  /*1d3a0*/  @P1 VIADD R10, R10, 0x1 ;  /* 0x000000010a0a1836 */ /* 0x000fe20000000000 */
[----:B------:R-:W-:Y:S01]  /*1d3b0*/  @!P2 LOP3.LUT R10, RZ, R8, RZ, 0x33, !PT ;  /* 0x00000008ff0aa212 */ /* 0x000fe200078e33ff */
[----:B------:R-:W-:Y:S06]  /*1d3c0*/  BRA `(.L_x_1182) ;  /* 0x0000000000207947 */ /* 0x000fec0003800000 */
.L_x_1181:
        /* <DEDUP_REMOVED lines=8> */
.L_x_1182:
[----:B------:R-:W-:Y:S05]  /*1d450*/  BSYNC.RECONVERGENT B0 ;  /* 0x0000000000007941 */ /* 0x000fea0003800200 */
.L_x_1180:
[----:B------:R-:W-:Y:S01]  /*1d460*/  SHF.R.S32.HI R5, RZ, 0x1f, R0 ;  /* 0x0000001fff057819 */ /* 0x000fe20000011400 */
[----:B------:R-:W0:Y:S03]  /*1d470*/  LDCU.64 UR6, c[0x0][0x550] ;  /* 0x0000aa00ff0677ac */ /* 0x000e260008000a00 */
        /* <DEDUP_REMOVED lines=8> */
[----:B------:R-:W2:Y:S01]  /*1d500*/  LDG.E.128 R12, desc[UR4][R12.64] ;  /* 0x000000040c0c7981 */ /* 0x000ea2000c1e1d00 */
[----:B------:R-:W-:-:S04]  /*1d510*/  IADD3 R5, P0, PT, RZ, -R10, RZ ;  /* 0x8000000aff057210 */ /* 0x000fc80007f1e0ff */
[----:B------:R-:W-:Y:S01]  /*1d520*/  IADD3.X R17, PT, PT, RZ, ~R11, RZ, P0, !PT ;  /* 0x8000000bff117210 */ /* 0x000fe200007fe4ff */
[----:B------:R-:W-:-:S04]  /*1d530*/  IMAD.WIDE.U32 R2, R8, R5, R2 ;  /* 0x0000000508027225 */ /* 0x000fc800078e0002 */
[----:B------:R-:W-:Y:S01]  /*1d540*/  IMAD R0, R17, R8, RZ ;  /* 0x0000000811007224 */ /* 0x000fe200078e02ff */
[----:B------:R-:W-:-:S03]  /*1d550*/  MOV R8, R4 ;  /* 0x0000000400087202 */ /* 0x000fc60000000f00 */
[----:B------:R-:W-:Y:S02]  /*1d560*/  IMAD R7, R7, R5, R0 ;  /* 0x0000000507077224 */ /* 0x000fe400078e0200 */
[----:B0-----:R-:W-:-:S04]  /*1d570*/  IMAD.WIDE.U32 R8, R2, UR6, R8 ;  /* 0x0000000602087c25 */ /* 0x001fc8000f8e0008 */
[----:B------:R-:W-:Y:S02]  /*1d580*/  IMAD.IADD R0, R3, 0x1, R7 ;  /* 0x0000000103007824 */ /* 0x000fe400078e0207 */
[----:B-1----:R-:W-:Y:S02]  /*1d590*/  IMAD R5, R11, UR8, RZ ;  /* 0x000000080b057c24 */ /* 0x002fe4000f8e02ff */
[----:B------:R-:W-:Y:S02]  /*1d5a0*/  IMAD R3, R0, UR6, RZ ;  /* 0x0000000600037c24 */ /* 0x000fe4000f8e02ff */
[----:B------:R-:W-:Y:S02]  /*1d5b0*/  IMAD R5, R10, UR9, R5 ;  /* 0x000000090a057c24 */ /* 0x000fe4000f8e0205 */
[----:B------:R-:W-:Y:S01]  /*1d5c0*/  IMAD R3, R2, UR7, R3 ;  /* 0x0000000702037c24 */ /* 0x000fe2000f8e0203 */
[----:B------:R-:W-:Y:S01]  /*1d5d0*/  IADD3 R2, P0, PT, R20, R8, RZ ;  /* 0x0000000814027210 */ /* 0x000fe20007f1e0ff */
[----:B------:R-:W0:Y:S03]  /*1d5e0*/  LDCU.64 UR6, c[0x0][0x380] ;  /* 0x00007000ff0677ac */ /* 0x000e260008000a00 */
[----:B------:R-:W-:-:S03]  /*1d5f0*/  IADD3.X R3, PT, PT, R21, R9, R3, P0, !PT ;  /* 0x0000000915037210 */ /* 0x000fc600007fe403 */
[----:B------:R-:W-:-:S04]  /*1d600*/  IMAD.WIDE.U32 R10, R10, UR8, R2 ;  /* 0x000000080a0a7c25 */ /* 0x000fc8000f8e0002 */
[----:B------:R-:W-:-:S05]  /*1d610*/  IMAD.IADD R4, R11, 0x1, R5 ;  /* 0x000000010b047824 */ /* 0x000fca00078e0205 */
[----:B------:R-:W-:-:S04]  /*1d620*/  SHF.R.S32.HI R3, RZ, 0x1f, R4 ;  /* 0x0000001fff037819 */ /* 0x000fc80000011404 */
[----:B------:R-:W-:-:S04]  /*1d630*/  LEA.HI R0, P0, R3, R10, RZ, 0x3 ;  /* 0x0000000a03007211 */ /* 0x000fc800078118ff */
[----:B------:R-:W-:Y:S01]  /*1d640*/  SHF.L.U32 R2, R0, 0x1, RZ ;  /* 0x0000000100027819 */ /* 0x000fe200000006ff */
[----:B------:R-:W-:-:S03]  /*1d650*/  IMAD.X R3, RZ, RZ, R4, P0 ;  /* 0x000000ffff037224 */ /* 0x000fc600000e0604 */
[----:B------:R-:W-:Y:S02]  /*1d660*/  LOP3.LUT R2, R2, 0xfffffff0, RZ, 0xc0, !PT ;  /* 0xfffffff002027812 */ /* 0x000fe400078ec0ff */
[----:B------:R-:W-:Y:S02]  /*1d670*/  SHF.L.U64.HI R0, R0, 0x1, R3 ;  /* 0x0000000100007819 */ /* 0x000fe40000010203 */
[----:B0-----:R-:W-:-:S04]  /*1d680*/  IADD3 R2, P0, PT, R2, UR6, RZ ;  /* 0x0000000602027c10 */ /* 0x001fc8000ff1e0ff */
[----:B------:R-:W-:-:S05]  /*1d690*/  IADD3.X R3, PT, PT, R0, UR7, RZ, P0, !PT ;  /* 0x0000000700037c10 */ /* 0x000fca00087fe4ff */
[----:B--2---:R-:W-:Y:S01]  /*1d6a0*/  STG.E.128 desc[UR4][R2.64], R12 ;  /* 0x0000000c02007986 */ /* 0x004fe2000c101d04 */
[----:B------:R-:W-:Y:S05]  /*1d6b0*/  EXIT ;  /* 0x000000000000794d */ /* 0x000fea0003800000 */
        .weak           $__internal_3_$__cuda_sm20_div_s64
        .type           $__internal_3_$__cuda_sm20_div_s64,@function
        .size           $__internal_3_$__cuda_sm20_div_s64,(.L_x_1190 - $__internal_3_$__cuda_sm20_div_s64)
$__internal_3_$__cuda_sm20_div_s64:
[-C--:B------:R-:W-:Y:S02]  /*1d6c0*/  IADD3 R12, P1, PT, RZ, -R15.reuse, RZ ;  /* 0x8000000fff0c7210 */ /* 0x080fe40007f3e0ff */
[----:B------:R-:W-:Y:S02]  /*1d6d0*/  ISETP.GE.AND P0, PT, R14, RZ, PT ;  /* 0x000000ff0e00720c */ /* 0x000fe40003f06270 */
[-C--:B------:R-:W-:Y:S02]  /*1d6e0*/  IADD3.X R13, PT, PT, RZ, ~R14.reuse, RZ, P1, !PT ;  /* 0x8000000eff0d7210 */ /* 0x080fe40000ffe4ff */
        /* <DEDUP_REMOVED lines=28> */
[----:B------:R-:W-:-:S04]  /*1d8b0*/  IMAD.HI.U32 R29, P1, R27, R28, R34 ;  /* 0x0000001c1b1d7227 */ /* 0x000fc80007820022 */
[----:B------:R-:W-:Y:S02]  /*1d8c0*/  HFMA2 R35, -RZ, RZ, 0, 0 ;  /* 0x00000000ff237431 */ /* 0x000fe400000001ff */
[CC--:B------:R-:W-:Y:S02]  /*1d8d0*/  IMAD R28, R27.reuse, R30.reuse, RZ ;  /* 0x0000001e1b1c7224 */ /* 0x0c0fe400078e02ff */
[----:B------:R-:W-:-:S03]  /*1d8e0*/  IMAD.HI.U32 R30, R27, R30, RZ ;  /* 0x0000001e1b1e7227 */ /* 0x000fc600078e00ff */
[----:B------:R-:W-:Y:S01]  /*1d8f0*/  IADD3 R28, P2, PT, R28, R29, RZ ;  /* 0x0000001d1c1c7210 */ /* 0x000fe20007f5e0ff */
[----:B------:R-:W-:Y:S01]  /*1d900*/  IMAD.X R30, R30, 0x1, R27, P0 ;  /* 0x000000011e1e7824 */ /* 0x000fe200000e061b */
[----:B------:R-:W-:-:S04]  /*1d910*/  IADD3 R29, P4, PT, RZ, -R32, RZ ;  /* 0x80000020ff1d7210 */ /* 0x000fc80007f9e0ff */
[----:B------:R-:W-:Y:S02]  /*1d920*/  SEL R29, R29, R32, !P3 ;  /* 0x000000201d1d7207 */ /* 0x000fe40005800000 */
[----:B------:R-:W-:-:S03]  /*1d930*/  IADD3.X R32, PT, PT, RZ, ~R25, RZ, P4, !PT ;  /* 0x80000019ff207210 */ /* 0x000fc600027fe4ff */
[----:B------:R-:W-:Y:S01]  /*1d940*/  IMAD.HI.U32 R34, R28, R29, RZ ;  /* 0x0000001d1c227227 */ /* 0x000fe200078e00ff */
[----:B------:R-:W-:-:S05]  /*1d950*/  SEL R27, R32, R25, !P3 ;  /* 0x00000019201b7207 */ /* 0x000fca0005800000 */
[----:B------:R-:W-:Y:S01]  /*1d960*/  IMAD.WIDE.U32 R34, R28, R27, R34 ;  /* 0x0000001b1c227225 */ /* 0x000fe200078e0022 */
[----:B------:R-:W-:-:S05]  /*1d970*/  IADD3.X R28, PT, PT, RZ, RZ, R30, P2, P1 ;  /* 0x000000ffff1c7210 */ /* 0x000fca00017e241e */
[----:B------:R-:W-:-:S04]  /*1d980*/  IMAD.HI.U32 R30, P0, R28, R29, R34 ;  /* 0x0000001d1c1e7227 */ /* 0x000fc80007800022 */
[CC--:B------:R-:W-:Y:S02]  /*1d990*/  IMAD R33, R28.reuse, R27.reuse, RZ ;  /* 0x0000001b1c217224 */ /* 0x0c0fe400078e02ff */
[----:B------:R-:W-:-:S03]  /*1d9a0*/  IMAD.HI.U32 R28, R28, R27, RZ ;  /* 0x0000001b1c1c7227 */ /* 0x000fc600078e00ff */
[----:B------:R-:W-:Y:S01]  /*1d9b0*/  IADD3 R33, P1, PT, R33, R30, RZ ;  /* 0x0000001e21217210 */ /* 0x000fe20007f3e0ff */
[----:B------:R-:W-:-:S04]  /*1d9c0*/  IMAD.X R28, RZ, RZ, R28, P0 ;  /* 0x000000ffff1c7224 */ /* 0x000fc800000e061c */
[----:B------:R-:W-:Y:S01]  /*1d9d0*/  IMAD.WIDE.U32 R34, R33, R12, RZ ;  /* 0x0000000c21227225 */ /* 0x000fe200078e00ff */
[----:B------:R-:W-:-:S03]  /*1d9e0*/  IADD3.X R28, PT, PT, RZ, R28, RZ, P1, !PT ;  /* 0x0000001cff1c7210 */ /* 0x000fc60000ffe4ff */
[----:B------:R-:W-:Y:S01]  /*1d9f0*/  IMAD R35, R33, R13, R35 ;  /* 0x0000000d21237224 */ /* 0x000fe200078e0223 */
[----:B------:R-:W-:-:S03]  /*1da00*/  IADD3 R29, P0, PT, -R34, R29, RZ ;  /* 0x0000001d221d7210 */ /* 0x000fc60007f1e1ff */
[----:B------:R-:W-:-:S04]  /*1da10*/  IMAD R30, R28, R12, R35 ;  /* 0x0000000c1c1e7224 */ /* 0x000fc800078e0223 */
[----:B------:R-:W-:Y:S01]  /*1da20*/  IMAD.X R27, R27, 0x1, ~R30, P0 ;  /* 0x000000011b1b7824 */ /* 0x000fe200000e0e1e */
[CC--:B------:R-:W-:Y:S02]  /*1da30*/  ISETP.GE.U32.AND P0, PT, R29.reuse, R12.reuse, PT ;  /* 0x0000000c1d00720c */ /* 0x0c0fe40003f06070 */
[----:B------:R-:W-:Y:S02]  /*1da40*/  IADD3 R30, P2, PT, R29, -R12, RZ ;  /* 0x8000000c1d1e7210 */ /* 0x000fe40007f5e0ff */
[----:B------:R-:W-:-:S04]  /*1da50*/  ISETP.GE.U32.AND.EX P0, PT, R27, R13, PT, P0 ;  /* 0x0000000d1b00720c */ /* 0x000fc80003f06100 */
[----:B------:R-:W-:Y:S02]  /*1da60*/  SEL R29, R30, R29, P0 ;  /* 0x0000001d1e1d7207 */ /* 0x000fe40000000000 */
[----:B------:R-:W-:Y:S02]  /*1da70*/  IADD3 R30, P3, PT, R33, 0x1, RZ ;  /* 0x00000001211e7810 */ /* 0x000fe40007f7e0ff */
[----:B------:R-:W-:Y:S02]  /*1da80*/  ISETP.GE.U32.AND P1, PT, R29, R12, PT ;  /* 0x0000000c1d00720c */ /* 0x000fe40003f26070 */
[----:B------:R-:W-:Y:S01]  /*1da90*/  IADD3.X R12, PT, PT, R27, ~R13, RZ, P2, !PT ;  /* 0x8000000d1b0c7210 */ /* 0x000fe200017fe4ff */
[----:B------:R-:W-:Y:S01]  /*1daa0*/  IMAD.X R29, RZ, RZ, R28, P3 ;  /* 0x000000ffff1d7224 */ /* 0x000fe200018e061c */
[----:B------:R-:W-:Y:S02]  /*1dab0*/  SEL R30, R30, R33, P0 ;  /* 0x000000211e1e7207 */ /* 0x000fe40000000000 */
[----:B------:R-:W-:-:S02]  /*1dac0*/  SEL R12, R12, R27, P0 ;  /* 0x0000001b0c0c7207 */ /* 0x000fc40000000000 */
[----:B------:R-:W-:Y:S02]  /*1dad0*/  SEL R29, R29, R28, P0 ;  /* 0x0000001c1d1d7207 */ /* 0x000fe40000000000 */
[----:B------:R-:W-:Y:S02]  /*1dae0*/  IADD3 R27, P2, PT, R30, 0x1, RZ ;  /* 0x000000011e1b7810 */ /* 0x000fe40007f5e0ff */
[----:B------:R-:W-:Y:S02]  /*1daf0*/  ISETP.GE.U32.AND.EX P0, PT, R12, R13, PT, P1 ;  /* 0x0000000d0c00720c */ /* 0x000fe40003f06110 */
[----:B------:R-:W-:Y:S02]  /*1db00*/  IADD3.X R12, PT, PT, RZ, R29, RZ, P2, !PT ;  /* 0x0000001dff0c7210 */ /* 0x000fe400017fe4ff */
[----:B------:R-:W-:Y:S02]  /*1db10*/  SEL R27, R27, R30, P0 ;  /* 0x0000001e1b1b7207 */ /* 0x000fe40000000000 */
[----:B------:R-:W-:-:S02]  /*1db20*/  LOP3.LUT R13, R14, R25, RZ, 0x3c, !PT ;  /* 0x000000190e0d7212 */ /* 0x000fc400078e3cff */
[----:B------:R-:W-:Y:S02]  /*1db30*/  SEL R29, R12, R29, P0 ;  /* 0x0000001d0c1d7207 */ /* 0x000fe40000000000 */
[-C--:B------:R-:W-:Y:S02]  /*1db40*/  IADD3 R12, P2, PT, RZ, -R27.reuse, RZ ;  /* 0x8000001bff0c7210 */ /* 0x080fe40007f5e0ff */
[----:B------:R-:W-:Y:S02]  /*1db50*/  ISETP.GE.AND P1, PT, R13, RZ, PT ;  /* 0x000000ff0d00720c */ /* 0x000fe40003f26270 */
[----:B------:R-:W-:Y:S01]  /*1db60*/  ISETP.NE.U32.AND P0, PT, R15, RZ, PT ;  /* 0x000000ff0f00720c */ /* 0x000fe20003f05070 */
[----:B------:R-:W-:Y:S01]  /*1db70*/  IMAD.X R28, RZ, RZ, ~R29, P2 ;  /* 0x000000ffff1c7224 */ /* 0x000fe200010e0e1d */
[----:B------:R-:W-:Y:S02]  /*1db80*/  SEL R12, R12, R27, !P1 ;  /* 0x0000001b0c0c7207 */ /* 0x000fe40004800000 */
[----:B------:R-:W-:-:S02]  /*1db90*/  MOV R27, 0x0 ;  /* 0x00000000001b7802 */ /* 0x000fc40000000f00 */
[----:B------:R-:W-:Y:S02]  /*1dba0*/  ISETP.NE.AND.EX P0, PT, R14, RZ, PT, P0 ;  /* 0x000000ff0e00720c */ /* 0x000fe40003f05300 */
[----:B------:R-:W-:Y:S02]  /*1dbb0*/  SEL R28, R28, R29, !P1 ;  /* 0x0000001d1c1c7207 */ /* 0x000fe40004800000 */
[----:B------:R-:W-:Y:S02]  /*1dbc0*/  SEL R12, R12, 0xffffffff, P0 ;  /* 0xffffffff0c0c7807 */ /* 0x000fe40000000000 */
[----:B------:R-:W-:Y:S01]  /*1dbd0*/  SEL R13, R28, 0xffffffff, P0 ;  /* 0xffffffff1c0d7807 */ /* 0x000fe20000000000 */
[----:B------:R-:W-:Y:S06]  /*1dbe0*/  RET.REL.NODEC R26 `(_ZN36_GLOBAL__N__8b672081_4_k_cu_a34fbeb220slice_scatter_kernelI6float46__halfLl3ELl4ELl256EEEvPT0_NS_13SliceMetaDataIS3_XT1_EXT2_EEENS_15ScatterMetaDataIXT1_EXT2_EEE) ;  /* 0xfffffe241a047950 */ /* 0x000fec0003c3ffff */
.L_x_1183:
        /* <DEDUP_REMOVED lines=9> */
.L_x_1190:


//--------------------- .nv.shared.reserved.0     --------------------------
	.section	.nv.shared.reserved.0,"aw",@nobits
	.weak		__nv_reservedSMEM_offset_0_alias
	.size		__nv_reservedSMEM_offset_0_alias, 0, 64
	.other		__nv_reservedSMEM_offset_0_alias,@"STO_CUDA_RESERVED_SHARED STV_DEFAULT"
__nv_reservedSMEM_offset_0_alias:
	.zero		0
	.zero		64


//--------------------- .nv.constant0._ZN36_GLOBAL__N__8b672081_4_k_cu_a34fbeb220slice_scatter_kernelI6__halfS1_Ll3ELl4ELl256EEEvPT0_NS_13SliceMetaDataIS2_XT1_EXT2_EEENS_15ScatterMetaDataIXT1_EXT2_EEE --------------------------
	.section	.nv.constant0._ZN36_GLOBAL__N__8b672081_4_k_cu_a34fbeb220slice_scatter_kernelI6__halfS1_Ll3ELl4ELl256EEEvPT0_NS_13SliceMetaDataIS2_XT1_EXT2_EEENS_15ScatterMetaDataIXT1_EXT2_EEE,"a",@progbits
	.sectionflags	@""
	.align	4
.nv.constant0._ZN36_GLOBAL__N__8b672081_4_k_cu_a34fbeb220slice_scatter_kernelI6__halfS1_Ll3ELl4ELl256EEEvPT0_NS_13SliceMetaDataIS2_XT1_EXT2_EEENS_15ScatterMetaDataIXT1_EXT2_EEE:
	.zero		1376


//--------------------- .nv.constant0._ZN36_GLOBAL__N__8b672081_4_k_cu_a34fbeb220slice_scatter_kernelIf6__halfLl3ELl4ELl256EEEvPT0_NS_13SliceMetaDataIS2_XT1_EXT2_EEENS_15ScatterMetaDataIXT1_EXT2_EEE --------------------------
	.section	.nv.constant0._ZN36_GLOBAL__N__8b672081_4_k_cu_a34fbeb220slice_scatter_kernelIf6__halfLl3ELl4ELl256EEEvPT0_NS_13SliceMetaDataIS2_XT1_EXT2_EEENS_15ScatterMetaDataIXT1_EXT2_EEE,"a",@progbits
	.sectionflags	@""
	.align	4
.nv.constant0._ZN36_GLOBAL__N__8b672081_4_k_cu_a34fbeb220slice_scatter_kernelIf6__halfLl3ELl4ELl256EEEvPT0_NS_13SliceMetaDataIS2_XT1_EXT2_EEENS_15ScatterMetaDataIXT1_EXT2_EEE:
	.zero		1376


//--------------------- .nv.constant0._ZN36_GLOBAL__N__8b672081_4_k_cu_a34fbeb220slice_scatter_kernelI6float26__halfLl3ELl4ELl256EEEvPT0_NS_13SliceMetaDataIS3_XT1_EXT2_EEENS_15ScatterMetaDataIXT1_EXT2_EEE --------------------------
	.section	.nv.constant0._ZN36_GLOBAL__N__8b672081_4_k_cu_a34fbeb220slice_scatter_kernelI6float26__halfLl3ELl4ELl256EEEvPT0_NS_13SliceMetaDataIS3_XT1_EXT2_EEENS_15ScatterMetaDataIXT1_EXT2_EEE,"a",@progbits
	.sectionflags	@""
	.align	4
.nv.constant0._ZN36_GLOBAL__N__8b672081_4_k_cu_a34fbeb220slice_scatter_kernelI6float26__halfLl3ELl4ELl256EEEvPT0_NS_13SliceMetaDataIS3_XT1_EXT2_EEENS_15ScatterMetaDataIXT1_EXT2_EEE:
	.zero		1376


//--------------------- .nv.constant0._ZN36_GLOBAL__N__8b672081_4_k_cu_a34fbeb220slice_scatter_kernelI6float46__halfLl3ELl4ELl256EEEvPT0_NS_13SliceMetaDataIS3_XT1_EXT2_EEENS_15ScatterMetaDataIXT1_EXT2_EEE --------------------------
	.section	.nv.constant0._ZN36_GLOBAL__N__8b672081_4_k_cu_a34fbeb220slice_scatter_kernelI6float46__halfLl3ELl4ELl256EEEvPT0_NS_13SliceMetaDataIS3_XT1_EXT2_EEENS_15ScatterMetaDataIXT1_EXT2_EEE,"a",@progbits
	.sectionflags	@""
	.align	4
.nv.constant0._ZN36_GLOBAL__N__8b672081_4_k_cu_a34fbeb220slice_scatter_kernelI6float46__halfLl3ELl4ELl256EEEvPT0_NS_13SliceMetaDataIS3_XT1_EXT2_EEENS_15ScatterMetaDataIXT1_EXT2_EEE:
	.zero		1376


//--------------------- SYMBOLS --------------------------

	.type		.nv.reservedSmem.offset0,@object
	.size		.nv.reservedSmem.offset0,0x4
